// Copyright (c) 2024, Jay Shah, Ganesh Bikshandi, Ying Zhang, Vijay Thakkar, Pradeep Ramani, Tri Dao.
// Splitting the different template instantiations to different files to speed up compilation.
// This file is auto-generated. See "generate_kernels.py"

#include "flash_bwd_launch_template.h"

#ifndef FLASHATTENTION_DISABLE_HDIM128
template<>
void run_mha_bwd_<90, cutlass::half_t, 128, false>(Flash_bwd_params &params, cudaStream_t stream) {
    run_mha_bwd_hdim128<90, cutlass::half_t, false>(params, stream);
}
#endif


// ===== COMPILED SASS (sm_90a) =====

	.target	sm_90a

	.elftype	@"ET_EXEC"


//--------------------- .note.nv.tkinfo           --------------------------
	.section	.note.nv.tkinfo,"",@"SHT_NOTE"
	.sectionflags	@"SHF_NOTE_NV_TKINFO"
	.tkinfo
        /*0018*/ 	.word	0x00000002
        /*0030*/ 	.string	""
        /*0030*/ 	.string	"ptxas"
        /*0030*/ 	.string	"Cuda compilation tools, release 13.0, V13.0.88"
        /*0030*/ 	.string	"Build cuda_13.0.r13.0/compiler.36424714_0"
        /*0030*/ 	.string	"-arch sm_90a -m 64 "



//--------------------- .note.nv.cuinfo           --------------------------
	.section	.note.nv.cuinfo,"",@"SHT_NOTE"
	.sectionflags	@"SHF_NOTE_NV_CUINFO"
        /*0018*/ 	.short	0x0002
        /*001a*/ 	.short	0x005a
        /*001c*/ 	.short	0x0082
	.zero		2


//--------------------- .nv.info                  --------------------------
	.section	.nv.info,"",@"SHT_CUDA_INFO"
	.align	4


	//----- nvinfo : EIATTR_REGCOUNT
	.align		4
        /*0000*/ 	.byte	0x04, 0x2f
        /*0002*/ 	.short	(.L_20 - .L_19)
	.align		4
.L_19:
        /*0004*/ 	.word	index@(_ZN7cutlass13device_kernelIN5flash22FlashAttnBwdPreprocessIN4cute5tupleIJNS3_1CILi64EEENS5_ILi128EEEEEENS_6half_tEfNS_4arch4Sm90ELb1ELb1EEEEEvNT_6ParamsE)
        /*0008*/ 	.word	0x00000040


	//----- nvinfo : EIATTR_FRAME_SIZE
	.align		4
.L_20:
        /*000c*/ 	.byte	0x04, 0x11
        /*000e*/ 	.short	(.L_22 - .L_21)
	.align		4
.L_21:
        /*0010*/ 	.word	index@(_ZN7cutlass13device_kernelIN5flash22FlashAttnBwdPreprocessIN4cute5tupleIJNS3_1CILi64EEENS5_ILi128EEEEEENS_6half_tEfNS_4arch4Sm90ELb1ELb1EEEEEvNT_6ParamsE)
        /*0014*/ 	.word	0x00000000


	//----- nvinfo : EIATTR_REGCOUNT
	.align		4
.L_22:
        /*0018*/ 	.byte	0x04, 0x2f
        /*001a*/ 	.short	(.L_24 - .L_23)
	.align		4
.L_23:
        /*001c*/ 	.word	index@(_ZN7cutlass13device_kernelIN5flash11enable_sm90INS1_16FlashAttnBwdSm90INS1_25CollectiveMainloopBwdSm90ILi2ELi2ELi2EN4cute5tupleIJNS5_1CILi1EEES8_S8_EEENS6_IJNS7_ILi64EEENS7_ILi128EEESB_EEENS_6half_tEfNS_4arch4Sm90ELb1ELb0ELb0ELb1ELb1ELb1ELb0ELb0ELi2ELi1ELi2ELi1ELb0EEENS1_24CollectiveEpilogueBwdGQAISC_fSF_Li256ELb1ELb1EEENS1_25SingleTileBwdLPTSchedulerILb1ELi128ELb1EEEEEEEEEvNT_6ParamsE)
        /*0020*/ 	.word	0x000000a8


	//----- nvinfo : EIATTR_FRAME_SIZE
	.align		4
.L_24:
        /*0024*/ 	.byte	0x04, 0x11
        /*0026*/ 	.short	(.L_26 - .L_25)
	.align		4
.L_25:
        /*0028*/ 	.word	index@(_ZN7cutlass13device_kernelIN5flash11enable_sm90INS1_16FlashAttnBwdSm90INS1_25CollectiveMainloopBwdSm90ILi2ELi2ELi2EN4cute5tupleIJNS5_1CILi1EEES8_S8_EEENS6_IJNS7_ILi64EEENS7_ILi128EEESB_EEENS_6half_tEfNS_4arch4Sm90ELb1ELb0ELb0ELb1ELb1ELb1ELb0ELb0ELi2ELi1ELi2ELi1ELb0EEENS1_24CollectiveEpilogueBwdGQAISC_fSF_Li256ELb1ELb1EEENS1_25SingleTileBwdLPTSchedulerILb1ELi128ELb1EEEEEEEEEvNT_6ParamsE)
        /*002c*/ 	.word	0x00000008


	//----- nvinfo : EIATTR_REGCOUNT
	.align		4
.L_26:
        /*0030*/ 	.byte	0x04, 0x2f
        /*0032*/ 	.short	(.L_28 - .L_27)
	.align		4
.L_27:
        /*0034*/ 	.word	index@(_ZN7cutlass13device_kernelIN5flash32FlashAttnBwdPostprocessConvertdQIN4cute5tupleIJNS3_1CILi64EEENS5_ILi128EEEEEENS_6half_tEfNS_4arch4Sm90ELi256ENS3_8TiledMMAINS3_8MMA_AtomIJNS3_4SM904GMMA25MMA_64x64x16_F32F16F16_SSILNSF_5MajorE0ELSH_1ELNSF_7ScaleInE1ELSI_1EEEEEENS3_6LayoutINS4_IJNS5_ILi1EEENS5_ILi2EEESM_EEENS4_IJNS5_ILi0EEESM_SP_EEEEENS4_IJNS3_10UnderscoreESS_SS_EEEEELb0EEEEEvNT_6ParamsE)
        /*0038*/ 	.word	0x00000038


	//----- nvinfo : EIATTR_FRAME_SIZE
	.align		4
.L_28:
        /*003c*/ 	.byte	0x04, 0x11
        /*003e*/ 	.short	(.L_30 - .L_29)
	.align		4
.L_29:
        /*0040*/ 	.word	index@(_ZN7cutlass13device_kernelIN5flash32FlashAttnBwdPostprocessConvertdQIN4cute5tupleIJNS3_1CILi64EEENS5_ILi128EEEEEENS_6half_tEfNS_4arch4Sm90ELi256ENS3_8TiledMMAINS3_8MMA_AtomIJNS3_4SM904GMMA25MMA_64x64x16_F32F16F16_SSILNSF_5MajorE0ELSH_1ELNSF_7ScaleInE1ELSI_1EEEEEENS3_6LayoutINS4_IJNS5_ILi1EEENS5_ILi2EEESM_EEENS4_IJNS5_ILi0EEESM_SP_EEEEENS4_IJNS3_10UnderscoreESS_SS_EEEEELb0EEEEEvNT_6ParamsE)
        /*0044*/ 	.word	0x00000000


	//----- nvinfo : EIATTR_REGCOUNT
	.align		4
.L_30:
        /*0048*/ 	.byte	0x04, 0x2f
        /*004a*/ 	.short	(.L_32 - .L_31)
	.align		4
.L_31:
        /*004c*/ 	.word	index@(_ZN7cutlass13device_kernelIN5flash32FlashAttnBwdPostprocessConvertdQIN4cute5tupleIJNS3_1CILi128EEES6_EEENS_6half_tEfNS_4arch4Sm90ELi256ENS3_8TiledMMAINS3_8MMA_AtomIJNS3_4SM904GMMA26MMA_64x128x16_F32F16F16_RSILNSE_5MajorE0ELSG_1ELNSE_7ScaleInE1ELSH_1EEEEEENS3_6LayoutINS4_IJNS5_ILi2EEENS5_ILi1EEESM_EEENS4_IJSM_NS5_ILi0EEESO_EEEEENS4_IJNS3_10UnderscoreESR_SR_EEEEELb0EEEEEvNT_6ParamsE)
        /*0050*/ 	.word	0x00000058


	//----- nvinfo : EIATTR_FRAME_SIZE
	.align		4
.L_32:
        /*0054*/ 	.byte	0x04, 0x11
        /*0056*/ 	.short	(.L_34 - .L_33)
	.align		4
.L_33:
        /*0058*/ 	.word	index@(_ZN7cutlass13device_kernelIN5flash32FlashAttnBwdPostprocessConvertdQIN4cute5tupleIJNS3_1CILi128EEES6_EEENS_6half_tEfNS_4arch4Sm90ELi256ENS3_8TiledMMAINS3_8MMA_AtomIJNS3_4SM904GMMA26MMA_64x128x16_F32F16F16_RSILNSE_5MajorE0ELSG_1ELNSE_7ScaleInE1ELSH_1EEEEEENS3_6LayoutINS4_IJNS5_ILi2EEENS5_ILi1EEESM_EEENS4_IJSM_NS5_ILi0EEESO_EEEEENS4_IJNS3_10UnderscoreESR_SR_EEEEELb0EEEEEvNT_6ParamsE)
        /*005c*/ 	.word	0x00000000


	//----- nvinfo : EIATTR_REGCOUNT
	.align		4
.L_34:
        /*0060*/ 	.byte	0x04, 0x2f
        /*0062*/ 	.short	(.L_36 - .L_35)
	.align		4
.L_35:
        /*0064*/ 	.word	index@(_ZN7cutlass13device_kernelIN5flash11enable_sm90INS1_16FlashAttnBwdSm90INS1_25CollectiveMainloopBwdSm90ILi2ELi2ELi2EN4cute5tupleIJNS5_1CILi1EEES8_S8_EEENS6_IJNS7_ILi64EEENS7_ILi128EEESB_EEENS_6half_tEfNS_4arch4Sm90ELb1ELb0ELb0ELb1ELb0ELb1ELb0ELb0ELi2ELi1ELi2ELi1ELb0EEENS1_24CollectiveEpilogueBwdGQAISC_fSF_Li256ELb1ELb0EEENS1_25SingleTileBwdLPTSchedulerILb1ELi128ELb0EEEEEEEEEvNT_6ParamsE)
        /*0068*/ 	.word	0x000000a8


	//----- nvinfo : EIATTR_FRAME_SIZE
	.align		4
.L_36:
        /*006c*/ 	.byte	0x04, 0x11
        /*006e*/ 	.short	(.L_38 - .L_37)
	.align		4
.L_37:
        /*0070*/ 	.word	index@(_ZN7cutlass13device_kernelIN5flash11enable_sm90INS1_16FlashAttnBwdSm90INS1_25CollectiveMainloopBwdSm90ILi2ELi2ELi2EN4cute5tupleIJNS5_1CILi1EEES8_S8_EEENS6_IJNS7_ILi64EEENS7_ILi128EEESB_EEENS_6half_tEfNS_4arch4Sm90ELb1ELb0ELb0ELb1ELb0ELb1ELb0ELb0ELi2ELi1ELi2ELi1ELb0EEENS1_24CollectiveEpilogueBwdGQAISC_fSF_Li256ELb1ELb0EEENS1_25SingleTileBwdLPTSchedulerILb1ELi128ELb0EEEEEEEEEvNT_6ParamsE)
        /*0074*/ 	.word	0x00000008


	//----- nvinfo : EIATTR_REGCOUNT
	.align		4
.L_38:
        /*0078*/ 	.byte	0x04, 0x2f
        /*007a*/ 	.short	(.L_40 - .L_39)
	.align		4
.L_39:
        /*007c*/ 	.word	index@(_ZN7cutlass13device_kernelIN5flash11enable_sm90INS1_16FlashAttnBwdSm90INS1_25CollectiveMainloopBwdSm90ILi2ELi2ELi2EN4cute5tupleIJNS5_1CILi1EEES8_S8_EEENS6_IJNS7_ILi64EEENS7_ILi128EEESB_EEENS_6half_tEfNS_4arch4Sm90ELb1ELb0ELb0ELb1ELb1ELb1ELb0ELb0ELi2ELi1ELi2ELi1ELb0EEENS1_21CollectiveEpilogueBwdISC_SD_SF_Li256ELb1ELb0ELi1EEENS1_25SingleTileBwdLPTSchedulerILb1ELi128ELb1EEEEEEEEEvNT_6ParamsE)
        /*0080*/ 	.word	0x000000a8


	//----- nvinfo : EIATTR_FRAME_SIZE
	.align		4
.L_40:
        /*0084*/ 	.byte	0x04, 0x11
        /*0086*/ 	.short	(.L_42 - .L_41)
	.align		4
.L_41:
        /*0088*/ 	.word	index@(_ZN7cutlass13device_kernelIN5flash11enable_sm90INS1_16FlashAttnBwdSm90INS1_25CollectiveMainloopBwdSm90ILi2ELi2ELi2EN4cute5tupleIJNS5_1CILi1EEES8_S8_EEENS6_IJNS7_ILi64EEENS7_ILi128EEESB_EEENS_6half_tEfNS_4arch4Sm90ELb1ELb0ELb0ELb1ELb1ELb1ELb0ELb0ELi2ELi1ELi2ELi1ELb0EEENS1_21CollectiveEpilogueBwdISC_SD_SF_Li256ELb1ELb0ELi1EEENS1_25SingleTileBwdLPTSchedulerILb1ELi128ELb1EEEEEEEEEvNT_6ParamsE)
        /*008c*/ 	.word	0x00000008


	//----- nvinfo : EIATTR_REGCOUNT
	.align		4
.L_42:
        /*0090*/ 	.byte	0x04, 0x2f
        /*0092*/ 	.short	(.L_44 - .L_43)
	.align		4
.L_43:
        /*0094*/ 	.word	index@(_ZN7cutlass13device_kernelIN5flash11enable_sm90INS1_16FlashAttnBwdSm90INS1_25CollectiveMainloopBwdSm90ILi2ELi2ELi2EN4cute5tupleIJNS5_1CILi1EEES8_S8_EEENS6_IJNS7_ILi64EEENS7_ILi128EEESB_EEENS_6half_tEfNS_4arch4Sm90ELb1ELb0ELb0ELb1ELb0ELb1ELb0ELb0ELi2ELi1ELi2ELi1ELb0EEENS1_21CollectiveEpilogueBwdISC_SD_SF_Li256ELb1ELb0ELi1EEENS1_25SingleTileBwdLPTSchedulerILb1ELi128ELb0EEEEEEEEEvNT_6ParamsE)
        /*0098*/ 	.word	0x000000a8


	//----- nvinfo : EIATTR_FRAME_SIZE
	.align		4
.L_44:
        /*009c*/ 	.byte	0x04, 0x11
        /*009e*/ 	.short	(.L_46 - .L_45)
	.align		4
.L_45:
        /*00a0*/ 	.word	index@(_ZN7cutlass13device_kernelIN5flash11enable_sm90INS1_16FlashAttnBwdSm90INS1_25CollectiveMainloopBwdSm90ILi2ELi2ELi2EN4cute5tupleIJNS5_1CILi1EEES8_S8_EEENS6_IJNS7_ILi64EEENS7_ILi128EEESB_EEENS_6half_tEfNS_4arch4Sm90ELb1ELb0ELb0ELb1ELb0ELb1ELb0ELb0ELi2ELi1ELi2ELi1ELb0EEENS1_21CollectiveEpilogueBwdISC_SD_SF_Li256ELb1ELb0ELi1EEENS1_25SingleTileBwdLPTSchedulerILb1ELi128ELb0EEEEEEEEEvNT_6ParamsE)
        /*00a4*/ 	.word	0x00000008


	//----- nvinfo : EIATTR_REGCOUNT
	.align		4
.L_46:
        /*00a8*/ 	.byte	0x04, 0x2f
        /*00aa*/ 	.short	(.L_48 - .L_47)
	.align		4
.L_47:
        /*00ac*/ 	.word	index@(_ZN7cutlass13device_kernelIN5flash22FlashAttnBwdPreprocessIN4cute5tupleIJNS3_1CILi64EEENS5_ILi128EEEEEENS_6half_tEfNS_4arch4Sm90ELb1ELb0EEEEEvNT_6ParamsE)
        /*00b0*/ 	.word	0x00000040


	//----- nvinfo : EIATTR_FRAME_SIZE
	.align		4
.L_48:
        /*00b4*/ 	.byte	0x04, 0x11
        /*00b6*/ 	.short	(.L_50 - .L_49)
	.align		4
.L_49:
        /*00b8*/ 	.word	index@(_ZN7cutlass13device_kernelIN5flash22FlashAttnBwdPreprocessIN4cute5tupleIJNS3_1CILi64EEENS5_ILi128EEEEEENS_6half_tEfNS_4arch4Sm90ELb1ELb0EEEEEvNT_6ParamsE)
        /*00bc*/ 	.word	0x00000000


	//----- nvinfo : EIATTR_REGCOUNT
	.align		4
.L_50:
        /*00c0*/ 	.byte	0x04, 0x2f
        /*00c2*/ 	.short	(.L_52 - .L_51)
	.align		4
.L_51:
        /*00c4*/ 	.word	index@(_ZN7cutlass13device_kernelIN5flash11enable_sm90INS1_16FlashAttnBwdSm90INS1_25CollectiveMainloopBwdSm90ILi2ELi2ELi2EN4cute5tupleIJNS5_1CILi1EEES8_S8_EEENS6_IJNS7_ILi64EEENS7_ILi128EEESB_EEENS_6half_tEfNS_4arch4Sm90ELb1ELb0ELb0ELb0ELb1ELb1ELb0ELb0ELi2ELi1ELi2ELi1ELb0EEENS1_24CollectiveEpilogueBwdGQAISC_fSF_Li256ELb0ELb1EEENS1_25SingleTileBwdLPTSchedulerILb0ELi128ELb1EEEEEEEEEvNT_6ParamsE)
        /*00c8*/ 	.word	0x000000a8


	//----- nvinfo : EIATTR_FRAME_SIZE
	.align		4
.L_52:
        /*00cc*/ 	.byte	0x04, 0x11
        /*00ce*/ 	.short	(.L_54 - .L_53)
	.align		4
.L_53:
        /*00d0*/ 	.word	index@(_ZN7cutlass13device_kernelIN5flash11enable_sm90INS1_16FlashAttnBwdSm90INS1_25CollectiveMainloopBwdSm90ILi2ELi2ELi2EN4cute5tupleIJNS5_1CILi1EEES8_S8_EEENS6_IJNS7_ILi64EEENS7_ILi128EEESB_EEENS_6half_tEfNS_4arch4Sm90ELb1ELb0ELb0ELb0ELb1ELb1ELb0ELb0ELi2ELi1ELi2ELi1ELb0EEENS1_24CollectiveEpilogueBwdGQAISC_fSF_Li256ELb0ELb1EEENS1_25SingleTileBwdLPTSchedulerILb0ELi128ELb1EEEEEEEEEvNT_6ParamsE)
        /*00d4*/ 	.word	0x00000008


	//----- nvinfo : EIATTR_REGCOUNT
	.align		4
.L_54:
        /*00d8*/ 	.byte	0x04, 0x2f
        /*00da*/ 	.short	(.L_56 - .L_55)
	.align		4
.L_55:
        /*00dc*/ 	.word	index@(_ZN7cutlass13device_kernelIN5flash11enable_sm90INS1_16FlashAttnBwdSm90INS1_25CollectiveMainloopBwdSm90ILi2ELi2ELi2EN4cute5tupleIJNS5_1CILi1EEES8_S8_EEENS6_IJNS7_ILi64EEENS7_ILi128EEESB_EEENS_6half_tEfNS_4arch4Sm90ELb1ELb0ELb0ELb0ELb0ELb1ELb0ELb0ELi2ELi1ELi2ELi1ELb0EEENS1_24CollectiveEpilogueBwdGQAISC_fSF_Li256ELb0ELb0EEENS1_25SingleTileBwdLPTSchedulerILb0ELi128ELb0EEEEEEEEEvNT_6ParamsE)
        /*00e0*/ 	.word	0x000000a8


	//----- nvinfo : EIATTR_FRAME_SIZE
	.align		4
.L_56:
        /*00e4*/ 	.byte	0x04, 0x11
        /*00e6*/ 	.short	(.L_58 - .L_57)
	.align		4
.L_57:
        /*00e8*/ 	.word	index@(_ZN7cutlass13device_kernelIN5flash11enable_sm90INS1_16FlashAttnBwdSm90INS1_25CollectiveMainloopBwdSm90ILi2ELi2ELi2EN4cute5tupleIJNS5_1CILi1EEES8_S8_EEENS6_IJNS7_ILi64EEENS7_ILi128EEESB_EEENS_6half_tEfNS_4arch4Sm90ELb1ELb0ELb0ELb0ELb0ELb1ELb0ELb0ELi2ELi1ELi2ELi1ELb0EEENS1_24CollectiveEpilogueBwdGQAISC_fSF_Li256ELb0ELb0EEENS1_25SingleTileBwdLPTSchedulerILb0ELi128ELb0EEEEEEEEEvNT_6ParamsE)
        /*00ec*/ 	.word	0x00000008


	//----- nvinfo : EIATTR_REGCOUNT
	.align		4
.L_58:
        /*00f0*/ 	.byte	0x04, 0x2f
        /*00f2*/ 	.short	(.L_60 - .L_59)
	.align		4
.L_59:
        /*00f4*/ 	.word	index@(_ZN7cutlass13device_kernelIN5flash11enable_sm90INS1_16FlashAttnBwdSm90INS1_25CollectiveMainloopBwdSm90ILi2ELi2ELi2EN4cute5tupleIJNS5_1CILi1EEES8_S8_EEENS6_IJNS7_ILi64EEENS7_ILi128EEESB_EEENS_6half_tEfNS_4arch4Sm90ELb1ELb0ELb0ELb0ELb1ELb1ELb0ELb0ELi2ELi1ELi2ELi1ELb0EEENS1_21CollectiveEpilogueBwdISC_SD_SF_Li256ELb0ELb0ELi1EEENS1_25SingleTileBwdLPTSchedulerILb0ELi128ELb1EEEEEEEEEvNT_6ParamsE)
        /*00f8*/ 	.word	0x000000a8


	//----- nvinfo : EIATTR_FRAME_SIZE
	.align		4
.L_60:
        /*00fc*/ 	.byte	0x04, 0x11
        /*00fe*/ 	.short	(.L_62 - .L_61)
	.align		4
.L_61:
        /*0100*/ 	.word	index@(_ZN7cutlass13device_kernelIN5flash11enable_sm90INS1_16FlashAttnBwdSm90INS1_25CollectiveMainloopBwdSm90ILi2ELi2ELi2EN4cute5tupleIJNS5_1CILi1EEES8_S8_EEENS6_IJNS7_ILi64EEENS7_ILi128EEESB_EEENS_6half_tEfNS_4arch4Sm90ELb1ELb0ELb0ELb0ELb1ELb1ELb0ELb0ELi2ELi1ELi2ELi1ELb0EEENS1_21CollectiveEpilogueBwdISC_SD_SF_Li256ELb0ELb0ELi1EEENS1_25SingleTileBwdLPTSchedulerILb0ELi128ELb1EEEEEEEEEvNT_6ParamsE)
        /*0104*/ 	.word	0x00000008


	//----- nvinfo : EIATTR_REGCOUNT
	.align		4
.L_62:
        /*0108*/ 	.byte	0x04, 0x2f
        /*010a*/ 	.short	(.L_64 - .L_63)
	.align		4
.L_63:
        /*010c*/ 	.word	index@(_ZN7cutlass13device_kernelIN5flash11enable_sm90INS1_16FlashAttnBwdSm90INS1_25CollectiveMainloopBwdSm90ILi2ELi2ELi2EN4cute5tupleIJNS5_1CILi1EEES8_S8_EEENS6_IJNS7_ILi64EEENS7_ILi128EEESB_EEENS_6half_tEfNS_4arch4Sm90ELb1ELb0ELb0ELb0ELb0ELb1ELb0ELb0ELi2ELi1ELi2ELi1ELb0EEENS1_21CollectiveEpilogueBwdISC_SD_SF_Li256ELb0ELb0ELi1EEENS1_25SingleTileBwdLPTSchedulerILb0ELi128ELb0EEEEEEEEEvNT_6ParamsE)
        /*0110*/ 	.word	0x000000a8


	//----- nvinfo : EIATTR_FRAME_SIZE
	.align		4
.L_64:
        /*0114*/ 	.byte	0x04, 0x11
        /*0116*/ 	.short	(.L_66 - .L_65)
	.align		4
.L_65:
        /*0118*/ 	.word	index@(_ZN7cutlass13device_kernelIN5flash11enable_sm90INS1_16FlashAttnBwdSm90INS1_25CollectiveMainloopBwdSm90ILi2ELi2ELi2EN4cute5tupleIJNS5_1CILi1EEES8_S8_EEENS6_IJNS7_ILi64EEENS7_ILi128EEESB_EEENS_6half_tEfNS_4arch4Sm90ELb1ELb0ELb0ELb0ELb0ELb1ELb0ELb0ELi2ELi1ELi2ELi1ELb0EEENS1_21CollectiveEpilogueBwdISC_SD_SF_Li256ELb0ELb0ELi1EEENS1_25SingleTileBwdLPTSchedulerILb0ELi128ELb0EEEEEEEEEvNT_6ParamsE)
        /*011c*/ 	.word	0x00000008


	//----- nvinfo : EIATTR_REGCOUNT
	.align		4
.L_66:
        /*0120*/ 	.byte	0x04, 0x2f
        /*0122*/ 	.short	(.L_68 - .L_67)
	.align		4
.L_67:
        /*0124*/ 	.word	index@(_ZN7cutlass13device_kernelIN5flash11enable_sm90INS1_16FlashAttnBwdSm90INS1_25CollectiveMainloopBwdSm90ILi2ELi2ELi2EN4cute5tupleIJNS5_1CILi1EEES8_S8_EEENS6_IJNS7_ILi64EEENS7_ILi128EEESB_EEENS_6half_tEfNS_4arch4Sm90ELb0ELb1ELb0ELb1ELb1ELb1ELb0ELb0ELi2ELi1ELi2ELi1ELb0EEENS1_24CollectiveEpilogueBwdGQAISC_fSF_Li256ELb1ELb1EEENS1_19SingleTileSchedulerILb1ELb0ELb0ELi128EEEEEEEEEvNT_6ParamsE)
        /*0128*/ 	.word	0x000000a8


	//----- nvinfo : EIATTR_FRAME_SIZE
	.align		4
.L_68:
        /*012c*/ 	.byte	0x04, 0x11
        /*012e*/ 	.short	(.L_70 - .L_69)
	.align		4
.L_69:
        /*0130*/ 	.word	index@(_ZN7cutlass13device_kernelIN5flash11enable_sm90INS1_16FlashAttnBwdSm90INS1_25CollectiveMainloopBwdSm90ILi2ELi2ELi2EN4cute5tupleIJNS5_1CILi1EEES8_S8_EEENS6_IJNS7_ILi64EEENS7_ILi128EEESB_EEENS_6half_tEfNS_4arch4Sm90ELb0ELb1ELb0ELb1ELb1ELb1ELb0ELb0ELi2ELi1ELi2ELi1ELb0EEENS1_24CollectiveEpilogueBwdGQAISC_fSF_Li256ELb1ELb1EEENS1_19SingleTileSchedulerILb1ELb0ELb0ELi128EEEEEEEEEvNT_6ParamsE)
        /*0134*/ 	.word	0x00000008


	//----- nvinfo : EIATTR_REGCOUNT
	.align		4
.L_70:
        /*0138*/ 	.byte	0x04, 0x2f
        /*013a*/ 	.short	(.L_72 - .L_71)
	.align		4
.L_71:
        /*013c*/ 	.word	index@(_ZN7cutlass13device_kernelIN5flash11enable_sm90INS1_16FlashAttnBwdSm90INS1_25CollectiveMainloopBwdSm90ILi2ELi2ELi2EN4cute5tupleIJNS5_1CILi1EEES8_S8_EEENS6_IJNS7_ILi64EEENS7_ILi128EEESB_EEENS_6half_tEfNS_4arch4Sm90ELb0ELb1ELb0ELb1ELb0ELb1ELb0ELb0ELi2ELi1ELi2ELi1ELb0EEENS1_24CollectiveEpilogueBwdGQAISC_fSF_Li256ELb1ELb0EEENS1_19SingleTileSchedulerILb1ELb0ELb0ELi128EEEEEEEEEvNT_6ParamsE)
        /*0140*/ 	.word	0x000000a8


	//----- nvinfo : EIATTR_FRAME_SIZE
	.align		4
.L_72:
        /*0144*/ 	.byte	0x04, 0x11
        /*0146*/ 	.short	(.L_74 - .L_73)
	.align		4
.L_73:
        /*0148*/ 	.word	index@(_ZN7cutlass13device_kernelIN5flash11enable_sm90INS1_16FlashAttnBwdSm90INS1_25CollectiveMainloopBwdSm90ILi2ELi2ELi2EN4cute5tupleIJNS5_1CILi1EEES8_S8_EEENS6_IJNS7_ILi64EEENS7_ILi128EEESB_EEENS_6half_tEfNS_4arch4Sm90ELb0ELb1ELb0ELb1ELb0ELb1ELb0ELb0ELi2ELi1ELi2ELi1ELb0EEENS1_24CollectiveEpilogueBwdGQAISC_fSF_Li256ELb1ELb0EEENS1_19SingleTileSchedulerILb1ELb0ELb0ELi128EEEEEEEEEvNT_6ParamsE)
        /*014c*/ 	.word	0x00000008


	//----- nvinfo : EIATTR_REGCOUNT
	.align		4
.L_74:
        /*0150*/ 	.byte	0x04, 0x2f
        /*0152*/ 	.short	(.L_76 - .L_75)
	.align		4
.L_75:
        /*0154*/ 	.word	index@(_ZN7cutlass13device_kernelIN5flash11enable_sm90INS1_16FlashAttnBwdSm90INS1_25CollectiveMainloopBwdSm90ILi2ELi2ELi2EN4cute5tupleIJNS5_1CILi1EEES8_S8_EEENS6_IJNS7_ILi64EEENS7_ILi128EEESB_EEENS_6half_tEfNS_4arch4Sm90ELb0ELb1ELb0ELb1ELb1ELb1ELb0ELb0ELi2ELi1ELi2ELi1ELb0EEENS1_21CollectiveEpilogueBwdISC_SD_SF_Li256ELb1ELb0ELi1EEENS1_19SingleTileSchedulerILb1ELb0ELb0ELi128EEEEEEEEEvNT_6ParamsE)
        /*0158*/ 	.word	0x000000a8


	//----- nvinfo : EIATTR_FRAME_SIZE
	.align		4
.L_76:
        /*015c*/ 	.byte	0x04, 0x11
        /*015e*/ 	.short	(.L_78 - .L_77)
	.align		4
.L_77:
        /*0160*/ 	.word	index@(_ZN7cutlass13device_kernelIN5flash11enable_sm90INS1_16FlashAttnBwdSm90INS1_25CollectiveMainloopBwdSm90ILi2ELi2ELi2EN4cute5tupleIJNS5_1CILi1EEES8_S8_EEENS6_IJNS7_ILi64EEENS7_ILi128EEESB_EEENS_6half_tEfNS_4arch4Sm90ELb0ELb1ELb0ELb1ELb1ELb1ELb0ELb0ELi2ELi1ELi2ELi1ELb0EEENS1_21CollectiveEpilogueBwdISC_SD_SF_Li256ELb1ELb0ELi1EEENS1_19SingleTileSchedulerILb1ELb0ELb0ELi128EEEEEEEEEvNT_6ParamsE)
        /*0164*/ 	.word	0x00000008


	//----- nvinfo : EIATTR_REGCOUNT
	.align		4
.L_78:
        /*0168*/ 	.byte	0x04, 0x2f
        /*016a*/ 	.short	(.L_80 - .L_79)
	.align		4
.L_79:
        /*016c*/ 	.word	index@(_ZN7cutlass13device_kernelIN5flash11enable_sm90INS1_16FlashAttnBwdSm90INS1_25CollectiveMainloopBwdSm90ILi2ELi2ELi2EN4cute5tupleIJNS5_1CILi1EEES8_S8_EEENS6_IJNS7_ILi64EEENS7_ILi128EEESB_EEENS_6half_tEfNS_4arch4Sm90ELb0ELb1ELb0ELb1ELb0ELb1ELb0ELb0ELi2ELi1ELi2ELi1ELb0EEENS1_21CollectiveEpilogueBwdISC_SD_SF_Li256ELb1ELb0ELi1EEENS1_19SingleTileSchedulerILb1ELb0ELb0ELi128EEEEEEEEEvNT_6ParamsE)
        /*0170*/ 	.word	0x000000a8


	//----- nvinfo : EIATTR_FRAME_SIZE
	.align		4
.L_80:
        /*0174*/ 	.byte	0x04, 0x11
        /*0176*/ 	.short	(.L_82 - .L_81)
	.align		4
.L_81:
        /*0178*/ 	.word	index@(_ZN7cutlass13device_kernelIN5flash11enable_sm90INS1_16FlashAttnBwdSm90INS1_25CollectiveMainloopBwdSm90ILi2ELi2ELi2EN4cute5tupleIJNS5_1CILi1EEES8_S8_EEENS6_IJNS7_ILi64EEENS7_ILi128EEESB_EEENS_6half_tEfNS_4arch4Sm90ELb0ELb1ELb0ELb1ELb0ELb1ELb0ELb0ELi2ELi1ELi2ELi1ELb0EEENS1_21CollectiveEpilogueBwdISC_SD_SF_Li256ELb1ELb0ELi1EEENS1_19SingleTileSchedulerILb1ELb0ELb0ELi128EEEEEEEEEvNT_6ParamsE)
        /*017c*/ 	.word	0x00000008


	//----- nvinfo : EIATTR_REGCOUNT
	.align		4
.L_82:
        /*0180*/ 	.byte	0x04, 0x2f
        /*0182*/ 	.short	(.L_84 - .L_83)
	.align		4
.L_83:
        /*0184*/ 	.word	index@(_ZN7cutlass13device_kernelIN5flash11enable_sm90INS1_16FlashAttnBwdSm90INS1_25CollectiveMainloopBwdSm90ILi2ELi2ELi2EN4cute5tupleIJNS5_1CILi1EEES8_S8_EEENS6_IJNS7_ILi64EEENS7_ILi128EEESB_EEENS_6half_tEfNS_4arch4Sm90ELb0ELb1ELb0ELb0ELb1ELb1ELb0ELb0ELi2ELi1ELi2ELi1ELb0EEENS1_24CollectiveEpilogueBwdGQAISC_fSF_Li256ELb0ELb1EEENS1_19SingleTileSchedulerILb0ELb0ELb0ELi128EEEEEEEEEvNT_6ParamsE)
        /*0188*/ 	.word	0x000000a8


	//----- nvinfo : EIATTR_FRAME_SIZE
	.align		4
.L_84:
        /*018c*/ 	.byte	0x04, 0x11
        /*018e*/ 	.short	(.L_86 - .L_85)
	.align		4
.L_85:
        /*0190*/ 	.word	index@(_ZN7cutlass13device_kernelIN5flash11enable_sm90INS1_16FlashAttnBwdSm90INS1_25CollectiveMainloopBwdSm90ILi2ELi2ELi2EN4cute5tupleIJNS5_1CILi1EEES8_S8_EEENS6_IJNS7_ILi64EEENS7_ILi128EEESB_EEENS_6half_tEfNS_4arch4Sm90ELb0ELb1ELb0ELb0ELb1ELb1ELb0ELb0ELi2ELi1ELi2ELi1ELb0EEENS1_24CollectiveEpilogueBwdGQAISC_fSF_Li256ELb0ELb1EEENS1_19SingleTileSchedulerILb0ELb0ELb0ELi128EEEEEEEEEvNT_6ParamsE)
        /*0194*/ 	.word	0x00000008


	//----- nvinfo : EIATTR_REGCOUNT
	.align		4
.L_86:
        /*0198*/ 	.byte	0x04, 0x2f
        /*019a*/ 	.short	(.L_88 - .L_87)
	.align		4
.L_87:
        /*019c*/ 	.word	index@(_ZN7cutlass13device_kernelIN5flash11enable_sm90INS1_16FlashAttnBwdSm90INS1_25CollectiveMainloopBwdSm90ILi2ELi2ELi2EN4cute5tupleIJNS5_1CILi1EEES8_S8_EEENS6_IJNS7_ILi64EEENS7_ILi128EEESB_EEENS_6half_tEfNS_4arch4Sm90ELb0ELb1ELb0ELb0ELb0ELb1ELb0ELb0ELi2ELi1ELi2ELi1ELb0EEENS1_24CollectiveEpilogueBwdGQAISC_fSF_Li256ELb0ELb0EEENS1_19SingleTileSchedulerILb0ELb0ELb0ELi128EEEEEEEEEvNT_6ParamsE)
        /*01a0*/ 	.word	0x000000a8


	//----- nvinfo : EIATTR_FRAME_SIZE
	.align		4
.L_88:
        /*01a4*/ 	.byte	0x04, 0x11
        /*01a6*/ 	.short	(.L_90 - .L_89)
	.align		4
.L_89:
        /*01a8*/ 	.word	index@(_ZN7cutlass13device_kernelIN5flash11enable_sm90INS1_16FlashAttnBwdSm90INS1_25CollectiveMainloopBwdSm90ILi2ELi2ELi2EN4cute5tupleIJNS5_1CILi1EEES8_S8_EEENS6_IJNS7_ILi64EEENS7_ILi128EEESB_EEENS_6half_tEfNS_4arch4Sm90ELb0ELb1ELb0ELb0ELb0ELb1ELb0ELb0ELi2ELi1ELi2ELi1ELb0EEENS1_24CollectiveEpilogueBwdGQAISC_fSF_Li256ELb0ELb0EEENS1_19SingleTileSchedulerILb0ELb0ELb0ELi128EEEEEEEEEvNT_6ParamsE)
        /*01ac*/ 	.word	0x00000008


	//----- nvinfo : EIATTR_REGCOUNT
	.align		4
.L_90:
        /*01b0*/ 	.byte	0x04, 0x2f
        /*01b2*/ 	.short	(.L_92 - .L_91)
	.align		4
.L_91:
        /*01b4*/ 	.word	index@(_ZN7cutlass13device_kernelIN5flash11enable_sm90INS1_16FlashAttnBwdSm90INS1_25CollectiveMainloopBwdSm90ILi2ELi2ELi2EN4cute5tupleIJNS5_1CILi1EEES8_S8_EEENS6_IJNS7_ILi64EEENS7_ILi128EEESB_EEENS_6half_tEfNS_4arch4Sm90ELb0ELb1ELb0ELb0ELb1ELb1ELb0ELb0ELi2ELi1ELi2ELi1ELb0EEENS1_21CollectiveEpilogueBwdISC_SD_SF_Li256ELb0ELb0ELi1EEENS1_19SingleTileSchedulerILb0ELb0ELb0ELi128EEEEEEEEEvNT_6ParamsE)
        /*01b8*/ 	.word	0x000000a8


	//----- nvinfo : EIATTR_FRAME_SIZE
	.align		4
.L_92:
        /*01bc*/ 	.byte	0x04, 0x11
        /*01be*/ 	.short	(.L_94 - .L_93)
	.align		4
.L_93:
        /*01c0*/ 	.word	index@(_ZN7cutlass13device_kernelIN5flash11enable_sm90INS1_16FlashAttnBwdSm90INS1_25CollectiveMainloopBwdSm90ILi2ELi2ELi2EN4cute5tupleIJNS5_1CILi1EEES8_S8_EEENS6_IJNS7_ILi64EEENS7_ILi128EEESB_EEENS_6half_tEfNS_4arch4Sm90ELb0ELb1ELb0ELb0ELb1ELb1ELb0ELb0ELi2ELi1ELi2ELi1ELb0EEENS1_21CollectiveEpilogueBwdISC_SD_SF_Li256ELb0ELb0ELi1EEENS1_19SingleTileSchedulerILb0ELb0ELb0ELi128EEEEEEEEEvNT_6ParamsE)
        /*01c4*/ 	.word	0x00000008


	//----- nvinfo : EIATTR_REGCOUNT
	.align		4
.L_94:
        /*01c8*/ 	.byte	0x04, 0x2f
        /*01ca*/ 	.short	(.L_96 - .L_95)
	.align		4
.L_95:
        /*01cc*/ 	.word	index@(_ZN7cutlass13device_kernelIN5flash11enable_sm90INS1_16FlashAttnBwdSm90INS1_25CollectiveMainloopBwdSm90ILi2ELi2ELi2EN4cute5tupleIJNS5_1CILi1EEES8_S8_EEENS6_IJNS7_ILi64EEENS7_ILi128EEESB_EEENS_6half_tEfNS_4arch4Sm90ELb0ELb1ELb0ELb0ELb0ELb1ELb0ELb0ELi2ELi1ELi2ELi1ELb0EEENS1_21CollectiveEpilogueBwdISC_SD_SF_Li256ELb0ELb0ELi1EEENS1_19SingleTileSchedulerILb0ELb0ELb0ELi128EEEEEEEEEvNT_6ParamsE)
        /*01d0*/ 	.word	0x000000a8


	//----- nvinfo : EIATTR_FRAME_SIZE
	.align		4
.L_96:
        /*01d4*/ 	.byte	0x04, 0x11
        /*01d6*/ 	.short	(.L_98 - .L_97)
	.align		4
.L_97:
        /*01d8*/ 	.word	index@(_ZN7cutlass13device_kernelIN5flash11enable_sm90INS1_16FlashAttnBwdSm90INS1_25CollectiveMainloopBwdSm90ILi2ELi2ELi2EN4cute5tupleIJNS5_1CILi1EEES8_S8_EEENS6_IJNS7_ILi64EEENS7_ILi128EEESB_EEENS_6half_tEfNS_4arch4Sm90ELb0ELb1ELb0ELb0ELb0ELb1ELb0ELb0ELi2ELi1ELi2ELi1ELb0EEENS1_21CollectiveEpilogueBwdISC_SD_SF_Li256ELb0ELb0ELi1EEENS1_19SingleTileSchedulerILb0ELb0ELb0ELi128EEEEEEEEEvNT_6ParamsE)
        /*01dc*/ 	.word	0x00000008


	//----- nvinfo : EIATTR_REGCOUNT
	.align		4
.L_98:
        /*01e0*/ 	.byte	0x04, 0x2f
        /*01e2*/ 	.short	(.L_100 - .L_99)
	.align		4
.L_99:
        /*01e4*/ 	.word	index@(_ZN7cutlass13device_kernelIN5flash22FlashAttnBwdPreprocessIN4cute5tupleIJNS3_1CILi80EEENS5_ILi128EEEEEENS_6half_tEfNS_4arch4Sm90ELb1ELb1EEEEEvNT_6ParamsE)
        /*01e8*/ 	.word	0x00000048


	//----- nvinfo : EIATTR_FRAME_SIZE
	.align		4
.L_100:
        /*01ec*/ 	.byte	0x04, 0x11
        /*01ee*/ 	.short	(.L_102 - .L_101)
	.align		4
.L_101:
        /*01f0*/ 	.word	index@(_ZN7cutlass13device_kernelIN5flash22FlashAttnBwdPreprocessIN4cute5tupleIJNS3_1CILi80EEENS5_ILi128EEEEEENS_6half_tEfNS_4arch4Sm90ELb1ELb1EEEEEvNT_6ParamsE)
        /*01f4*/ 	.word	0x00000000


	//----- nvinfo : EIATTR_REGCOUNT
	.align		4
.L_102:
        /*01f8*/ 	.byte	0x04, 0x2f
        /*01fa*/ 	.short	(.L_104 - .L_103)
	.align		4
.L_103:
        /*01fc*/ 	.word	index@(_ZN7cutlass13device_kernelIN5flash11enable_sm90INS1_16FlashAttnBwdSm90INS1_25CollectiveMainloopBwdSm90ILi2ELi2ELi2EN4cute5tupleIJNS5_1CILi1EEES8_S8_EEENS6_IJNS7_ILi80EEENS7_ILi128EEESB_EEENS_6half_tEfNS_4arch4Sm90ELb0ELb0ELb0ELb1ELb1ELb1ELb0ELb1ELi2ELi1ELi2ELi1ELb0EEENS1_24CollectiveEpilogueBwdGQAISC_fSF_Li256ELb1ELb1EEENS1_19SingleTileSchedulerILb1ELb0ELb0ELi128EEEEEEEEEvNT_6ParamsE)
        /*0200*/ 	.word	0x000000a8


	//----- nvinfo : EIATTR_FRAME_SIZE
	.align		4
.L_104:
        /*0204*/ 	.byte	0x04, 0x11
        /*0206*/ 	.short	(.L_106 - .L_105)
	.align		4
.L_105:
        /*0208*/ 	.word	index@(_ZN7cutlass13device_kernelIN5flash11enable_sm90INS1_16FlashAttnBwdSm90INS1_25CollectiveMainloopBwdSm90ILi2ELi2ELi2EN4cute5tupleIJNS5_1CILi1EEES8_S8_EEENS6_IJNS7_ILi80EEENS7_ILi128EEESB_EEENS_6half_tEfNS_4arch4Sm90ELb0ELb0ELb0ELb1ELb1ELb1ELb0ELb1ELi2ELi1ELi2ELi1ELb0EEENS1_24CollectiveEpilogueBwdGQAISC_fSF_Li256ELb1ELb1EEENS1_19SingleTileSchedulerILb1ELb0ELb0ELi128EEEEEEEEEvNT_6ParamsE)
        /*020c*/ 	.word	0x00000028


	//----- nvinfo : EIATTR_REGCOUNT
	.align		4
.L_106:
        /*0210*/ 	.byte	0x04, 0x2f
        /*0212*/ 	.short	(.L_108 - .L_107)
	.align		4
.L_107:
        /*0214*/ 	.word	index@(_ZN7cutlass13device_kernelIN5flash32FlashAttnBwdPostprocessConvertdQIN4cute5tupleIJNS3_1CILi80EEENS5_ILi128EEEEEENS_6half_tEfNS_4arch4Sm90ELi256ENS3_8TiledMMAINS3_8MMA_AtomIJNS3_4SM904GMMA25MMA_64x16x16_F32F16F16_SSILNSF_5MajorE1ELSH_0ELNSF_7ScaleInE1ELSI_1EEEEEENS3_6LayoutINS4_IJNS5_ILi2EEENS5_ILi1EEESN_EEENS4_IJSN_NS5_ILi0EEESP_EEEEENS4_IJNS3_10UnderscoreESS_SS_EEEEELb1EEEEEvNT_6ParamsE)
        /*0218*/ 	.word	0x00000040


	//----- nvinfo : EIATTR_FRAME_SIZE
	.align		4
.L_108:
        /*021c*/ 	.byte	0x04, 0x11
        /*021e*/ 	.short	(.L_110 - .L_109)
	.align		4
.L_109:
        /*0220*/ 	.word	index@(_ZN7cutlass13device_kernelIN5flash32FlashAttnBwdPostprocessConvertdQIN4cute5tupleIJNS3_1CILi80EEENS5_ILi128EEEEEENS_6half_tEfNS_4arch4Sm90ELi256ENS3_8TiledMMAINS3_8MMA_AtomIJNS3_4SM904GMMA25MMA_64x16x16_F32F16F16_SSILNSF_5MajorE1ELSH_0ELNSF_7ScaleInE1ELSI_1EEEEEENS3_6LayoutINS4_IJNS5_ILi2EEENS5_ILi1EEESN_EEENS4_IJSN_NS5_ILi0EEESP_EEEEENS4_IJNS3_10UnderscoreESS_SS_EEEEELb1EEEEEvNT_6ParamsE)
        /*0224*/ 	.word	0x00000000


	//----- nvinfo : EIATTR_REGCOUNT
	.align		4
.L_110:
        /*0228*/ 	.byte	0x04, 0x2f
        /*022a*/ 	.short	(.L_112 - .L_111)
	.align		4
.L_111:
        /*022c*/ 	.word	index@(_ZN7cutlass13device_kernelIN5flash11enable_sm90INS1_16FlashAttnBwdSm90INS1_25CollectiveMainloopBwdSm90ILi2ELi2ELi2EN4cute5tupleIJNS5_1CILi1EEES8_S8_EEENS6_IJNS7_ILi80EEENS7_ILi128EEESB_EEENS_6half_tEfNS_4arch4Sm90ELb0ELb0ELb0ELb1ELb0ELb1ELb0ELb1ELi2ELi1ELi2ELi1ELb0EEENS1_24CollectiveEpilogueBwdGQAISC_fSF_Li256ELb1ELb0EEENS1_19SingleTileSchedulerILb1ELb0ELb0ELi128EEEEEEEEEvNT_6ParamsE)
        /*0230*/ 	.word	0x000000a8


	//----- nvinfo : EIATTR_FRAME_SIZE
	.align		4
.L_112:
        /*0234*/ 	.byte	0x04, 0x11
        /*0236*/ 	.short	(.L_114 - .L_113)
	.align		4
.L_113:
        /*0238*/ 	.word	index@(_ZN7cutlass13device_kernelIN5flash11enable_sm90INS1_16FlashAttnBwdSm90INS1_25CollectiveMainloopBwdSm90ILi2ELi2ELi2EN4cute5tupleIJNS5_1CILi1EEES8_S8_EEENS6_IJNS7_ILi80EEENS7_ILi128EEESB_EEENS_6half_tEfNS_4arch4Sm90ELb0ELb0ELb0ELb1ELb0ELb1ELb0ELb1ELi2ELi1ELi2ELi1ELb0EEENS1_24CollectiveEpilogueBwdGQAISC_fSF_Li256ELb1ELb0EEENS1_19SingleTileSchedulerILb1ELb0ELb0ELi128EEEEEEEEEvNT_6ParamsE)
        /*023c*/ 	.word	0x00000028


	//----- nvinfo : EIATTR_REGCOUNT
	.align		4
.L_114:
        /*0240*/ 	.byte	0x04, 0x2f
        /*0242*/ 	.short	(.L_116 - .L_115)
	.align		4
.L_115:
        /*0244*/ 	.word	index@(_ZN7cutlass13device_kernelIN5flash11enable_sm90INS1_16FlashAttnBwdSm90INS1_25CollectiveMainloopBwdSm90ILi2ELi2ELi2EN4cute5tupleIJNS5_1CILi1EEES8_S8_EEENS6_IJNS7_ILi80EEENS7_ILi128EEESB_EEENS_6half_tEfNS_4arch4Sm90ELb0ELb0ELb0ELb1ELb1ELb1ELb0ELb1ELi2ELi1ELi2ELi1ELb0EEENS1_21CollectiveEpilogueBwdISC_SD_SF_Li256ELb1ELb0ELi1EEENS1_19SingleTileSchedulerILb1ELb0ELb0ELi128EEEEEEEEEvNT_6ParamsE)
        /*0248*/ 	.word	0x000000a8


	//----- nvinfo : EIATTR_FRAME_SIZE
	.align		4
.L_116:
        /*024c*/ 	.byte	0x04, 0x11
        /*024e*/ 	.short	(.L_118 - .L_117)
	.align		4
.L_117:
        /*0250*/ 	.word	index@(_ZN7cutlass13device_kernelIN5flash11enable_sm90INS1_16FlashAttnBwdSm90INS1_25CollectiveMainloopBwdSm90ILi2ELi2ELi2EN4cute5tupleIJNS5_1CILi1EEES8_S8_EEENS6_IJNS7_ILi80EEENS7_ILi128EEESB_EEENS_6half_tEfNS_4arch4Sm90ELb0ELb0ELb0ELb1ELb1ELb1ELb0ELb1ELi2ELi1ELi2ELi1ELb0EEENS1_21CollectiveEpilogueBwdISC_SD_SF_Li256ELb1ELb0ELi1EEENS1_19SingleTileSchedulerILb1ELb0ELb0ELi128EEEEEEEEEvNT_6ParamsE)
        /*0254*/ 	.word	0x00000028


	//----- nvinfo : EIATTR_REGCOUNT
	.align		4
.L_118:
        /*0258*/ 	.byte	0x04, 0x2f
        /*025a*/ 	.short	(.L_120 - .L_119)
	.align		4
.L_119:
        /*025c*/ 	.word	index@(_ZN7cutlass13device_kernelIN5flash11enable_sm90INS1_16FlashAttnBwdSm90INS1_25CollectiveMainloopBwdSm90ILi2ELi2ELi2EN4cute5tupleIJNS5_1CILi1EEES8_S8_EEENS6_IJNS7_ILi80EEENS7_ILi128EEESB_EEENS_6half_tEfNS_4arch4Sm90ELb0ELb0ELb0ELb1ELb0ELb1ELb0ELb1ELi2ELi1ELi2ELi1ELb0EEENS1_21CollectiveEpilogueBwdISC_SD_SF_Li256ELb1ELb0ELi1EEENS1_19SingleTileSchedulerILb1ELb0ELb0ELi128EEEEEEEEEvNT_6ParamsE)
        /*0260*/ 	.word	0x000000a8


	//----- nvinfo : EIATTR_FRAME_SIZE
	.align		4
.L_120:
        /*0264*/ 	.byte	0x04, 0x11
        /*0266*/ 	.short	(.L_122 - .L_121)
	.align		4
.L_121:
        /*0268*/ 	.word	index@(_ZN7cutlass13device_kernelIN5flash11enable_sm90INS1_16FlashAttnBwdSm90INS1_25CollectiveMainloopBwdSm90ILi2ELi2ELi2EN4cute5tupleIJNS5_1CILi1EEES8_S8_EEENS6_IJNS7_ILi80EEENS7_ILi128EEESB_EEENS_6half_tEfNS_4arch4Sm90ELb0ELb0ELb0ELb1ELb0ELb1ELb0ELb1ELi2ELi1ELi2ELi1ELb0EEENS1_21CollectiveEpilogueBwdISC_SD_SF_Li256ELb1ELb0ELi1EEENS1_19SingleTileSchedulerILb1ELb0ELb0ELi128EEEEEEEEEvNT_6ParamsE)
        /*026c*/ 	.word	0x00000028


	//----- nvinfo : EIATTR_REGCOUNT
	.align		4
.L_122:
        /*0270*/ 	.byte	0x04, 0x2f
        /*0272*/ 	.short	(.L_124 - .L_123)
	.align		4
.L_123:
        /*0274*/ 	.word	index@(_ZN7cutlass13device_kernelIN5flash22FlashAttnBwdPreprocessIN4cute5tupleIJNS3_1CILi80EEENS5_ILi128EEEEEENS_6half_tEfNS_4arch4Sm90ELb1ELb0EEEEEvNT_6ParamsE)
        /*0278*/ 	.word	0x00000046


	//----- nvinfo : EIATTR_FRAME_SIZE
	.align		4
.L_124:
        /*027c*/ 	.byte	0x04, 0x11
        /*027e*/ 	.short	(.L_126 - .L_125)
	.align		4
.L_125:
        /*0280*/ 	.word	index@(_ZN7cutlass13device_kernelIN5flash22FlashAttnBwdPreprocessIN4cute5tupleIJNS3_1CILi80EEENS5_ILi128EEEEEENS_6half_tEfNS_4arch4Sm90ELb1ELb0EEEEEvNT_6ParamsE)
        /*0284*/ 	.word	0x00000000


	//----- nvinfo : EIATTR_REGCOUNT
	.align		4
.L_126:
        /*0288*/ 	.byte	0x04, 0x2f
        /*028a*/ 	.short	(.L_128 - .L_127)
	.align		4
.L_127:
        /*028c*/ 	.word	index@(_ZN7cutlass13device_kernelIN5flash11enable_sm90INS1_16FlashAttnBwdSm90INS1_25CollectiveMainloopBwdSm90ILi2ELi2ELi2EN4cute5tupleIJNS5_1CILi1EEES8_S8_EEENS6_IJNS7_ILi80EEENS7_ILi128EEESB_EEENS_6half_tEfNS_4arch4Sm90ELb0ELb0ELb0ELb0ELb1ELb1ELb0ELb1ELi2ELi1ELi2ELi1ELb0EEENS1_24CollectiveEpilogueBwdGQAISC_fSF_Li256ELb0ELb1EEENS1_19SingleTileSchedulerILb0ELb0ELb0ELi128EEEEEEEEEvNT_6ParamsE)
        /*0290*/ 	.word	0x000000a8


	//----- nvinfo : EIATTR_FRAME_SIZE
	.align		4
.L_128:
        /*0294*/ 	.byte	0x04, 0x11
        /*0296*/ 	.short	(.L_130 - .L_129)
	.align		4
.L_129:
        /*0298*/ 	.word	index@(_ZN7cutlass13device_kernelIN5flash11enable_sm90INS1_16FlashAttnBwdSm90INS1_25CollectiveMainloopBwdSm90ILi2ELi2ELi2EN4cute5tupleIJNS5_1CILi1EEES8_S8_EEENS6_IJNS7_ILi80EEENS7_ILi128EEESB_EEENS_6half_tEfNS_4arch4Sm90ELb0ELb0ELb0ELb0ELb1ELb1ELb0ELb1ELi2ELi1ELi2ELi1ELb0EEENS1_24CollectiveEpilogueBwdGQAISC_fSF_Li256ELb0ELb1EEENS1_19SingleTileSchedulerILb0ELb0ELb0ELi128EEEEEEEEEvNT_6ParamsE)
        /*029c*/ 	.word	0x00000020


	//----- nvinfo : EIATTR_REGCOUNT
	.align		4
.L_130:
        /*02a0*/ 	.byte	0x04, 0x2f
        /*02a2*/ 	.short	(.L_132 - .L_131)
	.align		4
.L_131:
        /*02a4*/ 	.word	index@(_ZN7cutlass13device_kernelIN5flash11enable_sm90INS1_16FlashAttnBwdSm90INS1_25CollectiveMainloopBwdSm90ILi2ELi2ELi2EN4cute5tupleIJNS5_1CILi1EEES8_S8_EEENS6_IJNS7_ILi80EEENS7_ILi128EEESB_EEENS_6half_tEfNS_4arch4Sm90ELb0ELb0ELb0ELb0ELb0ELb1ELb0ELb1ELi2ELi1ELi2ELi1ELb0EEENS1_24CollectiveEpilogueBwdGQAISC_fSF_Li256ELb0ELb0EEENS1_19SingleTileSchedulerILb0ELb0ELb0ELi128EEEEEEEEEvNT_6ParamsE)
        /*02a8*/ 	.word	0x000000a8


	//----- nvinfo : EIATTR_FRAME_SIZE
	.align		4
.L_132:
        /*02ac*/ 	.byte	0x04, 0x11
        /*02ae*/ 	.short	(.L_134 - .L_133)
	.align		4
.L_133:
        /*02b0*/ 	.word	index@(_ZN7cutlass13device_kernelIN5flash11enable_sm90INS1_16FlashAttnBwdSm90INS1_25CollectiveMainloopBwdSm90ILi2ELi2ELi2EN4cute5tupleIJNS5_1CILi1EEES8_S8_EEENS6_IJNS7_ILi80EEENS7_ILi128EEESB_EEENS_6half_tEfNS_4arch4Sm90ELb0ELb0ELb0ELb0ELb0ELb1ELb0ELb1ELi2ELi1ELi2ELi1ELb0EEENS1_24CollectiveEpilogueBwdGQAISC_fSF_Li256ELb0ELb0EEENS1_19SingleTileSchedulerILb0ELb0ELb0ELi128EEEEEEEEEvNT_6ParamsE)
        /*02b4*/ 	.word	0x00000020


	//----- nvinfo : EIATTR_REGCOUNT
	.align		4
.L_134:
        /*02b8*/ 	.byte	0x04, 0x2f
        /*02ba*/ 	.short	(.L_136 - .L_135)
	.align		4
.L_135:
        /*02bc*/ 	.word	index@(_ZN7cutlass13device_kernelIN5flash11enable_sm90INS1_16FlashAttnBwdSm90INS1_25CollectiveMainloopBwdSm90ILi2ELi2ELi2EN4cute5tupleIJNS5_1CILi1EEES8_S8_EEENS6_IJNS7_ILi80EEENS7_ILi128EEESB_EEENS_6half_tEfNS_4arch4Sm90ELb0ELb0ELb0ELb0ELb1ELb1ELb0ELb1ELi2ELi1ELi2ELi1ELb0EEENS1_21CollectiveEpilogueBwdISC_SD_SF_Li256ELb0ELb0ELi1EEENS1_19SingleTileSchedulerILb0ELb0ELb0ELi128EEEEEEEEEvNT_6ParamsE)
        /*02c0*/ 	.word	0x000000a8


	//----- nvinfo : EIATTR_FRAME_SIZE
	.align		4
.L_136:
        /*02c4*/ 	.byte	0x04, 0x11
        /*02c6*/ 	.short	(.L_138 - .L_137)
	.align		4
.L_137:
        /*02c8*/ 	.word	index@(_ZN7cutlass13device_kernelIN5flash11enable_sm90INS1_16FlashAttnBwdSm90INS1_25CollectiveMainloopBwdSm90ILi2ELi2ELi2EN4cute5tupleIJNS5_1CILi1EEES8_S8_EEENS6_IJNS7_ILi80EEENS7_ILi128EEESB_EEENS_6half_tEfNS_4arch4Sm90ELb0ELb0ELb0ELb0ELb1ELb1ELb0ELb1ELi2ELi1ELi2ELi1ELb0EEENS1_21CollectiveEpilogueBwdISC_SD_SF_Li256ELb0ELb0ELi1EEENS1_19SingleTileSchedulerILb0ELb0ELb0ELi128EEEEEEEEEvNT_6ParamsE)
        /*02cc*/ 	.word	0x00000020


	//----- nvinfo : EIATTR_REGCOUNT
	.align		4
.L_138:
        /*02d0*/ 	.byte	0x04, 0x2f
        /*02d2*/ 	.short	(.L_140 - .L_139)
	.align		4
.L_139:
        /*02d4*/ 	.word	index@(_ZN7cutlass13device_kernelIN5flash11enable_sm90INS1_16FlashAttnBwdSm90INS1_25CollectiveMainloopBwdSm90ILi2ELi2ELi2EN4cute5tupleIJNS5_1CILi1EEES8_S8_EEENS6_IJNS7_ILi80EEENS7_ILi128EEESB_EEENS_6half_tEfNS_4arch4Sm90ELb0ELb0ELb0ELb0ELb0ELb1ELb0ELb1ELi2ELi1ELi2ELi1ELb0EEENS1_21CollectiveEpilogueBwdISC_SD_SF_Li256ELb0ELb0ELi1EEENS1_19SingleTileSchedulerILb0ELb0ELb0ELi128EEEEEEEEEvNT_6ParamsE)
        /*02d8*/ 	.word	0x000000a8


	//----- nvinfo : EIATTR_FRAME_SIZE
	.align		4
.L_140:
        /*02dc*/ 	.byte	0x04, 0x11
        /*02de*/ 	.short	(.L_142 - .L_141)
	.align		4
.L_141:
        /*02e0*/ 	.word	index@(_ZN7cutlass13device_kernelIN5flash11enable_sm90INS1_16FlashAttnBwdSm90INS1_25CollectiveMainloopBwdSm90ILi2ELi2ELi2EN4cute5tupleIJNS5_1CILi1EEES8_S8_EEENS6_IJNS7_ILi80EEENS7_ILi128EEESB_EEENS_6half_tEfNS_4arch4Sm90ELb0ELb0ELb0ELb0ELb0ELb1ELb0ELb1ELi2ELi1ELi2ELi1ELb0EEENS1_21CollectiveEpilogueBwdISC_SD_SF_Li256ELb0ELb0ELi1EEENS1_19SingleTileSchedulerILb0ELb0ELb0ELi128EEEEEEEEEvNT_6ParamsE)
        /*02e4*/ 	.word	0x00000020


	//----- nvinfo : EIATTR_MIN_STACK_SIZE
	.align		4
.L_142:
        /*02e8*/ 	.byte	0x04, 0x12
        /*02ea*/ 	.short	(.L_144 - .L_143)
	.align		4
.L_143:
        /*02ec*/ 	.word	index@(_ZN7cutlass13device_kernelIN5flash11enable_sm90INS1_16FlashAttnBwdSm90INS1_25CollectiveMainloopBwdSm90ILi2ELi2ELi2EN4cute5tupleIJNS5_1CILi1EEES8_S8_EEENS6_IJNS7_ILi80EEENS7_ILi128EEESB_EEENS_6half_tEfNS_4arch4Sm90ELb0ELb0ELb0ELb0ELb0ELb1ELb0ELb1ELi2ELi1ELi2ELi1ELb0EEENS1_21CollectiveEpilogueBwdISC_SD_SF_Li256ELb0ELb0ELi1EEENS1_19SingleTileSchedulerILb0ELb0ELb0ELi128EEEEEEEEEvNT_6ParamsE)
        /*02f0*/ 	.word	0x00000020


	//----- nvinfo : EIATTR_MIN_STACK_SIZE
	.align		4
.L_144:
        /*02f4*/ 	.byte	0x04, 0x12
        /*02f6*/ 	.short	(.L_146 - .L_145)
	.align		4
.L_145:
        /*02f8*/ 	.word	index@(_ZN7cutlass13device_kernelIN5flash11enable_sm90INS1_16FlashAttnBwdSm90INS1_25CollectiveMainloopBwdSm90ILi2ELi2ELi2EN4cute5tupleIJNS5_1CILi1EEES8_S8_EEENS6_IJNS7_ILi80EEENS7_ILi128EEESB_EEENS_6half_tEfNS_4arch4Sm90ELb0ELb0ELb0ELb0ELb1ELb1ELb0ELb1ELi2ELi1ELi2ELi1ELb0EEENS1_21CollectiveEpilogueBwdISC_SD_SF_Li256ELb0ELb0ELi1EEENS1_19SingleTileSchedulerILb0ELb0ELb0ELi128EEEEEEEEEvNT_6ParamsE)
        /*02fc*/ 	.word	0x00000020


	//----- nvinfo : EIATTR_MIN_STACK_SIZE
	.align		4
.L_146:
        /*0300*/ 	.byte	0x04, 0x12
        /*0302*/ 	.short	(.L_148 - .L_147)
	.align		4
.L_147:
        /*0304*/ 	.word	index@(_ZN7cutlass13device_kernelIN5flash11enable_sm90INS1_16FlashAttnBwdSm90INS1_25CollectiveMainloopBwdSm90ILi2ELi2ELi2EN4cute5tupleIJNS5_1CILi1EEES8_S8_EEENS6_IJNS7_ILi80EEENS7_ILi128EEESB_EEENS_6half_tEfNS_4arch4Sm90ELb0ELb0ELb0ELb0ELb0ELb1ELb0ELb1ELi2ELi1ELi2ELi1ELb0EEENS1_24CollectiveEpilogueBwdGQAISC_fSF_Li256ELb0ELb0EEENS1_19SingleTileSchedulerILb0ELb0ELb0ELi128EEEEEEEEEvNT_6ParamsE)
        /*0308*/ 	.word	0x00000020


	//----- nvinfo : EIATTR_MIN_STACK_SIZE
	.align		4
.L_148:
        /*030c*/ 	.byte	0x04, 0x12
        /*030e*/ 	.short	(.L_150 - .L_149)
	.align		4
.L_149:
        /*0310*/ 	.word	index@(_ZN7cutlass13device_kernelIN5flash11enable_sm90INS1_16FlashAttnBwdSm90INS1_25CollectiveMainloopBwdSm90ILi2ELi2ELi2EN4cute5tupleIJNS5_1CILi1EEES8_S8_EEENS6_IJNS7_ILi80EEENS7_ILi128EEESB_EEENS_6half_tEfNS_4arch4Sm90ELb0ELb0ELb0ELb0ELb1ELb1ELb0ELb1ELi2ELi1ELi2ELi1ELb0EEENS1_24CollectiveEpilogueBwdGQAISC_fSF_Li256ELb0ELb1EEENS1_19SingleTileSchedulerILb0ELb0ELb0ELi128EEEEEEEEEvNT_6ParamsE)
        /*0314*/ 	.word	0x00000020


	//----- nvinfo : EIATTR_MIN_STACK_SIZE
	.align		4
.L_150:
        /*0318*/ 	.byte	0x04, 0x12
        /*031a*/ 	.short	(.L_152 - .L_151)
	.align		4
.L_151:
        /*031c*/ 	.word	index@(_ZN7cutlass13device_kernelIN5flash22FlashAttnBwdPreprocessIN4cute5tupleIJNS3_1CILi80EEENS5_ILi128EEEEEENS_6half_tEfNS_4arch4Sm90ELb1ELb0EEEEEvNT_6ParamsE)
        /*0320*/ 	.word	0x00000000


	//----- nvinfo : EIATTR_MIN_STACK_SIZE
	.align		4
.L_152:
        /*0324*/ 	.byte	0x04, 0x12
        /*0326*/ 	.short	(.L_154 - .L_153)
	.align		4
.L_153:
        /*0328*/ 	.word	index@(_ZN7cutlass13device_kernelIN5flash11enable_sm90INS1_16FlashAttnBwdSm90INS1_25CollectiveMainloopBwdSm90ILi2ELi2ELi2EN4cute5tupleIJNS5_1CILi1EEES8_S8_EEENS6_IJNS7_ILi80EEENS7_ILi128EEESB_EEENS_6half_tEfNS_4arch4Sm90ELb0ELb0ELb0ELb1ELb0ELb1ELb0ELb1ELi2ELi1ELi2ELi1ELb0EEENS1_21CollectiveEpilogueBwdISC_SD_SF_Li256ELb1ELb0ELi1EEENS1_19SingleTileSchedulerILb1ELb0ELb0ELi128EEEEEEEEEvNT_6ParamsE)
        /*032c*/ 	.word	0x00000028


	//----- nvinfo : EIATTR_MIN_STACK_SIZE
	.align		4
.L_154:
        /*0330*/ 	.byte	0x04, 0x12
        /*0332*/ 	.short	(.L_156 - .L_155)
	.align		4
.L_155:
        /*0334*/ 	.word	index@(_ZN7cutlass13device_kernelIN5flash11enable_sm90INS1_16FlashAttnBwdSm90INS1_25CollectiveMainloopBwdSm90ILi2ELi2ELi2EN4cute5tupleIJNS5_1CILi1EEES8_S8_EEENS6_IJNS7_ILi80EEENS7_ILi128EEESB_EEENS_6half_tEfNS_4arch4Sm90ELb0ELb0ELb0ELb1ELb1ELb1ELb0ELb1ELi2ELi1ELi2ELi1ELb0EEENS1_21CollectiveEpilogueBwdISC_SD_SF_Li256ELb1ELb0ELi1EEENS1_19SingleTileSchedulerILb1ELb0ELb0ELi128EEEEEEEEEvNT_6ParamsE)
        /*0338*/ 	.word	0x00000028


	//----- nvinfo : EIATTR_MIN_STACK_SIZE
	.align		4
.L_156:
        /*033c*/ 	.byte	0x04, 0x12
        /*033e*/ 	.short	(.L_158 - .L_157)
	.align		4
.L_157:
        /*0340*/ 	.word	index@(_ZN7cutlass13device_kernelIN5flash11enable_sm90INS1_16FlashAttnBwdSm90INS1_25CollectiveMainloopBwdSm90ILi2ELi2ELi2EN4cute5tupleIJNS5_1CILi1EEES8_S8_EEENS6_IJNS7_ILi80EEENS7_ILi128EEESB_EEENS_6half_tEfNS_4arch4Sm90ELb0ELb0ELb0ELb1ELb0ELb1ELb0ELb1ELi2ELi1ELi2ELi1ELb0EEENS1_24CollectiveEpilogueBwdGQAISC_fSF_Li256ELb1ELb0EEENS1_19SingleTileSchedulerILb1ELb0ELb0ELi128EEEEEEEEEvNT_6ParamsE)
        /*0344*/ 	.word	0x00000028


	//----- nvinfo : EIATTR_MIN_STACK_SIZE
	.align		4
.L_158:
        /*0348*/ 	.byte	0x04, 0x12
        /*034a*/ 	.short	(.L_160 - .L_159)
	.align		4
.L_159:
        /*034c*/ 	.word	index@(_ZN7cutlass13device_kernelIN5flash32FlashAttnBwdPostprocessConvertdQIN4cute5tupleIJNS3_1CILi80EEENS5_ILi128EEEEEENS_6half_tEfNS_4arch4Sm90ELi256ENS3_8TiledMMAINS3_8MMA_AtomIJNS3_4SM904GMMA25MMA_64x16x16_F32F16F16_SSILNSF_5MajorE1ELSH_0ELNSF_7ScaleInE1ELSI_1EEEEEENS3_6LayoutINS4_IJNS5_ILi2EEENS5_ILi1EEESN_EEENS4_IJSN_NS5_ILi0EEESP_EEEEENS4_IJNS3_10UnderscoreESS_SS_EEEEELb1EEEEEvNT_6ParamsE)
        /*0350*/ 	.word	0x00000000


	//----- nvinfo : EIATTR_MIN_STACK_SIZE
	.align		4
.L_160:
        /*0354*/ 	.byte	0x04, 0x12
        /*0356*/ 	.short	(.L_162 - .L_161)
	.align		4
.L_161:
        /*0358*/ 	.word	index@(_ZN7cutlass13device_kernelIN5flash11enable_sm90INS1_16FlashAttnBwdSm90INS1_25CollectiveMainloopBwdSm90ILi2ELi2ELi2EN4cute5tupleIJNS5_1CILi1EEES8_S8_EEENS6_IJNS7_ILi80EEENS7_ILi128EEESB_EEENS_6half_tEfNS_4arch4Sm90ELb0ELb0ELb0ELb1ELb1ELb1ELb0ELb1ELi2ELi1ELi2ELi1ELb0EEENS1_24CollectiveEpilogueBwdGQAISC_fSF_Li256ELb1ELb1EEENS1_19SingleTileSchedulerILb1ELb0ELb0ELi128EEEEEEEEEvNT_6ParamsE)
        /*035c*/ 	.word	0x00000028


	//----- nvinfo : EIATTR_MIN_STACK_SIZE
	.align		4
.L_162:
        /*0360*/ 	.byte	0x04, 0x12
        /*0362*/ 	.short	(.L_164 - .L_163)
	.align		4
.L_163:
        /*0364*/ 	.word	index@(_ZN7cutlass13device_kernelIN5flash22FlashAttnBwdPreprocessIN4cute5tupleIJNS3_1CILi80EEENS5_ILi128EEEEEENS_6half_tEfNS_4arch4Sm90ELb1ELb1EEEEEvNT_6ParamsE)
        /*0368*/ 	.word	0x00000000


	//----- nvinfo : EIATTR_MIN_STACK_SIZE
	.align		4
.L_164:
        /*036c*/ 	.byte	0x04, 0x12
        /*036e*/ 	.short	(.L_166 - .L_165)
	.align		4
.L_165:
        /*0370*/ 	.word	index@(_ZN7cutlass13device_kernelIN5flash11enable_sm90INS1_16FlashAttnBwdSm90INS1_25CollectiveMainloopBwdSm90ILi2ELi2ELi2EN4cute5tupleIJNS5_1CILi1EEES8_S8_EEENS6_IJNS7_ILi64EEENS7_ILi128EEESB_EEENS_6half_tEfNS_4arch4Sm90ELb0ELb1ELb0ELb0ELb0ELb1ELb0ELb0ELi2ELi1ELi2ELi1ELb0EEENS1_21CollectiveEpilogueBwdISC_SD_SF_Li256ELb0ELb0ELi1EEENS1_19SingleTileSchedulerILb0ELb0ELb0ELi128EEEEEEEEEvNT_6ParamsE)
        /*0374*/ 	.word	0x00000008


	//----- nvinfo : EIATTR_MIN_STACK_SIZE
	.align		4
.L_166:
        /*0378*/ 	.byte	0x04, 0x12
        /*037a*/ 	.short	(.L_168 - .L_167)
	.align		4
.L_167:
        /*037c*/ 	.word	index@(_ZN7cutlass13device_kernelIN5flash11enable_sm90INS1_16FlashAttnBwdSm90INS1_25CollectiveMainloopBwdSm90ILi2ELi2ELi2EN4cute5tupleIJNS5_1CILi1EEES8_S8_EEENS6_IJNS7_ILi64EEENS7_ILi128EEESB_EEENS_6half_tEfNS_4arch4Sm90ELb0ELb1ELb0ELb0ELb1ELb1ELb0ELb0ELi2ELi1ELi2ELi1ELb0EEENS1_21CollectiveEpilogueBwdISC_SD_SF_Li256ELb0ELb0ELi1EEENS1_19SingleTileSchedulerILb0ELb0ELb0ELi128EEEEEEEEEvNT_6ParamsE)
        /*0380*/ 	.word	0x00000008


	//----- nvinfo : EIATTR_MIN_STACK_SIZE
	.align		4
.L_168:
        /*0384*/ 	.byte	0x04, 0x12
        /*0386*/ 	.short	(.L_170 - .L_169)
	.align		4
.L_169:
        /*0388*/ 	.word	index@(_ZN7cutlass13device_kernelIN5flash11enable_sm90INS1_16FlashAttnBwdSm90INS1_25CollectiveMainloopBwdSm90ILi2ELi2ELi2EN4cute5tupleIJNS5_1CILi1EEES8_S8_EEENS6_IJNS7_ILi64EEENS7_ILi128EEESB_EEENS_6half_tEfNS_4arch4Sm90ELb0ELb1ELb0ELb0ELb0ELb1ELb0ELb0ELi2ELi1ELi2ELi1ELb0EEENS1_24CollectiveEpilogueBwdGQAISC_fSF_Li256ELb0ELb0EEENS1_19SingleTileSchedulerILb0ELb0ELb0ELi128EEEEEEEEEvNT_6ParamsE)
        /*038c*/ 	.word	0x00000008


	//----- nvinfo : EIATTR_MIN_STACK_SIZE
	.align		4
.L_170:
        /*0390*/ 	.byte	0x04, 0x12
        /*0392*/ 	.short	(.L_172 - .L_171)
	.align		4
.L_171:
        /*0394*/ 	.word	index@(_ZN7cutlass13device_kernelIN5flash11enable_sm90INS1_16FlashAttnBwdSm90INS1_25CollectiveMainloopBwdSm90ILi2ELi2ELi2EN4cute5tupleIJNS5_1CILi1EEES8_S8_EEENS6_IJNS7_ILi64EEENS7_ILi128EEESB_EEENS_6half_tEfNS_4arch4Sm90ELb0ELb1ELb0ELb0ELb1ELb1ELb0ELb0ELi2ELi1ELi2ELi1ELb0EEENS1_24CollectiveEpilogueBwdGQAISC_fSF_Li256ELb0ELb1EEENS1_19SingleTileSchedulerILb0ELb0ELb0ELi128EEEEEEEEEvNT_6ParamsE)
        /*0398*/ 	.word	0x00000008


	//----- nvinfo : EIATTR_MIN_STACK_SIZE
	.align		4
.L_172:
        /*039c*/ 	.byte	0x04, 0x12
        /*039e*/ 	.short	(.L_174 - .L_173)
	.align		4
.L_173:
        /*03a0*/ 	.word	index@(_ZN7cutlass13device_kernelIN5flash11enable_sm90INS1_16FlashAttnBwdSm90INS1_25CollectiveMainloopBwdSm90ILi2ELi2ELi2EN4cute5tupleIJNS5_1CILi1EEES8_S8_EEENS6_IJNS7_ILi64EEENS7_ILi128EEESB_EEENS_6half_tEfNS_4arch4Sm90ELb0ELb1ELb0ELb1ELb0ELb1ELb0ELb0ELi2ELi1ELi2ELi1ELb0EEENS1_21CollectiveEpilogueBwdISC_SD_SF_Li256ELb1ELb0ELi1EEENS1_19SingleTileSchedulerILb1ELb0ELb0ELi128EEEEEEEEEvNT_6ParamsE)
        /*03a4*/ 	.word	0x00000008


	//----- nvinfo : EIATTR_MIN_STACK_SIZE
	.align		4
.L_174:
        /*03a8*/ 	.byte	0x04, 0x12
        /*03aa*/ 	.short	(.L_176 - .L_175)
	.align		4
.L_175:
        /*03ac*/ 	.word	index@(_ZN7cutlass13device_kernelIN5flash11enable_sm90INS1_16FlashAttnBwdSm90INS1_25CollectiveMainloopBwdSm90ILi2ELi2ELi2EN4cute5tupleIJNS5_1CILi1EEES8_S8_EEENS6_IJNS7_ILi64EEENS7_ILi128EEESB_EEENS_6half_tEfNS_4arch4Sm90ELb0ELb1ELb0ELb1ELb1ELb1ELb0ELb0ELi2ELi1ELi2ELi1ELb0EEENS1_21CollectiveEpilogueBwdISC_SD_SF_Li256ELb1ELb0ELi1EEENS1_19SingleTileSchedulerILb1ELb0ELb0ELi128EEEEEEEEEvNT_6ParamsE)
        /*03b0*/ 	.word	0x00000008


	//----- nvinfo : EIATTR_MIN_STACK_SIZE
	.align		4
.L_176:
        /*03b4*/ 	.byte	0x04, 0x12
        /*03b6*/ 	.short	(.L_178 - .L_177)
	.align		4
.L_177:
        /*03b8*/ 	.word	index@(_ZN7cutlass13device_kernelIN5flash11enable_sm90INS1_16FlashAttnBwdSm90INS1_25CollectiveMainloopBwdSm90ILi2ELi2ELi2EN4cute5tupleIJNS5_1CILi1EEES8_S8_EEENS6_IJNS7_ILi64EEENS7_ILi128EEESB_EEENS_6half_tEfNS_4arch4Sm90ELb0ELb1ELb0ELb1ELb0ELb1ELb0ELb0ELi2ELi1ELi2ELi1ELb0EEENS1_24CollectiveEpilogueBwdGQAISC_fSF_Li256ELb1ELb0EEENS1_19SingleTileSchedulerILb1ELb0ELb0ELi128EEEEEEEEEvNT_6ParamsE)
        /*03bc*/ 	.word	0x00000008


	//----- nvinfo : EIATTR_MIN_STACK_SIZE
	.align		4
.L_178:
        /*03c0*/ 	.byte	0x04, 0x12
        /*03c2*/ 	.short	(.L_180 - .L_179)
	.align		4
.L_179:
        /*03c4*/ 	.word	index@(_ZN7cutlass13device_kernelIN5flash11enable_sm90INS1_16FlashAttnBwdSm90INS1_25CollectiveMainloopBwdSm90ILi2ELi2ELi2EN4cute5tupleIJNS5_1CILi1EEES8_S8_EEENS6_IJNS7_ILi64EEENS7_ILi128EEESB_EEENS_6half_tEfNS_4arch4Sm90ELb0ELb1ELb0ELb1ELb1ELb1ELb0ELb0ELi2ELi1ELi2ELi1ELb0EEENS1_24CollectiveEpilogueBwdGQAISC_fSF_Li256ELb1ELb1EEENS1_19SingleTileSchedulerILb1ELb0ELb0ELi128EEEEEEEEEvNT_6ParamsE)
        /*03c8*/ 	.word	0x00000008


	//----- nvinfo : EIATTR_MIN_STACK_SIZE
	.align		4
.L_180:
        /*03cc*/ 	.byte	0x04, 0x12
        /*03ce*/ 	.short	(.L_182 - .L_181)
	.align		4
.L_181:
        /*03d0*/ 	.word	index@(_ZN7cutlass13device_kernelIN5flash11enable_sm90INS1_16FlashAttnBwdSm90INS1_25CollectiveMainloopBwdSm90ILi2ELi2ELi2EN4cute5tupleIJNS5_1CILi1EEES8_S8_EEENS6_IJNS7_ILi64EEENS7_ILi128EEESB_EEENS_6half_tEfNS_4arch4Sm90ELb1ELb0ELb0ELb0ELb0ELb1ELb0ELb0ELi2ELi1ELi2ELi1ELb0EEENS1_21CollectiveEpilogueBwdISC_SD_SF_Li256ELb0ELb0ELi1EEENS1_25SingleTileBwdLPTSchedulerILb0ELi128ELb0EEEEEEEEEvNT_6ParamsE)
        /*03d4*/ 	.word	0x00000008


	//----- nvinfo : EIATTR_MIN_STACK_SIZE
	.align		4
.L_182:
        /*03d8*/ 	.byte	0x04, 0x12
        /*03da*/ 	.short	(.L_184 - .L_183)
	.align		4
.L_183:
        /*03dc*/ 	.word	index@(_ZN7cutlass13device_kernelIN5flash11enable_sm90INS1_16FlashAttnBwdSm90INS1_25CollectiveMainloopBwdSm90ILi2ELi2ELi2EN4cute5tupleIJNS5_1CILi1EEES8_S8_EEENS6_IJNS7_ILi64EEENS7_ILi128EEESB_EEENS_6half_tEfNS_4arch4Sm90ELb1ELb0ELb0ELb0ELb1ELb1ELb0ELb0ELi2ELi1ELi2ELi1ELb0EEENS1_21CollectiveEpilogueBwdISC_SD_SF_Li256ELb0ELb0ELi1EEENS1_25SingleTileBwdLPTSchedulerILb0ELi128ELb1EEEEEEEEEvNT_6ParamsE)
        /*03e0*/ 	.word	0x00000008


	//----- nvinfo : EIATTR_MIN_STACK_SIZE
	.align		4
.L_184:
        /*03e4*/ 	.byte	0x04, 0x12
        /*03e6*/ 	.short	(.L_186 - .L_185)
	.align		4
.L_185:
        /*03e8*/ 	.word	index@(_ZN7cutlass13device_kernelIN5flash11enable_sm90INS1_16FlashAttnBwdSm90INS1_25CollectiveMainloopBwdSm90ILi2ELi2ELi2EN4cute5tupleIJNS5_1CILi1EEES8_S8_EEENS6_IJNS7_ILi64EEENS7_ILi128EEESB_EEENS_6half_tEfNS_4arch4Sm90ELb1ELb0ELb0ELb0ELb0ELb1ELb0ELb0ELi2ELi1ELi2ELi1ELb0EEENS1_24CollectiveEpilogueBwdGQAISC_fSF_Li256ELb0ELb0EEENS1_25SingleTileBwdLPTSchedulerILb0ELi128ELb0EEEEEEEEEvNT_6ParamsE)
        /*03ec*/ 	.word	0x00000008


	//----- nvinfo : EIATTR_MIN_STACK_SIZE
	.align		4
.L_186:
        /*03f0*/ 	.byte	0x04, 0x12
        /*03f2*/ 	.short	(.L_188 - .L_187)
	.align		4
.L_187:
        /*03f4*/ 	.word	index@(_ZN7cutlass13device_kernelIN5flash11enable_sm90INS1_16FlashAttnBwdSm90INS1_25CollectiveMainloopBwdSm90ILi2ELi2ELi2EN4cute5tupleIJNS5_1CILi1EEES8_S8_EEENS6_IJNS7_ILi64EEENS7_ILi128EEESB_EEENS_6half_tEfNS_4arch4Sm90ELb1ELb0ELb0ELb0ELb1ELb1ELb0ELb0ELi2ELi1ELi2ELi1ELb0EEENS1_24CollectiveEpilogueBwdGQAISC_fSF_Li256ELb0ELb1EEENS1_25SingleTileBwdLPTSchedulerILb0ELi128ELb1EEEEEEEEEvNT_6ParamsE)
        /*03f8*/ 	.word	0x00000008


	//----- nvinfo : EIATTR_MIN_STACK_SIZE
	.align		4
.L_188:
        /*03fc*/ 	.byte	0x04, 0x12
        /*03fe*/ 	.short	(.L_190 - .L_189)
	.align		4
.L_189:
        /*0400*/ 	.word	index@(_ZN7cutlass13device_kernelIN5flash22FlashAttnBwdPreprocessIN4cute5tupleIJNS3_1CILi64EEENS5_ILi128EEEEEENS_6half_tEfNS_4arch4Sm90ELb1ELb0EEEEEvNT_6ParamsE)
        /*0404*/ 	.word	0x00000000


	//----- nvinfo : EIATTR_MIN_STACK_SIZE
	.align		4
.L_190:
        /*0408*/ 	.byte	0x04, 0x12
        /*040a*/ 	.short	(.L_192 - .L_191)
	.align		4
.L_191:
        /*040c*/ 	.word	index@(_ZN7cutlass13device_kernelIN5flash11enable_sm90INS1_16FlashAttnBwdSm90INS1_25CollectiveMainloopBwdSm90ILi2ELi2ELi2EN4cute5tupleIJNS5_1CILi1EEES8_S8_EEENS6_IJNS7_ILi64EEENS7_ILi128EEESB_EEENS_6half_tEfNS_4arch4Sm90ELb1ELb0ELb0ELb1ELb0ELb1ELb0ELb0ELi2ELi1ELi2ELi1ELb0EEENS1_21CollectiveEpilogueBwdISC_SD_SF_Li256ELb1ELb0ELi1EEENS1_25SingleTileBwdLPTSchedulerILb1ELi128ELb0EEEEEEEEEvNT_6ParamsE)
        /*0410*/ 	.word	0x00000008


	//----- nvinfo : EIATTR_MIN_STACK_SIZE
	.align		4
.L_192:
        /*0414*/ 	.byte	0x04, 0x12
        /*0416*/ 	.short	(.L_194 - .L_193)
	.align		4
.L_193:
        /*0418*/ 	.word	index@(_ZN7cutlass13device_kernelIN5flash11enable_sm90INS1_16FlashAttnBwdSm90INS1_25CollectiveMainloopBwdSm90ILi2ELi2ELi2EN4cute5tupleIJNS5_1CILi1EEES8_S8_EEENS6_IJNS7_ILi64EEENS7_ILi128EEESB_EEENS_6half_tEfNS_4arch4Sm90ELb1ELb0ELb0ELb1ELb1ELb1ELb0ELb0ELi2ELi1ELi2ELi1ELb0EEENS1_21CollectiveEpilogueBwdISC_SD_SF_Li256ELb1ELb0ELi1EEENS1_25SingleTileBwdLPTSchedulerILb1ELi128ELb1EEEEEEEEEvNT_6ParamsE)
        /*041c*/ 	.word	0x00000008


	//----- nvinfo : EIATTR_MIN_STACK_SIZE
	.align		4
.L_194:
        /*0420*/ 	.byte	0x04, 0x12
        /*0422*/ 	.short	(.L_196 - .L_195)
	.align		4
.L_195:
        /*0424*/ 	.word	index@(_ZN7cutlass13device_kernelIN5flash11enable_sm90INS1_16FlashAttnBwdSm90INS1_25CollectiveMainloopBwdSm90ILi2ELi2ELi2EN4cute5tupleIJNS5_1CILi1EEES8_S8_EEENS6_IJNS7_ILi64EEENS7_ILi128EEESB_EEENS_6half_tEfNS_4arch4Sm90ELb1ELb0ELb0ELb1ELb0ELb1ELb0ELb0ELi2ELi1ELi2ELi1ELb0EEENS1_24CollectiveEpilogueBwdGQAISC_fSF_Li256ELb1ELb0EEENS1_25SingleTileBwdLPTSchedulerILb1ELi128ELb0EEEEEEEEEvNT_6ParamsE)
        /*0428*/ 	.word	0x00000008


	//----- nvinfo : EIATTR_MIN_STACK_SIZE
	.align		4
.L_196:
        /*042c*/ 	.byte	0x04, 0x12
        /*042e*/ 	.short	(.L_198 - .L_197)
	.align		4
.L_197:
        /*0430*/ 	.word	index@(_ZN7cutlass13device_kernelIN5flash32FlashAttnBwdPostprocessConvertdQIN4cute5tupleIJNS3_1CILi128EEES6_EEENS_6half_tEfNS_4arch4Sm90ELi256ENS3_8TiledMMAINS3_8MMA_AtomIJNS3_4SM904GMMA26MMA_64x128x16_F32F16F16_RSILNSE_5MajorE0ELSG_1ELNSE_7ScaleInE1ELSH_1EEEEEENS3_6LayoutINS4_IJNS5_ILi2EEENS5_ILi1EEESM_EEENS4_IJSM_NS5_ILi0EEESO_EEEEENS4_IJNS3_10UnderscoreESR_SR_EEEEELb0EEEEEvNT_6ParamsE)
        /*0434*/ 	.word	0x00000000


	//----- nvinfo : EIATTR_MIN_STACK_SIZE
	.align		4
.L_198:
        /*0438*/ 	.byte	0x04, 0x12
        /*043a*/ 	.short	(.L_200 - .L_199)
	.align		4
.L_199:
        /*043c*/ 	.word	index@(_ZN7cutlass13device_kernelIN5flash32FlashAttnBwdPostprocessConvertdQIN4cute5tupleIJNS3_1CILi64EEENS5_ILi128EEEEEENS_6half_tEfNS_4arch4Sm90ELi256ENS3_8TiledMMAINS3_8MMA_AtomIJNS3_4SM904GMMA25MMA_64x64x16_F32F16F16_SSILNSF_5MajorE0ELSH_1ELNSF_7ScaleInE1ELSI_1EEEEEENS3_6LayoutINS4_IJNS5_ILi1EEENS5_ILi2EEESM_EEENS4_IJNS5_ILi0EEESM_SP_EEEEENS4_IJNS3_10UnderscoreESS_SS_EEEEELb0EEEEEvNT_6ParamsE)
        /*0440*/ 	.word	0x00000000


	//----- nvinfo : EIATTR_MIN_STACK_SIZE
	.align		4
.L_200:
        /*0444*/ 	.byte	0x04, 0x12
        /*0446*/ 	.short	(.L_202 - .L_201)
	.align		4
.L_201:
        /*0448*/ 	.word	index@(_ZN7cutlass13device_kernelIN5flash11enable_sm90INS1_16FlashAttnBwdSm90INS1_25CollectiveMainloopBwdSm90ILi2ELi2ELi2EN4cute5tupleIJNS5_1CILi1EEES8_S8_EEENS6_IJNS7_ILi64EEENS7_ILi128EEESB_EEENS_6half_tEfNS_4arch4Sm90ELb1ELb0ELb0ELb1ELb1ELb1ELb0ELb0ELi2ELi1ELi2ELi1ELb0EEENS1_24CollectiveEpilogueBwdGQAISC_fSF_Li256ELb1ELb1EEENS1_25SingleTileBwdLPTSchedulerILb1ELi128ELb1EEEEEEEEEvNT_6ParamsE)
        /*044c*/ 	.word	0x00000008


	//----- nvinfo : EIATTR_MIN_STACK_SIZE
	.align		4
.L_202:
        /*0450*/ 	.byte	0x04, 0x12
        /*0452*/ 	.short	(.L_204 - .L_203)
	.align		4
.L_203:
        /*0454*/ 	.word	index@(_ZN7cutlass13device_kernelIN5flash22FlashAttnBwdPreprocessIN4cute5tupleIJNS3_1CILi64EEENS5_ILi128EEEEEENS_6half_tEfNS_4arch4Sm90ELb1ELb1EEEEEvNT_6ParamsE)
        /*0458*/ 	.word	0x00000000
.L_204:


//--------------------- .nv.compat                --------------------------
	.section	.nv.compat,"",@"SHT_CUDA_COMPAT_INFO"
	.align	4
        /*0000*/ 	.byte	0x02, 0x09, 0x01, 0x00, 0x02, 0x02, 0x04, 0x00, 0x02, 0x05, 0x05, 0x00, 0x03, 0x07, 0x01, 0x01
        /*0010*/ 	.byte	0x02, 0x03, 0x01, 0x00, 0x02, 0x06, 0x01, 0x00, 0x04, 0x0b, 0x08, 0x00, 0x00, 0x00, 0x00, 0x00
        /*0020*/ 	.byte	0x00, 0x00, 0x00, 0x00


//--------------------- .nv.info._ZN7cutlass13device_kernelIN5flash11enable_sm90INS1_16FlashAttnBwdSm90INS1_25CollectiveMainloopBwdSm90ILi2ELi2ELi2EN4cute5tupleIJNS5_1CILi1EEES8_S8_EEENS6_IJNS7_ILi80EEENS7_ILi128EEESB_EEENS_6half_tEfNS_4arch4Sm90ELb0ELb0ELb0ELb0ELb0ELb1ELb0ELb1ELi2ELi1ELi2ELi1ELb0EEENS1_21CollectiveEpilogueBwdISC_SD_SF_Li256ELb0ELb0ELi1EEENS1_19SingleTileSchedulerILb0ELb0ELb0ELi128EEEEEEEEEvNT_6ParamsE --------------------------
	.section	.nv.info._ZN7cutlass13device_kernelIN5flash11enable_sm90INS1_16FlashAttnBwdSm90INS1_25CollectiveMainloopBwdSm90ILi2ELi2ELi2EN4cute5tupleIJNS5_1CILi1EEES8_S8_EEENS6_IJNS7_ILi80EEENS7_ILi128EEESB_EEENS_6half_tEfNS_4arch4Sm90ELb0ELb0ELb0ELb0ELb0ELb1ELb0ELb1ELi2ELi1ELi2ELi1ELb0EEENS1_21CollectiveEpilogueBwdISC_SD_SF_Li256ELb0ELb0ELi1EEENS1_19SingleTileSchedulerILb0ELb0ELb0ELi128EEEEEEEEEvNT_6ParamsE,"",@"SHT_CUDA_INFO"
	.sectionflags	@""
	.align	4


	//----- nvinfo : EIATTR_CUDA_API_VERSION
	.align		4
        /*0000*/ 	.byte	0x04, 0x37
        /*0002*/ 	.short	(.L_206 - .L_205)
.L_205:
        /*0004*/ 	.word	0x00000082


	//----- nvinfo : EIATTR_KPARAM_INFO
	.align		4
.L_206:
        /*0008*/ 	.byte	0x04, 0x17
        /*000a*/ 	.short	(.L_208 - .L_207)
.L_207:
        /*000c*/ 	.word	0x00000000
        /*0010*/ 	.short	0x0000
        /*0012*/ 	.short	0x0070
        /*0014*/ 	.byte	0x00, 0xf0, 0x01, 0x24


	//----- nvinfo : EIATTR_SPARSE_MMA_MASK
	.align		4
.L_208:
        /*0018*/ 	.byte	0x03, 0x50
        /*001a*/ 	.short	0x0000


	//----- nvinfo : EIATTR_MAXREG_COUNT
	.align		4
        /*001c*/ 	.byte	0x03, 0x1b
        /*001e*/ 	.short	0x00a8


	//----- nvinfo : EIATTR_NUM_BARRIERS
	.align		4
        /*0020*/ 	.byte	0x02, 0x4c
        /*0022*/ 	.byte	0x10
	.zero		1


	//----- nvinfo : EIATTR_EXTERNS
	.align		4
        /*0024*/ 	.byte	0x04, 0x0f
        /*0026*/ 	.short	(.L_210 - .L_209)


	//   ....[0]....
	.align		4
.L_209:
        /*0028*/ 	.word	index@(__assertfail)


	//----- nvinfo : EIATTR_ANNOTATIONS
	.align		4
.L_210:
        /*002c*/ 	.byte	0x04, 0x55
        /*002e*/ 	.short	(.L_212 - .L_211)


	//   ....[0]....
.L_211:
        /*0030*/ 	.word	0x00000001
        /*0034*/ 	.byte	0xb0, 0x05, 0x00, 0x00, 0x01, 0x00, 0x00, 0x00, 0x10, 0x09, 0x00, 0x00, 0x01, 0x00, 0x00, 0x00
        /* <DEDUP_REMOVED lines=9> */
        /*00d4*/ 	.byte	0x20, 0x99, 0x00, 0x00


	//----- nvinfo : EIATTR_MERCURY_ISA_VERSION
	.align		4
.L_212:
        /*00d8*/ 	.byte	0x03, 0x5f
        /*00da*/ 	.short	0x0101


	//----- nvinfo : EIATTR_INT_WARP_WIDE_INSTR_OFFSETS
	.align		4
        /*00dc*/ 	.byte	0x04, 0x31
        /*00de*/ 	.short	(.L_214 - .L_213)


	//   ....[0]....
.L_213:
        /*00e0*/ 	.word	0x000001e0


	//   ....[1]....
        /*00e4*/ 	.word	0x000002a0


	//----- nvinfo : EIATTR_COOP_GROUP_MASK_REGIDS
	.align		4
.L_214:
        /*00e8*/ 	.byte	0x04, 0x29
        /*00ea*/ 	.short	(.L_216 - .L_215)


	//   ....[0]....
.L_215:
        /*00ec*/ 	.word	0xffffffff


	//   ....[1]....
        /*00f0*/ 	.word	0xffffffff


	//   ....[2]....
        /*00f4*/ 	.word	0xffffffff


	//   ....[3]....
        /*00f8*/ 	.word	0xffffffff


	//   ....[4]....
        /*00fc*/ 	.word	0xffffffff


	//   ....[5]....
        /*0100*/ 	.word	0xffffffff


	//   ....[6]....
        /*0104*/ 	.word	0xffffffff


	//   ....[7]....
        /*0108*/ 	.word	0xffffffff


	//   ....[8]....
        /*010c*/ 	.word	0x0500000f


	//----- nvinfo : EIATTR_COOP_GROUP_INSTR_OFFSETS
	.align		4
.L_216:
        /*0110*/ 	.byte	0x04, 0x28
        /*0112*/ 	.short	(.L_218 - .L_217)


	//   ....[0]....
.L_217:
        /*0114*/ 	.word	0x00000060


	//   ....[1]....
        /*0118*/ 	.word	0x000001f0


	//   ....[2]....
        /*011c*/ 	.word	0x00000280


	//   ....[3]....
        /*0120*/ 	.word	0x00000400


	//   ....[4]....
        /*0124*/ 	.word	0x00000650


	//   ....[5]....
        /*0128*/ 	.word	0x00000bb0


	//   ....[6]....
        /*012c*/ 	.word	0x00006be0


	//   ....[7]....
        /*0130*/ 	.word	0x000072f0


	//   ....[8]....
        /*0134*/ 	.word	0x00009b90


	//----- nvinfo : EIATTR_REG_RECONFIG
	.align		4
.L_218:
        /*0138*/ 	.byte	0x01, 0x54
	.zero		2


	//----- nvinfo : EIATTR_SYSCALL_OFFSETS
	.align		4
        /*013c*/ 	.byte	0x04, 0x46
        /*013e*/ 	.short	(.L_220 - .L_219)


	//   ....[0]....
.L_219:
        /*0140*/ 	.word	0x000007e0


	//   ....[1]....
        /*0144*/ 	.word	0x000008d0


	//   ....[2]....
        /*0148*/ 	.word	0x00000a40


	//   ....[3]....
        /*014c*/ 	.word	0x00000b30


	//   ....[4]....
        /*0150*/ 	.word	0x00006550


	//   ....[5]....
        /*0154*/ 	.word	0x00006680


	//   ....[6]....
        /*0158*/ 	.word	0x000067a0


	//   ....[7]....
        /*015c*/ 	.word	0x000068c0


	//----- nvinfo : EIATTR_MBARRIER_INSTR_OFFSETS
	.align		4
.L_220:
        /*0160*/ 	.byte	0x04, 0x39
        /*0162*/ 	.short	(.L_222 - .L_221)


	//   ....[0]....
.L_221:
        /*0164*/ 	.word	0x000002c0
        /*0168*/ 	.word	0x000000ff
        /*016c*/ 	.word	0x00038800
        /*0170*/ 	.short	0x0100
        /*0172*/ 	.byte	0x06
	.zero		1


	//   ....[1]....
        /*0174*/ 	.word	0x000003b0
        /*0178*/ 	.word	0x000000ff
        /*017c*/ 	.word	0x00038810
        /*0180*/ 	.short	0x0100
        /*0182*/ 	.byte	0x08
	.zero		1


	//   ....[2]....
        /*0184*/ 	.word	0x000003c0
        /*0188*/ 	.word	0x000000ff
        /*018c*/ 	.word	0x00038820
        /*0190*/ 	.short	0x0100
        /*0192*/ 	.byte	0x08
	.zero		1


	//   ....[3]....
        /*0194*/ 	.word	0x000003d0
        /*0198*/ 	.word	0x000000ff
        /*019c*/ 	.word	0x00038818
        /*01a0*/ 	.short	0x0100
        /*01a2*/ 	.byte	0x08
	.zero		1


	//   ....[4]....
        /*01a4*/ 	.word	0x000003e0
        /*01a8*/ 	.word	0x000000ff
        /*01ac*/ 	.word	0x00038828
        /*01b0*/ 	.short	0x0100
        /*01b2*/ 	.byte	0x08
	.zero		1


	//   ....[5]....
        /*01b4*/ 	.word	0x00000510
        /*01b8*/ 	.word	0x000000ff
        /*01bc*/ 	.word	0x00038830
        /*01c0*/ 	.short	0x0100
        /*01c2*/ 	.byte	0x08
	.zero		1


	//   ....[6]....
        /*01c4*/ 	.word	0x00000520
        /*01c8*/ 	.word	0x000000ff
        /*01cc*/ 	.word	0x00038840
        /*01d0*/ 	.short	0x0100
        /*01d2*/ 	.byte	0x08
	.zero		1


	//   ....[7]....
        /*01d4*/ 	.word	0x00000530
        /*01d8*/ 	.word	0x000000ff
        /*01dc*/ 	.word	0x00038838
        /*01e0*/ 	.short	0x0100
        /*01e2*/ 	.byte	0x08
	.zero		1


	//   ....[8]....
        /*01e4*/ 	.word	0x00000540
        /*01e8*/ 	.word	0x000000ff
        /*01ec*/ 	.word	0x00038848
        /*01f0*/ 	.short	0x0100
        /*01f2*/ 	.byte	0x08
	.zero		1


	//   ....[9]....
        /*01f4*/ 	.word	0x00000be0
        /*01f8*/ 	.word	0x00000010
        /*01fc*/ 	.word	0x00038800
        /*0200*/ 	.short	0x010a
        /*0202*/ 	.byte	0x3f
	.zero		1


	//   ....[10]....
        /*0204*/ 	.word	0x00000c90
        /*0208*/ 	.word	0x00000010
        /*020c*/ 	.word	0x00038800
        /*0210*/ 	.short	0x010a
        /*0212*/ 	.byte	0x3f
	.zero		1


	//   ....[11]....
        /*0214*/ 	.word	0x000014e0
        /*0218*/ 	.word	0x00000003
        /*021c*/ 	.word	0x00038810
        /*0220*/ 	.short	0x010a
        /*0222*/ 	.byte	0x3f
	.zero		1


	//   ....[12]....
        /*0224*/ 	.word	0x00001520
        /*0228*/ 	.word	0x00000003
        /*022c*/ 	.word	0x00038810
        /*0230*/ 	.short	0x010a
        /*0232*/ 	.byte	0x3f
	.zero		1


	//   ....[13]....
        /*0234*/ 	.word	0x00002720
        /*0238*/ 	.word	0x00000003
        /*023c*/ 	.word	0x00038830
        /*0240*/ 	.short	0x010a
        /*0242*/ 	.byte	0x3f
	.zero		1


	//   ....[14]....
        /*0244*/ 	.word	0x000027a0
        /*0248*/ 	.word	0x00000003
        /*024c*/ 	.word	0x00038830
        /*0250*/ 	.short	0x010a
        /*0252*/ 	.byte	0x3f
	.zero		1


	//   ....[15]....
        /*0254*/ 	.word	0x00005c30
        /*0258*/ 	.word	0x00000004
        /*025c*/ 	.word	0x00000000
        /*0260*/ 	.short	0x0101
        /*0262*/ 	.byte	0x3f
	.zero		1


	//   ....[16]....
        /*0264*/ 	.word	0x00005fb0
        /*0268*/ 	.word	0x00000003
        /*026c*/ 	.word	0x00000000
        /*0270*/ 	.short	0x0101
        /*0272*/ 	.byte	0x3f
	.zero		1


	//   ....[17]....
        /*0274*/ 	.word	0x00008130
        /*0278*/ 	.word	0x00000014
        /*027c*/ 	.word	0x00038820
        /*0280*/ 	.short	0x010a
        /*0282*/ 	.byte	0x3f
	.zero		1


	//   ....[18]....
        /*0284*/ 	.word	0x00008740
        /*0288*/ 	.word	0x00000014
        /*028c*/ 	.word	0x00038840
        /*0290*/ 	.short	0x010a
        /*0292*/ 	.byte	0x3f
	.zero		1


	//   ....[19]....
        /*0294*/ 	.word	0x000089e0
        /*0298*/ 	.word	0x00000014
        /*029c*/ 	.word	0x00038828
        /*02a0*/ 	.short	0x010a
        /*02a2*/ 	.byte	0x3f
	.zero		1


	//   ....[20]....
        /*02a4*/ 	.word	0x00008bf0
        /*02a8*/ 	.word	0x00000014
        /*02ac*/ 	.word	0x00038848
        /*02b0*/ 	.short	0x010a
        /*02b2*/ 	.byte	0x3f
	.zero		1


	//   ....[21]....
        /*02b4*/ 	.word	0x00008e70
        /*02b8*/ 	.word	0x00000014
        /*02bc*/ 	.word	0x00038820
        /*02c0*/ 	.short	0x010a
        /*02c2*/ 	.byte	0x3f
	.zero		1


	//   ....[22]....
        /*02c4*/ 	.word	0x000090e0
        /*02c8*/ 	.word	0x00000014
        /*02cc*/ 	.word	0x00038840
        /*02d0*/ 	.short	0x010a
        /*02d2*/ 	.byte	0x3f
	.zero		1


	//   ....[23]....
        /*02d4*/ 	.word	0x00009350
        /*02d8*/ 	.word	0x00000014
        /*02dc*/ 	.word	0x00038828
        /*02e0*/ 	.short	0x010a
        /*02e2*/ 	.byte	0x3f
	.zero		1


	//   ....[24]....
        /*02e4*/ 	.word	0x000095a0
        /*02e8*/ 	.word	0x00000004
        /*02ec*/ 	.word	0x00038840
        /*02f0*/ 	.short	0x010a
        /*02f2*/ 	.byte	0x3f
	.zero		1


	//   ....[25]....
        /*02f4*/ 	.word	0x00009a10
        /*02f8*/ 	.word	0x00000007
        /*02fc*/ 	.word	0x00000000
        /*0300*/ 	.short	0x010a
        /*0302*/ 	.byte	0x3f
	.zero		1


	//   ....[26]....
        /*0304*/ 	.word	0x00009a60
        /*0308*/ 	.word	0x00000003
        /*030c*/ 	.word	0x00000000
        /*0310*/ 	.short	0x010a
        /*0312*/ 	.byte	0x3f
	.zero		1


	//   ....[27]....
        /*0314*/ 	.word	0x00009ac0
        /*0318*/ 	.word	0x00000005
        /*031c*/ 	.word	0x00000000
        /*0320*/ 	.short	0x010a
        /*0322*/ 	.byte	0x3f
	.zero		1


	//   ....[28]....
        /*0324*/ 	.word	0x00009af0
        /*0328*/ 	.word	0x00000003
        /*032c*/ 	.word	0x00000000
        /*0330*/ 	.short	0x010a
        /*0332*/ 	.byte	0x3f
	.zero		1


	//   ....[29]....
        /*0334*/ 	.word	0x00009bf0
        /*0338*/ 	.word	0x00000004
        /*033c*/ 	.word	0x00038800
        /*0340*/ 	.short	0x010a
        /*0342*/ 	.byte	0x3f
	.zero		1


	//   ....[30]....
        /*0344*/ 	.word	0x00009c40
        /*0348*/ 	.word	0x00000003
        /*034c*/ 	.word	0x00038810
        /*0350*/ 	.short	0x010a
        /*0352*/ 	.byte	0x3f
	.zero		1


	//   ....[31]....
        /*0354*/ 	.word	0x00009c90
        /*0358*/ 	.word	0x00000003
        /*035c*/ 	.word	0x00038830
        /*0360*/ 	.short	0x010a
        /*0362*/ 	.byte	0x3f
	.zero		1


	//   ....[32]....
        /*0364*/ 	.word	0x00009ce0
        /*0368*/ 	.word	0x00000014
        /*036c*/ 	.word	0x00038820
        /*0370*/ 	.short	0x010a
        /*0372*/ 	.byte	0x3f
	.zero		1


	//   ....[33]....
        /*0374*/ 	.word	0x00009d30
        /*0378*/ 	.word	0x00000014
        /*037c*/ 	.word	0x00038840
        /*0380*/ 	.short	0x010a
        /*0382*/ 	.byte	0x3f
	.zero		1


	//   ....[34]....
        /*0384*/ 	.word	0x00009d80
        /*0388*/ 	.word	0x00000014
        /*038c*/ 	.word	0x00038828
        /*0390*/ 	.short	0x010a
        /*0392*/ 	.byte	0x3f
	.zero		1


	//   ....[35]....
        /*0394*/ 	.word	0x00009dd0
        /*0398*/ 	.word	0x00000014
        /*039c*/ 	.word	0x00038848
        /*03a0*/ 	.short	0x010a
        /*03a2*/ 	.byte	0x3f
	.zero		1


	//   ....[36]....
        /*03a4*/ 	.word	0x00009e30
        /*03a8*/ 	.word	0x00000014
        /*03ac*/ 	.word	0x00038820
        /*03b0*/ 	.short	0x010a
        /*03b2*/ 	.byte	0x3f
	.zero		1


	//   ....[37]....
        /*03b4*/ 	.word	0x00009e80
        /*03b8*/ 	.word	0x00000014
        /*03bc*/ 	.word	0x00038840
        /*03c0*/ 	.short	0x010a
        /*03c2*/ 	.byte	0x3f
	.zero		1


	//   ....[38]....
        /*03c4*/ 	.word	0x00009ed0
        /*03c8*/ 	.word	0x00000014
        /*03cc*/ 	.word	0x00038828
        /*03d0*/ 	.short	0x010a
        /*03d2*/ 	.byte	0x3f
	.zero		1


	//   ....[39]....
        /*03d4*/ 	.word	0x00009f20
        /*03d8*/ 	.word	0x00000004
        /*03dc*/ 	.word	0x00038840
        /*03e0*/ 	.short	0x010a
        /*03e2*/ 	.byte	0x3f
	.zero		1


	//   ....[40]....
        /*03e4*/ 	.word	0x0000a000
        /*03e8*/ 	.word	0x00000007
        /*03ec*/ 	.word	0x00000000
        /*03f0*/ 	.short	0x010a
        /*03f2*/ 	.byte	0x3f
	.zero		1


	//   ....[41]....
        /*03f4*/ 	.word	0x0000a050
        /*03f8*/ 	.word	0x00000003
        /*03fc*/ 	.word	0x00000000
        /*0400*/ 	.short	0x010a
        /*0402*/ 	.byte	0x3f
	.zero		1


	//   ....[42]....
        /*0404*/ 	.word	0x0000a0a0
        /*0408*/ 	.word	0x00000005
        /*040c*/ 	.word	0x00000000
        /*0410*/ 	.short	0x010a
        /*0412*/ 	.byte	0x3f
	.zero		1


	//----- nvinfo : EIATTR_NUM_MBARRIERS
	.align		4
.L_222:
        /*0414*/ 	.byte	0x03, 0x38
        /*0416*/ 	.short	0x0009


	//----- nvinfo : EIATTR_EXIT_INSTR_OFFSETS
	.align		4
        /*0418*/ 	.byte	0x04, 0x1c
        /*041a*/ 	.short	(.L_224 - .L_223)


	//   ....[0]....
.L_223:
        /*041c*/ 	.word	0x00009b40


	//----- nvinfo : EIATTR_MAX_THREADS
	.align		4
.L_224:
        /*0420*/ 	.byte	0x04, 0x05
        /*0422*/ 	.short	(.L_226 - .L_225)
.L_225:
        /*0424*/ 	.word	0x00000180
        /*0428*/ 	.word	0x00000001
        /*042c*/ 	.word	0x00000001


	//----- nvinfo : EIATTR_CRS_STACK_SIZE
	.align		4
.L_226:
        /*0430*/ 	.byte	0x04, 0x1e
        /*0432*/ 	.short	(.L_228 - .L_227)
.L_227:
        /*0434*/ 	.word	0x00000000


	//----- nvinfo : EIATTR_CBANK_PARAM_SIZE
	.align		4
.L_228:
        /*0438*/ 	.byte	0x03, 0x19
        /*043a*/ 	.short	0x0970


	//----- nvinfo : EIATTR_PARAM_CBANK
	.align		4
        /*043c*/ 	.byte	0x04, 0x0a
        /*043e*/ 	.short	(.L_230 - .L_229)
	.align		4
.L_229:
        /*0440*/ 	.word	index@(.nv.constant0._ZN7cutlass13device_kernelIN5flash11enable_sm90INS1_16FlashAttnBwdSm90INS1_25CollectiveMainloopBwdSm90ILi2ELi2ELi2EN4cute5tupleIJNS5_1CILi1EEES8_S8_EEENS6_IJNS7_ILi80EEENS7_ILi128EEESB_EEENS_6half_tEfNS_4arch4Sm90ELb0ELb0ELb0ELb0ELb0ELb1ELb0ELb1ELi2ELi1ELi2ELi1ELb0EEENS1_21CollectiveEpilogueBwdISC_SD_SF_Li256ELb0ELb0ELi1EEENS1_19SingleTileSchedulerILb0ELb0ELb0ELi128EEEEEEEEEvNT_6ParamsE)
        /*0444*/ 	.short	0x0210
        /*0446*/ 	.short	0x0970


	//----- nvinfo : EIATTR_SW_WAR
	.align		4
.L_230:
        /*0448*/ 	.byte	0x04, 0x36
        /*044a*/ 	.short	(.L_232 - .L_231)
.L_231:
        /*044c*/ 	.word	0x00000008
.L_232:


//--------------------- .nv.info._ZN7cutlass13device_kernelIN5flash11enable_sm90INS1_16FlashAttnBwdSm90INS1_25CollectiveMainloopBwdSm90ILi2ELi2ELi2EN4cute5tupleIJNS5_1CILi1EEES8_S8_EEENS6_IJNS7_ILi80EEENS7_ILi128EEESB_EEENS_6half_tEfNS_4arch4Sm90ELb0ELb0ELb0ELb0ELb1ELb1ELb0ELb1ELi2ELi1ELi2ELi1ELb0EEENS1_21CollectiveEpilogueBwdISC_SD_SF_Li256ELb0ELb0ELi1EEENS1_19SingleTileSchedulerILb0ELb0ELb0ELi128EEEEEEEEEvNT_6ParamsE --------------------------
	.section	.nv.info._ZN7cutlass13device_kernelIN5flash11enable_sm90INS1_16FlashAttnBwdSm90INS1_25CollectiveMainloopBwdSm90ILi2ELi2ELi2EN4cute5tupleIJNS5_1CILi1EEES8_S8_EEENS6_IJNS7_ILi80EEENS7_ILi128EEESB_EEENS_6half_tEfNS_4arch4Sm90ELb0ELb0ELb0ELb0ELb1ELb1ELb0ELb1ELi2ELi1ELi2ELi1ELb0EEENS1_21CollectiveEpilogueBwdISC_SD_SF_Li256ELb0ELb0ELi1EEENS1_19SingleTileSchedulerILb0ELb0ELb0ELi128EEEEEEEEEvNT_6ParamsE,"",@"SHT_CUDA_INFO"
	.sectionflags	@""
	.align	4


	//----- nvinfo : EIATTR_CUDA_API_VERSION
	.align		4
        /*0000*/ 	.byte	0x04, 0x37
        /*0002*/ 	.short	(.L_234 - .L_233)
.L_233:
        /*0004*/ 	.word	0x00000082


	//----- nvinfo : EIATTR_KPARAM_INFO
	.align		4
.L_234:
        /*0008*/ 	.byte	0x04, 0x17
        /*000a*/ 	.short	(.L_236 - .L_235)
.L_235:
        /*000c*/ 	.word	0x00000000
        /*0010*/ 	.short	0x0000
        /*0012*/ 	.short	0x0070
        /*0014*/ 	.byte	0x00, 0xf0, 0x01, 0x24


	//----- nvinfo : EIATTR_SPARSE_MMA_MASK
	.align		4
.L_236:
        /*0018*/ 	.byte	0x03, 0x50
        /*001a*/ 	.short	0x0000


	//----- nvinfo : EIATTR_MAXREG_COUNT
	.align		4
        /*001c*/ 	.byte	0x03, 0x1b
        /*001e*/ 	.short	0x00a8


	//----- nvinfo : EIATTR_NUM_BARRIERS
	.align		4
        /*0020*/ 	.byte	0x02, 0x4c
        /*0022*/ 	.byte	0x10
	.zero		1


	//----- nvinfo : EIATTR_EXTERNS
	.align		4
        /*0024*/ 	.byte	0x04, 0x0f
        /*0026*/ 	.short	(.L_238 - .L_237)


	//   ....[0]....
	.align		4
.L_237:
        /*0028*/ 	.word	index@(__assertfail)


	//----- nvinfo : EIATTR_ANNOTATIONS
	.align		4
.L_238:
        /*002c*/ 	.byte	0x04, 0x55
        /*002e*/ 	.short	(.L_240 - .L_239)


	//   ....[0]....
.L_239:
        /* <DEDUP_REMOVED lines=12> */


	//----- nvinfo : EIATTR_MERCURY_ISA_VERSION
	.align		4
.L_240:
        /*00d8*/ 	.byte	0x03, 0x5f
        /*00da*/ 	.short	0x0101


	//----- nvinfo : EIATTR_INT_WARP_WIDE_INSTR_OFFSETS
	.align		4
        /*00dc*/ 	.byte	0x04, 0x31
        /*00de*/ 	.short	(.L_242 - .L_241)


	//   ....[0]....
.L_241:
        /*00e0*/ 	.word	0x000001e0


	//   ....[1]....
        /*00e4*/ 	.word	0x000002a0


	//   ....[2]....
        /*00e8*/ 	.word	0x00007b60


	//   ....[3]....
        /*00ec*/ 	.word	0x00007fd0


	//   ....[4]....
        /*00f0*/ 	.word	0x000085a0


	//----- nvinfo : EIATTR_COOP_GROUP_MASK_REGIDS
	.align		4
.L_242:
        /*00f4*/ 	.byte	0x04, 0x29
        /*00f6*/ 	.short	(.L_244 - .L_243)


	//   ....[0]....
.L_243:
        /*00f8*/ 	.word	0xffffffff


	//   ....[1]....
        /*00fc*/ 	.word	0xffffffff


	//   ....[2]....
        /*0100*/ 	.word	0xffffffff


	//   ....[3]....
        /*0104*/ 	.word	0xffffffff


	//   ....[4]....
        /*0108*/ 	.word	0xffffffff


	//   ....[5]....
        /*010c*/ 	.word	0xffffffff


	//   ....[6]....
        /*0110*/ 	.word	0xffffffff


	//   ....[7]....
        /*0114*/ 	.word	0xffffffff


	//   ....[8]....
        /*0118*/ 	.word	0xffffffff


	//   ....[9]....
        /*011c*/ 	.word	0xffffffff


	//   ....[10]....
        /*0120*/ 	.word	0xffffffff


	//   ....[11]....
        /*0124*/ 	.word	0xffffffff


	//   ....[12]....
        /*0128*/ 	.word	0xffffffff


	//   ....[13]....
        /*012c*/ 	.word	0xffffffff


	//   ....[14]....
        /*0130*/ 	.word	0x0500000f


	//   ....[15]....
        /*0134*/ 	.word	0x0500000f


	//   ....[16]....
        /*0138*/ 	.word	0x0500000f


	//   ....[17]....
        /*013c*/ 	.word	0x0500000f


	//----- nvinfo : EIATTR_COOP_GROUP_INSTR_OFFSETS
	.align		4
.L_244:
        /*0140*/ 	.byte	0x04, 0x28
        /*0142*/ 	.short	(.L_246 - .L_245)


	//   ....[0]....
.L_245:
        /*0144*/ 	.word	0x00000060


	//   ....[1]....
        /*0148*/ 	.word	0x000001f0


	//   ....[2]....
        /*014c*/ 	.word	0x00000280


	//   ....[3]....
        /*0150*/ 	.word	0x00000400


	//   ....[4]....
        /*0154*/ 	.word	0x00000650


	//   ....[5]....
        /*0158*/ 	.word	0x00000bb0


	//   ....[6]....
        /*015c*/ 	.word	0x00006be0


	//   ....[7]....
        /*0160*/ 	.word	0x000072f0


	//   ....[8]....
        /*0164*/ 	.word	0x00007800


	//   ....[9]....
        /*0168*/ 	.word	0x00007a90


	//   ....[10]....
        /*016c*/ 	.word	0x00007cd0


	//   ....[11]....
        /*0170*/ 	.word	0x00007f00


	//   ....[12]....
        /*0174*/ 	.word	0x000081b0


	//   ....[13]....
        /*0178*/ 	.word	0x000084e0


	//   ....[14]....
        /*017c*/ 	.word	0x0000a3b0


	//   ....[15]....
        /*0180*/ 	.word	0x0000a530


	//   ....[16]....
        /*0184*/ 	.word	0x0000a5a0


	//   ....[17]....
        /*0188*/ 	.word	0x0000a610


	//----- nvinfo : EIATTR_REG_RECONFIG
	.align		4
.L_246:
        /*018c*/ 	.byte	0x01, 0x54
	.zero		2


	//----- nvinfo : EIATTR_SYSCALL_OFFSETS
	.align		4
        /*0190*/ 	.byte	0x04, 0x46
        /*0192*/ 	.short	(.L_248 - .L_247)


	//   ....[0]....
.L_247:
        /*0194*/ 	.word	0x000007e0


	//   ....[1]....
        /*0198*/ 	.word	0x000008d0


	//   ....[2]....
        /*019c*/ 	.word	0x00000a40


	//   ....[3]....
        /*01a0*/ 	.word	0x00000b30


	//   ....[4]....
        /*01a4*/ 	.word	0x00006550


	//   ....[5]....
        /*01a8*/ 	.word	0x00006680


	//   ....[6]....
        /*01ac*/ 	.word	0x000067a0


	//   ....[7]....
        /*01b0*/ 	.word	0x000068c0


	//----- nvinfo : EIATTR_MBARRIER_INSTR_OFFSETS
	.align		4
.L_248:
        /*01b4*/ 	.byte	0x04, 0x39
        /*01b6*/ 	.short	(.L_250 - .L_249)


	//   ....[0]....
.L_249:
        /*01b8*/ 	.word	0x000002c0
        /*01bc*/ 	.word	0x000000ff
        /*01c0*/ 	.word	0x00038800
        /*01c4*/ 	.short	0x0100
        /*01c6*/ 	.byte	0x06
	.zero		1


	//   ....[1]....
        /*01c8*/ 	.word	0x000003b0
        /*01cc*/ 	.word	0x000000ff
        /*01d0*/ 	.word	0x00038810
        /*01d4*/ 	.short	0x0100
        /*01d6*/ 	.byte	0x08
	.zero		1


	//   ....[2]....
        /*01d8*/ 	.word	0x000003c0
        /*01dc*/ 	.word	0x000000ff
        /*01e0*/ 	.word	0x00038820
        /*01e4*/ 	.short	0x0100
        /*01e6*/ 	.byte	0x08
	.zero		1


	//   ....[3]....
        /*01e8*/ 	.word	0x000003d0
        /*01ec*/ 	.word	0x000000ff
        /*01f0*/ 	.word	0x00038818
        /*01f4*/ 	.short	0x0100
        /*01f6*/ 	.byte	0x08
	.zero		1


	//   ....[4]....
        /*01f8*/ 	.word	0x000003e0
        /*01fc*/ 	.word	0x000000ff
        /*0200*/ 	.word	0x00038828
        /*0204*/ 	.short	0x0100
        /*0206*/ 	.byte	0x08
	.zero		1


	//   ....[5]....
        /*0208*/ 	.word	0x00000510
        /*020c*/ 	.word	0x000000ff
        /*0210*/ 	.word	0x00038830
        /*0214*/ 	.short	0x0100
        /*0216*/ 	.byte	0x08
	.zero		1


	//   ....[6]....
        /*0218*/ 	.word	0x00000520
        /*021c*/ 	.word	0x000000ff
        /*0220*/ 	.word	0x00038840
        /*0224*/ 	.short	0x0100
        /*0226*/ 	.byte	0x08
	.zero		1


	//   ....[7]....
        /*0228*/ 	.word	0x00000530
        /*022c*/ 	.word	0x000000ff
        /*0230*/ 	.word	0x00038838
        /*0234*/ 	.short	0x0100
        /*0236*/ 	.byte	0x08
	.zero		1


	//   ....[8]....
        /*0238*/ 	.word	0x00000540
        /*023c*/ 	.word	0x000000ff
        /*0240*/ 	.word	0x00038848
        /*0244*/ 	.short	0x0100
        /*0246*/ 	.byte	0x08
	.zero		1


	//   ....[9]....
        /*0248*/ 	.word	0x00000be0
        /*024c*/ 	.word	0x00000010
        /*0250*/ 	.word	0x00038800
        /*0254*/ 	.short	0x010a
        /*0256*/ 	.byte	0x3f
	.zero		1


	//   ....[10]....
        /*0258*/ 	.word	0x00000c90
        /*025c*/ 	.word	0x00000010
        /*0260*/ 	.word	0x00038800
        /*0264*/ 	.short	0x010a
        /*0266*/ 	.byte	0x3f
	.zero		1


	//   ....[11]....
        /*0268*/ 	.word	0x000014e0
        /*026c*/ 	.word	0x00000003
        /*0270*/ 	.word	0x00038810
        /*0274*/ 	.short	0x010a
        /*0276*/ 	.byte	0x3f
	.zero		1


	//   ....[12]....
        /*0278*/ 	.word	0x00001520
        /*027c*/ 	.word	0x00000003
        /*0280*/ 	.word	0x00038810
        /*0284*/ 	.short	0x010a
        /*0286*/ 	.byte	0x3f
	.zero		1


	//   ....[13]....
        /*0288*/ 	.word	0x00002720
        /*028c*/ 	.word	0x00000003
        /*0290*/ 	.word	0x00038830
        /*0294*/ 	.short	0x010a
        /*0296*/ 	.byte	0x3f
	.zero		1


	//   ....[14]....
        /*0298*/ 	.word	0x000027a0
        /*029c*/ 	.word	0x00000003
        /*02a0*/ 	.word	0x00038830
        /*02a4*/ 	.short	0x010a
        /*02a6*/ 	.byte	0x3f
	.zero		1


	//   ....[15]....
        /*02a8*/ 	.word	0x00005c30
        /*02ac*/ 	.word	0x00000004
        /*02b0*/ 	.word	0x00000000
        /*02b4*/ 	.short	0x0101
        /*02b6*/ 	.byte	0x3f
	.zero		1


	//   ....[16]....
        /*02b8*/ 	.word	0x00005fb0
        /*02bc*/ 	.word	0x00000003
        /*02c0*/ 	.word	0x00000000
        /*02c4*/ 	.short	0x0101
        /*02c6*/ 	.byte	0x3f
	.zero		1


	//   ....[17]....
        /*02c8*/ 	.word	0x00008950
        /*02cc*/ 	.word	0x00000014
        /*02d0*/ 	.word	0x00038820
        /*02d4*/ 	.short	0x010a
        /*02d6*/ 	.byte	0x3f
	.zero		1


	//   ....[18]....
        /*02d8*/ 	.word	0x00008f60
        /*02dc*/ 	.word	0x00000014
        /*02e0*/ 	.word	0x00038840
        /*02e4*/ 	.short	0x010a
        /*02e6*/ 	.byte	0x3f
	.zero		1


	//   ....[19]....
        /*02e8*/ 	.word	0x00009200
        /*02ec*/ 	.word	0x00000014
        /*02f0*/ 	.word	0x00038828
        /*02f4*/ 	.short	0x010a
        /*02f6*/ 	.byte	0x3f
	.zero		1


	//   ....[20]....
        /*02f8*/ 	.word	0x00009410
        /*02fc*/ 	.word	0x00000014
        /*0300*/ 	.word	0x00038848
        /*0304*/ 	.short	0x010a
        /*0306*/ 	.byte	0x3f
	.zero		1


	//   ....[21]....
        /*0308*/ 	.word	0x00009690
        /*030c*/ 	.word	0x00000014
        /*0310*/ 	.word	0x00038820
        /*0314*/ 	.short	0x010a
        /*0316*/ 	.byte	0x3f
	.zero		1


	//   ....[22]....
        /*0318*/ 	.word	0x00009900
        /*031c*/ 	.word	0x00000014
        /*0320*/ 	.word	0x00038840
        /*0324*/ 	.short	0x010a
        /*0326*/ 	.byte	0x3f
	.zero		1


	//   ....[23]....
        /*0328*/ 	.word	0x00009b70
        /*032c*/ 	.word	0x00000014
        /*0330*/ 	.word	0x00038828
        /*0334*/ 	.short	0x010a
        /*0336*/ 	.byte	0x3f
	.zero		1


	//   ....[24]....
        /*0338*/ 	.word	0x00009dc0
        /*033c*/ 	.word	0x00000004
        /*0340*/ 	.word	0x00038840
        /*0344*/ 	.short	0x010a
        /*0346*/ 	.byte	0x3f
	.zero		1


	//   ....[25]....
        /*0348*/ 	.word	0x0000a230
        /*034c*/ 	.word	0x00000007
        /*0350*/ 	.word	0x00000000
        /*0354*/ 	.short	0x010a
        /*0356*/ 	.byte	0x3f
	.zero		1


	//   ....[26]....
        /*0358*/ 	.word	0x0000a280
        /*035c*/ 	.word	0x00000003
        /*0360*/ 	.word	0x00000000
        /*0364*/ 	.short	0x010a
        /*0366*/ 	.byte	0x3f
	.zero		1


	//   ....[27]....
        /*0368*/ 	.word	0x0000a2e0
        /*036c*/ 	.word	0x00000005
        /*0370*/ 	.word	0x00000000
        /*0374*/ 	.short	0x010a
        /*0376*/ 	.byte	0x3f
	.zero		1


	//   ....[28]....
        /*0378*/ 	.word	0x0000a310
        /*037c*/ 	.word	0x00000003
        /*0380*/ 	.word	0x00000000
        /*0384*/ 	.short	0x010a
        /*0386*/ 	.byte	0x3f
	.zero		1


	//   ....[29]....
        /*0388*/ 	.word	0x0000a410
        /*038c*/ 	.word	0x00000004
        /*0390*/ 	.word	0x00038800
        /*0394*/ 	.short	0x010a
        /*0396*/ 	.byte	0x3f
	.zero		1


	//   ....[30]....
        /*0398*/ 	.word	0x0000a460
        /*039c*/ 	.word	0x00000003
        /*03a0*/ 	.word	0x00038810
        /*03a4*/ 	.short	0x010a
        /*03a6*/ 	.byte	0x3f
	.zero		1


	//   ....[31]....
        /*03a8*/ 	.word	0x0000a4b0
        /*03ac*/ 	.word	0x00000003
        /*03b0*/ 	.word	0x00038830
        /*03b4*/ 	.short	0x010a
        /*03b6*/ 	.byte	0x3f
	.zero		1


	//   ....[32]....
        /*03b8*/ 	.word	0x0000a650
        /*03bc*/ 	.word	0x00000014
        /*03c0*/ 	.word	0x00038820
        /*03c4*/ 	.short	0x010a
        /*03c6*/ 	.byte	0x3f
	.zero		1


	//   ....[33]....
        /*03c8*/ 	.word	0x0000a6a0
        /*03cc*/ 	.word	0x00000014
        /*03d0*/ 	.word	0x00038840
        /*03d4*/ 	.short	0x010a
        /*03d6*/ 	.byte	0x3f
	.zero		1


	//   ....[34]....
        /*03d8*/ 	.word	0x0000a6f0
        /*03dc*/ 	.word	0x00000014
        /*03e0*/ 	.word	0x00038828
        /*03e4*/ 	.short	0x010a
        /*03e6*/ 	.byte	0x3f
	.zero		1


	//   ....[35]....
        /*03e8*/ 	.word	0x0000a740
        /*03ec*/ 	.word	0x00000014
        /*03f0*/ 	.word	0x00038848
        /*03f4*/ 	.short	0x010a
        /*03f6*/ 	.byte	0x3f
	.zero		1


	//   ....[36]....
        /*03f8*/ 	.word	0x0000a7a0
        /*03fc*/ 	.word	0x00000014
        /*0400*/ 	.word	0x00038820
        /*0404*/ 	.short	0x010a
        /*0406*/ 	.byte	0x3f
	.zero		1


	//   ....[37]....
        /*0408*/ 	.word	0x0000a7f0
        /*040c*/ 	.word	0x00000014
        /*0410*/ 	.word	0x00038840
        /*0414*/ 	.short	0x010a
        /*0416*/ 	.byte	0x3f
	.zero		1


	//   ....[38]....
        /*0418*/ 	.word	0x0000a840
        /*041c*/ 	.word	0x00000014
        /*0420*/ 	.word	0x00038828
        /*0424*/ 	.short	0x010a
        /*0426*/ 	.byte	0x3f
	.zero		1


	//   ....[39]....
        /*0428*/ 	.word	0x0000a890
        /*042c*/ 	.word	0x00000004
        /*0430*/ 	.word	0x00038840
        /*0434*/ 	.short	0x010a
        /*0436*/ 	.byte	0x3f
	.zero		1


	//   ....[40]....
        /*0438*/ 	.word	0x0000a970
        /*043c*/ 	.word	0x00000007
        /*0440*/ 	.word	0x00000000
        /*0444*/ 	.short	0x010a
        /*0446*/ 	.byte	0x3f
	.zero		1


	//   ....[41]....
        /*0448*/ 	.word	0x0000a9c0
        /*044c*/ 	.word	0x00000003
        /*0450*/ 	.word	0x00000000
        /*0454*/ 	.short	0x010a
        /*0456*/ 	.byte	0x3f
	.zero		1


	//   ....[42]....
        /*0458*/ 	.word	0x0000aa10
        /*045c*/ 	.word	0x00000005
        /*0460*/ 	.word	0x00000000
        /*0464*/ 	.short	0x010a
        /*0466*/ 	.byte	0x3f
	.zero		1


	//----- nvinfo : EIATTR_NUM_MBARRIERS
	.align		4
.L_250:
        /*0468*/ 	.byte	0x03, 0x38
        /*046a*/ 	.short	0x0009


	//----- nvinfo : EIATTR_EXIT_INSTR_OFFSETS
	.align		4
        /*046c*/ 	.byte	0x04, 0x1c
        /*046e*/ 	.short	(.L_252 - .L_251)


	//   ....[0]....
.L_251:
        /*0470*/ 	.word	0x0000a360


	//----- nvinfo : EIATTR_MAX_THREADS
	.align		4
.L_252:
        /*0474*/ 	.byte	0x04, 0x05
        /*0476*/ 	.short	(.L_254 - .L_253)
.L_253:
        /*0478*/ 	.word	0x00000180
        /*047c*/ 	.word	0x00000001
        /*0480*/ 	.word	0x00000001


	//----- nvinfo : EIATTR_CRS_STACK_SIZE
	.align		4
.L_254:
        /*0484*/ 	.byte	0x04, 0x1e
        /*0486*/ 	.short	(.L_256 - .L_255)
.L_255:
        /*0488*/ 	.word	0x00000000


	//----- nvinfo : EIATTR_CBANK_PARAM_SIZE
	.align		4
.L_256:
        /*048c*/ 	.byte	0x03, 0x19
        /*048e*/ 	.short	0x0970


	//----- nvinfo : EIATTR_PARAM_CBANK
	.align		4
        /*0490*/ 	.byte	0x04, 0x0a
        /*0492*/ 	.short	(.L_258 - .L_257)
	.align		4
.L_257:
        /*0494*/ 	.word	index@(.nv.constant0._ZN7cutlass13device_kernelIN5flash11enable_sm90INS1_16FlashAttnBwdSm90INS1_25CollectiveMainloopBwdSm90ILi2ELi2ELi2EN4cute5tupleIJNS5_1CILi1EEES8_S8_EEENS6_IJNS7_ILi80EEENS7_ILi128EEESB_EEENS_6half_tEfNS_4arch4Sm90ELb0ELb0ELb0ELb0ELb1ELb1ELb0ELb1ELi2ELi1ELi2ELi1ELb0EEENS1_21CollectiveEpilogueBwdISC_SD_SF_Li256ELb0ELb0ELi1EEENS1_19SingleTileSchedulerILb0ELb0ELb0ELi128EEEEEEEEEvNT_6ParamsE)
        /*0498*/ 	.short	0x0210
        /*049a*/ 	.short	0x0970


	//----- nvinfo : EIATTR_SW_WAR
	.align		4
.L_258:
        /*049c*/ 	.byte	0x04, 0x36
        /*049e*/ 	.short	(.L_260 - .L_259)
.L_259:
        /*04a0*/ 	.word	0x00000008
.L_260:


//--------------------- .nv.info._ZN7cutlass13device_kernelIN5flash11enable_sm90INS1_16FlashAttnBwdSm90INS1_25CollectiveMainloopBwdSm90ILi2ELi2ELi2EN4cute5tupleIJNS5_1CILi1EEES8_S8_EEENS6_IJNS7_ILi80EEENS7_ILi128EEESB_EEENS_6half_tEfNS_4arch4Sm90ELb0ELb0ELb0ELb0ELb0ELb1ELb0ELb1ELi2ELi1ELi2ELi1ELb0EEENS1_24CollectiveEpilogueBwdGQAISC_fSF_Li256ELb0ELb0EEENS1_19SingleTileSchedulerILb0ELb0ELb0ELi128EEEEEEEEEvNT_6ParamsE --------------------------
	.section	.nv.info._ZN7cutlass13device_kernelIN5flash11enable_sm90INS1_16FlashAttnBwdSm90INS1_25CollectiveMainloopBwdSm90ILi2ELi2ELi2EN4cute5tupleIJNS5_1CILi1EEES8_S8_EEENS6_IJNS7_ILi80EEENS7_ILi128EEESB_EEENS_6half_tEfNS_4arch4Sm90ELb0ELb0ELb0ELb0ELb0ELb1ELb0ELb1ELi2ELi1ELi2ELi1ELb0EEENS1_24CollectiveEpilogueBwdGQAISC_fSF_Li256ELb0ELb0EEENS1_19SingleTileSchedulerILb0ELb0ELb0ELi128EEEEEEEEEvNT_6ParamsE,"",@"SHT_CUDA_INFO"
	.sectionflags	@""
	.align	4


	//----- nvinfo : EIATTR_CUDA_API_VERSION
	.align		4
        /*0000*/ 	.byte	0x04, 0x37
        /*0002*/ 	.short	(.L_262 - .L_261)
.L_261:
        /*0004*/ 	.word	0x00000082


	//----- nvinfo : EIATTR_KPARAM_INFO
	.align		4
.L_262:
        /*0008*/ 	.byte	0x04, 0x17
        /*000a*/ 	.short	(.L_264 - .L_263)
.L_263:
        /*000c*/ 	.word	0x00000000
        /*0010*/ 	.short	0x0000
        /*0012*/ 	.short	0x0070
        /*0014*/ 	.byte	0x00, 0xf0, 0x01, 0x1a


	//----- nvinfo : EIATTR_SPARSE_MMA_MASK
	.align		4
.L_264:
        /*0018*/ 	.byte	0x03, 0x50
        /*001a*/ 	.short	0x0000


	//----- nvinfo : EIATTR_MAXREG_COUNT
	.align		4
        /*001c*/ 	.byte	0x03, 0x1b
        /*001e*/ 	.short	0x00a8


	//----- nvinfo : EIATTR_NUM_BARRIERS
	.align		4
        /*0020*/ 	.byte	0x02, 0x4c
        /*0022*/ 	.byte	0x10
	.zero		1


	//----- nvinfo : EIATTR_EXTERNS
	.align		4
        /*0024*/ 	.byte	0x04, 0x0f
        /*0026*/ 	.short	(.L_266 - .L_265)


	//   ....[0]....
	.align		4
.L_265:
        /*0028*/ 	.word	index@(__assertfail)


	//----- nvinfo : EIATTR_ANNOTATIONS
	.align		4
.L_266:
        /*002c*/ 	.byte	0x04, 0x55
        /*002e*/ 	.short	(.L_268 - .L_267)


	//   ....[0]....
.L_267:
        /* <DEDUP_REMOVED lines=12> */


	//----- nvinfo : EIATTR_MERCURY_ISA_VERSION
	.align		4
.L_268:
        /*00d8*/ 	.byte	0x03, 0x5f
        /*00da*/ 	.short	0x0101


	//----- nvinfo : EIATTR_INT_WARP_WIDE_INSTR_OFFSETS
	.align		4
        /*00dc*/ 	.byte	0x04, 0x31
        /*00de*/ 	.short	(.L_270 - .L_269)


	//   ....[0]....
.L_269:
        /*00e0*/ 	.word	0x00000180


	//   ....[1]....
        /*00e4*/ 	.word	0x00000240


	//----- nvinfo : EIATTR_COOP_GROUP_MASK_REGIDS
	.align		4
.L_270:
        /*00e8*/ 	.byte	0x04, 0x29
        /*00ea*/ 	.short	(.L_272 - .L_271)


	//   ....[0]....
.L_271:
        /*00ec*/ 	.word	0xffffffff


	//   ....[1]....
        /*00f0*/ 	.word	0xffffffff


	//   ....[2]....
        /*00f4*/ 	.word	0xffffffff


	//   ....[3]....
        /*00f8*/ 	.word	0xffffffff


	//   ....[4]....
        /*00fc*/ 	.word	0xffffffff


	//   ....[5]....
        /*0100*/ 	.word	0xffffffff


	//   ....[6]....
        /*0104*/ 	.word	0xffffffff


	//   ....[7]....
        /*0108*/ 	.word	0x0500000f


	//----- nvinfo : EIATTR_COOP_GROUP_INSTR_OFFSETS
	.align		4
.L_272:
        /*010c*/ 	.byte	0x04, 0x28
        /*010e*/ 	.short	(.L_274 - .L_273)


	//   ....[0]....
.L_273:
        /*0110*/ 	.word	0x00000060


	//   ....[1]....
        /*0114*/ 	.word	0x00000190


	//   ....[2]....
        /*0118*/ 	.word	0x00000220


	//   ....[3]....
        /*011c*/ 	.word	0x000003a0


	//   ....[4]....
        /*0120*/ 	.word	0x000005f0


	//   ....[5]....
        /*0124*/ 	.word	0x00000b50


	//   ....[6]....
        /*0128*/ 	.word	0x00007150


	//   ....[7]....
        /*012c*/ 	.word	0x00009a00


	//----- nvinfo : EIATTR_REG_RECONFIG
	.align		4
.L_274:
        /*0130*/ 	.byte	0x01, 0x54
	.zero		2


	//----- nvinfo : EIATTR_SYSCALL_OFFSETS
	.align		4
        /*0134*/ 	.byte	0x04, 0x46
        /*0136*/ 	.short	(.L_276 - .L_275)


	//   ....[0]....
.L_275:
        /*0138*/ 	.word	0x00000780


	//   ....[1]....
        /*013c*/ 	.word	0x00000870


	//   ....[2]....
        /*0140*/ 	.word	0x000009e0


	//   ....[3]....
        /*0144*/ 	.word	0x00000ad0


	//----- nvinfo : EIATTR_MBARRIER_INSTR_OFFSETS
	.align		4
.L_276:
        /*0148*/ 	.byte	0x04, 0x39
        /*014a*/ 	.short	(.L_278 - .L_277)


	//   ....[0]....
.L_277:
        /*014c*/ 	.word	0x00000260
        /*0150*/ 	.word	0x000000ff
        /*0154*/ 	.word	0x00038800
        /*0158*/ 	.short	0x0100
        /*015a*/ 	.byte	0x06
	.zero		1


	//   ....[1]....
        /*015c*/ 	.word	0x00000350
        /*0160*/ 	.word	0x000000ff
        /*0164*/ 	.word	0x00038810
        /*0168*/ 	.short	0x0100
        /*016a*/ 	.byte	0x08
	.zero		1


	//   ....[2]....
        /*016c*/ 	.word	0x00000360
        /*0170*/ 	.word	0x000000ff
        /*0174*/ 	.word	0x00038820
        /*0178*/ 	.short	0x0100
        /*017a*/ 	.byte	0x08
	.zero		1


	//   ....[3]....
        /*017c*/ 	.word	0x00000370
        /*0180*/ 	.word	0x000000ff
        /*0184*/ 	.word	0x00038818
        /*0188*/ 	.short	0x0100
        /*018a*/ 	.byte	0x08
	.zero		1


	//   ....[4]....
        /*018c*/ 	.word	0x00000380
        /*0190*/ 	.word	0x000000ff
        /*0194*/ 	.word	0x00038828
        /*0198*/ 	.short	0x0100
        /*019a*/ 	.byte	0x08
	.zero		1


	//   ....[5]....
        /*019c*/ 	.word	0x000004b0
        /*01a0*/ 	.word	0x000000ff
        /*01a4*/ 	.word	0x00038830
        /*01a8*/ 	.short	0x0100
        /*01aa*/ 	.byte	0x08
	.zero		1


	//   ....[6]....
        /*01ac*/ 	.word	0x000004c0
        /*01b0*/ 	.word	0x000000ff
        /*01b4*/ 	.word	0x00038840
        /*01b8*/ 	.short	0x0100
        /*01ba*/ 	.byte	0x08
	.zero		1


	//   ....[7]....
        /*01bc*/ 	.word	0x000004d0
        /*01c0*/ 	.word	0x000000ff
        /*01c4*/ 	.word	0x00038838
        /*01c8*/ 	.short	0x0100
        /*01ca*/ 	.byte	0x08
	.zero		1


	//   ....[8]....
        /*01cc*/ 	.word	0x000004e0
        /*01d0*/ 	.word	0x000000ff
        /*01d4*/ 	.word	0x00038848
        /*01d8*/ 	.short	0x0100
        /*01da*/ 	.byte	0x08
	.zero		1


	//   ....[9]....
        /*01dc*/ 	.word	0x00000bb0
        /*01e0*/ 	.word	0x00000010
        /*01e4*/ 	.word	0x00038800
        /*01e8*/ 	.short	0x010a
        /*01ea*/ 	.byte	0x3f
	.zero		1


	//   ....[10]....
        /*01ec*/ 	.word	0x00000cf0
        /*01f0*/ 	.word	0x00000010
        /*01f4*/ 	.word	0x00038800
        /*01f8*/ 	.short	0x010a
        /*01fa*/ 	.byte	0x3f
	.zero		1


	//   ....[11]....
        /*01fc*/ 	.word	0x00001860
        /*0200*/ 	.word	0x00000002
        /*0204*/ 	.word	0x00038810
        /*0208*/ 	.short	0x010a
        /*020a*/ 	.byte	0x3f
	.zero		1


	//   ....[12]....
        /*020c*/ 	.word	0x000018a0
        /*0210*/ 	.word	0x00000002
        /*0214*/ 	.word	0x00038810
        /*0218*/ 	.short	0x010a
        /*021a*/ 	.byte	0x3f
	.zero		1


	//   ....[13]....
        /*021c*/ 	.word	0x00002aa0
        /*0220*/ 	.word	0x00000002
        /*0224*/ 	.word	0x00038830
        /*0228*/ 	.short	0x010a
        /*022a*/ 	.byte	0x3f
	.zero		1


	//   ....[14]....
        /*022c*/ 	.word	0x00002b20
        /*0230*/ 	.word	0x00000002
        /*0234*/ 	.word	0x00038830
        /*0238*/ 	.short	0x010a
        /*023a*/ 	.byte	0x3f
	.zero		1


	//   ....[15]....
        /*023c*/ 	.word	0x00005fc0
        /*0240*/ 	.word	0x00000003
        /*0244*/ 	.word	0x00000000
        /*0248*/ 	.short	0x0101
        /*024a*/ 	.byte	0x3f
	.zero		1


	//   ....[16]....
        /*024c*/ 	.word	0x000063a0
        /*0250*/ 	.word	0x00000002
        /*0254*/ 	.word	0x00000000
        /*0258*/ 	.short	0x0101
        /*025a*/ 	.byte	0x3f
	.zero		1


	//   ....[17]....
        /*025c*/ 	.word	0x00007f90
        /*0260*/ 	.word	0x00000014
        /*0264*/ 	.word	0x00038820
        /*0268*/ 	.short	0x010a
        /*026a*/ 	.byte	0x3f
	.zero		1


	//   ....[18]....
        /*026c*/ 	.word	0x000085a0
        /*0270*/ 	.word	0x00000014
        /*0274*/ 	.word	0x00038840
        /*0278*/ 	.short	0x010a
        /*027a*/ 	.byte	0x3f
	.zero		1


	//   ....[19]....
        /*027c*/ 	.word	0x00008840
        /*0280*/ 	.word	0x00000014
        /*0284*/ 	.word	0x00038828
        /*0288*/ 	.short	0x010a
        /*028a*/ 	.byte	0x3f
	.zero		1


	//   ....[20]....
        /*028c*/ 	.word	0x00008a50
        /*0290*/ 	.word	0x00000014
        /*0294*/ 	.word	0x00038848
        /*0298*/ 	.short	0x010a
        /*029a*/ 	.byte	0x3f
	.zero		1


	//   ....[21]....
        /*029c*/ 	.word	0x00008cd0
        /*02a0*/ 	.word	0x00000014
        /*02a4*/ 	.word	0x00038820
        /*02a8*/ 	.short	0x010a
        /*02aa*/ 	.byte	0x3f
	.zero		1


	//   ....[22]....
        /*02ac*/ 	.word	0x00008f40
        /*02b0*/ 	.word	0x00000014
        /*02b4*/ 	.word	0x00038840
        /*02b8*/ 	.short	0x010a
        /*02ba*/ 	.byte	0x3f
	.zero		1


	//   ....[23]....
        /*02bc*/ 	.word	0x000091b0
        /*02c0*/ 	.word	0x00000014
        /*02c4*/ 	.word	0x00038828
        /*02c8*/ 	.short	0x010a
        /*02ca*/ 	.byte	0x3f
	.zero		1


	//   ....[24]....
        /*02cc*/ 	.word	0x00009400
        /*02d0*/ 	.word	0x00000004
        /*02d4*/ 	.word	0x00038840
        /*02d8*/ 	.short	0x010a
        /*02da*/ 	.byte	0x3f
	.zero		1


	//   ....[25]....
        /*02dc*/ 	.word	0x00009870
        /*02e0*/ 	.word	0x00000007
        /*02e4*/ 	.word	0x00000000
        /*02e8*/ 	.short	0x010a
        /*02ea*/ 	.byte	0x3f
	.zero		1


	//   ....[26]....
        /*02ec*/ 	.word	0x000098c0
        /*02f0*/ 	.word	0x00000003
        /*02f4*/ 	.word	0x00000000
        /*02f8*/ 	.short	0x010a
        /*02fa*/ 	.byte	0x3f
	.zero		1


	//   ....[27]....
        /*02fc*/ 	.word	0x00009920
        /*0300*/ 	.word	0x00000005
        /*0304*/ 	.word	0x00000000
        /*0308*/ 	.short	0x010a
        /*030a*/ 	.byte	0x3f
	.zero		1


	//   ....[28]....
        /*030c*/ 	.word	0x00009950
        /*0310*/ 	.word	0x00000003
        /*0314*/ 	.word	0x00000000
        /*0318*/ 	.short	0x010a
        /*031a*/ 	.byte	0x3f
	.zero		1


	//   ....[29]....
        /*031c*/ 	.word	0x00009a60
        /*0320*/ 	.word	0x00000000
        /*0324*/ 	.word	0x00038800
        /*0328*/ 	.short	0x010a
        /*032a*/ 	.byte	0x3f
	.zero		1


	//   ....[30]....
        /*032c*/ 	.word	0x00009ab0
        /*0330*/ 	.word	0x00000002
        /*0334*/ 	.word	0x00038810
        /*0338*/ 	.short	0x010a
        /*033a*/ 	.byte	0x3f
	.zero		1


	//   ....[31]....
        /*033c*/ 	.word	0x00009b00
        /*0340*/ 	.word	0x00000002
        /*0344*/ 	.word	0x00038830
        /*0348*/ 	.short	0x010a
        /*034a*/ 	.byte	0x3f
	.zero		1


	//   ....[32]....
        /*034c*/ 	.word	0x00009b50
        /*0350*/ 	.word	0x00000014
        /*0354*/ 	.word	0x00038820
        /*0358*/ 	.short	0x010a
        /*035a*/ 	.byte	0x3f
	.zero		1


	//   ....[33]....
        /*035c*/ 	.word	0x00009ba0
        /*0360*/ 	.word	0x00000014
        /*0364*/ 	.word	0x00038840
        /*0368*/ 	.short	0x010a
        /*036a*/ 	.byte	0x3f
	.zero		1


	//   ....[34]....
        /*036c*/ 	.word	0x00009bf0
        /*0370*/ 	.word	0x00000014
        /*0374*/ 	.word	0x00038828
        /*0378*/ 	.short	0x010a
        /*037a*/ 	.byte	0x3f
	.zero		1


	//   ....[35]....
        /*037c*/ 	.word	0x00009c40
        /*0380*/ 	.word	0x00000014
        /*0384*/ 	.word	0x00038848
        /*0388*/ 	.short	0x010a
        /*038a*/ 	.byte	0x3f
	.zero		1


	//   ....[36]....
        /*038c*/ 	.word	0x00009ca0
        /*0390*/ 	.word	0x00000014
        /*0394*/ 	.word	0x00038820
        /*0398*/ 	.short	0x010a
        /*039a*/ 	.byte	0x3f
	.zero		1


	//   ....[37]....
        /*039c*/ 	.word	0x00009cf0
        /*03a0*/ 	.word	0x00000014
        /*03a4*/ 	.word	0x00038840
        /*03a8*/ 	.short	0x010a
        /*03aa*/ 	.byte	0x3f
	.zero		1


	//   ....[38]....
        /*03ac*/ 	.word	0x00009d40
        /*03b0*/ 	.word	0x00000014
        /*03b4*/ 	.word	0x00038828
        /*03b8*/ 	.short	0x010a
        /*03ba*/ 	.byte	0x3f
	.zero		1


	//   ....[39]....
        /*03bc*/ 	.word	0x00009d90
        /*03c0*/ 	.word	0x00000004
        /*03c4*/ 	.word	0x00038840
        /*03c8*/ 	.short	0x010a
        /*03ca*/ 	.byte	0x3f
	.zero		1


	//   ....[40]....
        /*03cc*/ 	.word	0x00009e70
        /*03d0*/ 	.word	0x00000007
        /*03d4*/ 	.word	0x00000000
        /*03d8*/ 	.short	0x010a
        /*03da*/ 	.byte	0x3f
	.zero		1


	//   ....[41]....
        /*03dc*/ 	.word	0x00009ec0
        /*03e0*/ 	.word	0x00000003
        /*03e4*/ 	.word	0x00000000
        /*03e8*/ 	.short	0x010a
        /*03ea*/ 	.byte	0x3f
	.zero		1


	//   ....[42]....
        /*03ec*/ 	.word	0x00009f10
        /*03f0*/ 	.word	0x00000005
        /*03f4*/ 	.word	0x00000000
        /*03f8*/ 	.short	0x010a
        /*03fa*/ 	.byte	0x3f
	.zero		1


	//----- nvinfo : EIATTR_NUM_MBARRIERS
	.align		4
.L_278:
        /*03fc*/ 	.byte	0x03, 0x38
        /*03fe*/ 	.short	0x0009


	//----- nvinfo : EIATTR_EXIT_INSTR_OFFSETS
	.align		4
        /*0400*/ 	.byte	0x04, 0x1c
        /*0402*/ 	.short	(.L_280 - .L_279)


	//   ....[0]....
.L_279:
        /*0404*/ 	.word	0x000099a0


	//----- nvinfo : EIATTR_MAX_THREADS
	.align		4
.L_280:
        /*0408*/ 	.byte	0x04, 0x05
        /*040a*/ 	.short	(.L_282 - .L_281)
.L_281:
        /*040c*/ 	.word	0x00000180
        /*0410*/ 	.word	0x00000001
        /*0414*/ 	.word	0x00000001


	//----- nvinfo : EIATTR_CRS_STACK_SIZE
	.align		4
.L_282:
        /*0418*/ 	.byte	0x04, 0x1e
        /*041a*/ 	.short	(.L_284 - .L_283)
.L_283:
        /*041c*/ 	.word	0x00000000


	//----- nvinfo : EIATTR_CBANK_PARAM_SIZE
	.align		4
.L_284:
        /*0420*/ 	.byte	0x03, 0x19
        /*0422*/ 	.short	0x06f0


	//----- nvinfo : EIATTR_PARAM_CBANK
	.align		4
        /*0424*/ 	.byte	0x04, 0x0a
        /*0426*/ 	.short	(.L_286 - .L_285)
	.align		4
.L_285:
        /*0428*/ 	.word	index@(.nv.constant0._ZN7cutlass13device_kernelIN5flash11enable_sm90INS1_16FlashAttnBwdSm90INS1_25CollectiveMainloopBwdSm90ILi2ELi2ELi2EN4cute5tupleIJNS5_1CILi1EEES8_S8_EEENS6_IJNS7_ILi80EEENS7_ILi128EEESB_EEENS_6half_tEfNS_4arch4Sm90ELb0ELb0ELb0ELb0ELb0ELb1ELb0ELb1ELi2ELi1ELi2ELi1ELb0EEENS1_24CollectiveEpilogueBwdGQAISC_fSF_Li256ELb0ELb0EEENS1_19SingleTileSchedulerILb0ELb0ELb0ELi128EEEEEEEEEvNT_6ParamsE)
        /*042c*/ 	.short	0x0210
        /*042e*/ 	.short	0x06f0


	//----- nvinfo : EIATTR_SW_WAR
	.align		4
.L_286:
        /*0430*/ 	.byte	0x04, 0x36
        /*0432*/ 	.short	(.L_288 - .L_287)
.L_287:
        /*0434*/ 	.word	0x00000008
.L_288:


//--------------------- .nv.info._ZN7cutlass13device_kernelIN5flash11enable_sm90INS1_16FlashAttnBwdSm90INS1_25CollectiveMainloopBwdSm90ILi2ELi2ELi2EN4cute5tupleIJNS5_1CILi1EEES8_S8_EEENS6_IJNS7_ILi80EEENS7_ILi128EEESB_EEENS_6half_tEfNS_4arch4Sm90ELb0ELb0ELb0ELb0ELb1ELb1ELb0ELb1ELi2ELi1ELi2ELi1ELb0EEENS1_24CollectiveEpilogueBwdGQAISC_fSF_Li256ELb0ELb1EEENS1_19SingleTileSchedulerILb0ELb0ELb0ELi128EEEEEEEEEvNT_6ParamsE --------------------------
	.section	.nv.info._ZN7cutlass13device_kernelIN5flash11enable_sm90INS1_16FlashAttnBwdSm90INS1_25CollectiveMainloopBwdSm90ILi2ELi2ELi2EN4cute5tupleIJNS5_1CILi1EEES8_S8_EEENS6_IJNS7_ILi80EEENS7_ILi128EEESB_EEENS_6half_tEfNS_4arch4Sm90ELb0ELb0ELb0ELb0ELb1ELb1ELb0ELb1ELi2ELi1ELi2ELi1ELb0EEENS1_24CollectiveEpilogueBwdGQAISC_fSF_Li256ELb0ELb1EEENS1_19SingleTileSchedulerILb0ELb0ELb0ELi128EEEEEEEEEvNT_6ParamsE,"",@"SHT_CUDA_INFO"
	.sectionflags	@""
	.align	4


	//----- nvinfo : EIATTR_CUDA_API_VERSION
	.align		4
        /*0000*/ 	.byte	0x04, 0x37
        /*0002*/ 	.short	(.L_290 - .L_289)
.L_289:
        /*0004*/ 	.word	0x00000082


	//----- nvinfo : EIATTR_KPARAM_INFO
	.align		4
.L_290:
        /*0008*/ 	.byte	0x04, 0x17
        /*000a*/ 	.short	(.L_292 - .L_291)
.L_291:
        /*000c*/ 	.word	0x00000000
        /*0010*/ 	.short	0x0000
        /*0012*/ 	.short	0x0070
        /*0014*/ 	.byte	0x00, 0xf0, 0x01, 0x1a


	//----- nvinfo : EIATTR_SPARSE_MMA_MASK
	.align		4
.L_292:
        /*0018*/ 	.byte	0x03, 0x50
        /*001a*/ 	.short	0x0000


	//----- nvinfo : EIATTR_MAXREG_COUNT
	.align		4
        /*001c*/ 	.byte	0x03, 0x1b
        /*001e*/ 	.short	0x00a8


	//----- nvinfo : EIATTR_NUM_BARRIERS
	.align		4
        /*0020*/ 	.byte	0x02, 0x4c
        /*0022*/ 	.byte	0x10
	.zero		1


	//----- nvinfo : EIATTR_EXTERNS
	.align		4
        /*0024*/ 	.byte	0x04, 0x0f
        /*0026*/ 	.short	(.L_294 - .L_293)


	//   ....[0]....
	.align		4
.L_293:
        /*0028*/ 	.word	index@(__assertfail)


	//----- nvinfo : EIATTR_ANNOTATIONS
	.align		4
.L_294:
        /*002c*/ 	.byte	0x04, 0x55
        /*002e*/ 	.short	(.L_296 - .L_295)


	//   ....[0]....
.L_295:
        /* <DEDUP_REMOVED lines=11> */


	//----- nvinfo : EIATTR_MERCURY_ISA_VERSION
	.align		4
.L_296:
        /*00c8*/ 	.byte	0x03, 0x5f
        /*00ca*/ 	.short	0x0101


	//----- nvinfo : EIATTR_INT_WARP_WIDE_INSTR_OFFSETS
	.align		4
        /*00cc*/ 	.byte	0x04, 0x31
        /*00ce*/ 	.short	(.L_298 - .L_297)


	//   ....[0]....
.L_297:
        /*00d0*/ 	.word	0x00000180


	//   ....[1]....
        /*00d4*/ 	.word	0x00000240


	//   ....[2]....
        /*00d8*/ 	.word	0x00007e20


	//   ....[3]....
        /*00dc*/ 	.word	0x00008290


	//   ....[4]....
        /*00e0*/ 	.word	0x00008860


	//----- nvinfo : EIATTR_COOP_GROUP_MASK_REGIDS
	.align		4
.L_298:
        /*00e4*/ 	.byte	0x04, 0x29
        /*00e6*/ 	.short	(.L_300 - .L_299)


	//   ....[0]....
.L_299:
        /*00e8*/ 	.word	0xffffffff


	//   ....[1]....
        /*00ec*/ 	.word	0xffffffff


	//   ....[2]....
        /*00f0*/ 	.word	0xffffffff


	//   ....[3]....
        /*00f4*/ 	.word	0xffffffff


	//   ....[4]....
        /*00f8*/ 	.word	0xffffffff


	//   ....[5]....
        /*00fc*/ 	.word	0xffffffff


	//   ....[6]....
        /*0100*/ 	.word	0xffffffff


	//   ....[7]....
        /*0104*/ 	.word	0xffffffff


	//   ....[8]....
        /*0108*/ 	.word	0xffffffff


	//   ....[9]....
        /*010c*/ 	.word	0xffffffff


	//   ....[10]....
        /*0110*/ 	.word	0xffffffff


	//   ....[11]....
        /*0114*/ 	.word	0xffffffff


	//   ....[12]....
        /*0118*/ 	.word	0xffffffff


	//   ....[13]....
        /*011c*/ 	.word	0xffffffff


	//   ....[14]....
        /*0120*/ 	.word	0xffffffff


	//   ....[15]....
        /*0124*/ 	.word	0xffffffff


	//   ....[16]....
        /*0128*/ 	.word	0xffffffff


	//   ....[17]....
        /*012c*/ 	.word	0x0500000f


	//   ....[18]....
        /*0130*/ 	.word	0x0500000f


	//   ....[19]....
        /*0134*/ 	.word	0x0500000f


	//   ....[20]....
        /*0138*/ 	.word	0x0500000f


	//   ....[21]....
        /*013c*/ 	.word	0x0500000f


	//   ....[22]....
        /*0140*/ 	.word	0x0500000f


	//----- nvinfo : EIATTR_COOP_GROUP_INSTR_OFFSETS
	.align		4
.L_300:
        /*0144*/ 	.byte	0x04, 0x28
        /*0146*/ 	.short	(.L_302 - .L_301)


	//   ....[0]....
.L_301:
        /*0148*/ 	.word	0x00000060


	//   ....[1]....
        /*014c*/ 	.word	0x00000190


	//   ....[2]....
        /*0150*/ 	.word	0x00000220


	//   ....[3]....
        /*0154*/ 	.word	0x000003a0


	//   ....[4]....
        /*0158*/ 	.word	0x00000600


	//   ....[5]....
        /*015c*/ 	.word	0x00000b60


	//   ....[6]....
        /*0160*/ 	.word	0x00006e30


	//   ....[7]....
        /*0164*/ 	.word	0x00007000


	//   ....[8]....
        /*0168*/ 	.word	0x000072d0


	//   ....[9]....
        /*016c*/ 	.word	0x000074a0


	//   ....[10]....
        /*0170*/ 	.word	0x000075c0


	//   ....[11]....
        /*0174*/ 	.word	0x00007ac0


	//   ....[12]....
        /*0178*/ 	.word	0x00007d50


	//   ....[13]....
        /*017c*/ 	.word	0x00007f90


	//   ....[14]....
        /*0180*/ 	.word	0x000081c0


	//   ....[15]....
        /*0184*/ 	.word	0x00008470


	//   ....[16]....
        /*0188*/ 	.word	0x000087a0


	//   ....[17]....
        /*018c*/ 	.word	0x0000a680


	//   ....[18]....
        /*0190*/ 	.word	0x0000a800


	//   ....[19]....
        /*0194*/ 	.word	0x0000a870


	//   ....[20]....
        /*0198*/ 	.word	0x0000a8e0


	//   ....[21]....
        /*019c*/ 	.word	0x0000a950


	//   ....[22]....
        /*01a0*/ 	.word	0x0000a9c0


	//----- nvinfo : EIATTR_REG_RECONFIG
	.align		4
.L_302:
        /*01a4*/ 	.byte	0x01, 0x54
	.zero		2


	//----- nvinfo : EIATTR_SYSCALL_OFFSETS
	.align		4
        /*01a8*/ 	.byte	0x04, 0x46
        /*01aa*/ 	.short	(.L_304 - .L_303)


	//   ....[0]....
.L_303:
        /*01ac*/ 	.word	0x00000790


	//   ....[1]....
        /*01b0*/ 	.word	0x00000880


	//   ....[2]....
        /*01b4*/ 	.word	0x000009f0


	//   ....[3]....
        /*01b8*/ 	.word	0x00000ae0


	//----- nvinfo : EIATTR_MBARRIER_INSTR_OFFSETS
	.align		4
.L_304:
        /*01bc*/ 	.byte	0x04, 0x39
        /*01be*/ 	.short	(.L_306 - .L_305)


	//   ....[0]....
.L_305:
        /*01c0*/ 	.word	0x00000260
        /*01c4*/ 	.word	0x000000ff
        /*01c8*/ 	.word	0x00038800
        /*01cc*/ 	.short	0x0100
        /*01ce*/ 	.byte	0x06
	.zero		1


	//   ....[1]....
        /*01d0*/ 	.word	0x00000350
        /*01d4*/ 	.word	0x000000ff
        /*01d8*/ 	.word	0x00038810
        /*01dc*/ 	.short	0x0100
        /*01de*/ 	.byte	0x08
	.zero		1


	//   ....[2]....
        /*01e0*/ 	.word	0x00000360
        /*01e4*/ 	.word	0x000000ff
        /*01e8*/ 	.word	0x00038820
        /*01ec*/ 	.short	0x0100
        /*01ee*/ 	.byte	0x08
	.zero		1


	//   ....[3]....
        /*01f0*/ 	.word	0x00000370
        /*01f4*/ 	.word	0x000000ff
        /*01f8*/ 	.word	0x00038818
        /*01fc*/ 	.short	0x0100
        /*01fe*/ 	.byte	0x08
	.zero		1


	//   ....[4]....
        /*0200*/ 	.word	0x00000380
        /*0204*/ 	.word	0x000000ff
        /*0208*/ 	.word	0x00038828
        /*020c*/ 	.short	0x0100
        /*020e*/ 	.byte	0x08
	.zero		1


	//   ....[5]....
        /*0210*/ 	.word	0x000004b0
        /*0214*/ 	.word	0x000000ff
        /*0218*/ 	.word	0x00038830
        /*021c*/ 	.short	0x0100
        /*021e*/ 	.byte	0x08
	.zero		1


	//   ....[6]....
        /*0220*/ 	.word	0x000004c0
        /*0224*/ 	.word	0x000000ff
        /*0228*/ 	.word	0x00038840
        /*022c*/ 	.short	0x0100
        /*022e*/ 	.byte	0x08
	.zero		1


	//   ....[7]....
        /*0230*/ 	.word	0x000004d0
        /*0234*/ 	.word	0x000000ff
        /*0238*/ 	.word	0x00038838
        /*023c*/ 	.short	0x0100
        /*023e*/ 	.byte	0x08
	.zero		1


	//   ....[8]....
        /*0240*/ 	.word	0x000004e0
        /*0244*/ 	.word	0x000000ff
        /*0248*/ 	.word	0x00038848
        /*024c*/ 	.short	0x0100
        /*024e*/ 	.byte	0x08
	.zero		1


	//   ....[9]....
        /*0250*/ 	.word	0x00000bc0
        /*0254*/ 	.word	0x00000010
        /*0258*/ 	.word	0x00038800
        /*025c*/ 	.short	0x010a
        /*025e*/ 	.byte	0x3f
	.zero		1


	//   ....[10]....
        /*0260*/ 	.word	0x00000d00
        /*0264*/ 	.word	0x00000010
        /*0268*/ 	.word	0x00038800
        /*026c*/ 	.short	0x010a
        /*026e*/ 	.byte	0x3f
	.zero		1


	//   ....[11]....
        /*0270*/ 	.word	0x00001860
        /*0274*/ 	.word	0x00000002
        /*0278*/ 	.word	0x00038810
        /*027c*/ 	.short	0x010a
        /*027e*/ 	.byte	0x3f
	.zero		1


	//   ....[12]....
        /*0280*/ 	.word	0x000018a0
        /*0284*/ 	.word	0x00000002
        /*0288*/ 	.word	0x00038810
        /*028c*/ 	.short	0x010a
        /*028e*/ 	.byte	0x3f
	.zero		1


	//   ....[13]....
        /*0290*/ 	.word	0x00002aa0
        /*0294*/ 	.word	0x00000002
        /*0298*/ 	.word	0x00038830
        /*029c*/ 	.short	0x010a
        /*029e*/ 	.byte	0x3f
	.zero		1


	//   ....[14]....
        /*02a0*/ 	.word	0x00002b20
        /*02a4*/ 	.word	0x00000002
        /*02a8*/ 	.word	0x00038830
        /*02ac*/ 	.short	0x010a
        /*02ae*/ 	.byte	0x3f
	.zero		1


	//   ....[15]....
        /*02b0*/ 	.word	0x00005fc0
        /*02b4*/ 	.word	0x00000003
        /*02b8*/ 	.word	0x00000000
        /*02bc*/ 	.short	0x0101
        /*02be*/ 	.byte	0x3f
	.zero		1


	//   ....[16]....
        /*02c0*/ 	.word	0x000063b0
        /*02c4*/ 	.word	0x00000002
        /*02c8*/ 	.word	0x00000000
        /*02cc*/ 	.short	0x0101
        /*02ce*/ 	.byte	0x3f
	.zero		1


	//   ....[17]....
        /*02d0*/ 	.word	0x00008c10
        /*02d4*/ 	.word	0x00000014
        /*02d8*/ 	.word	0x00038820
        /*02dc*/ 	.short	0x010a
        /*02de*/ 	.byte	0x3f
	.zero		1


	//   ....[18]....
        /*02e0*/ 	.word	0x00009220
        /*02e4*/ 	.word	0x00000014
        /*02e8*/ 	.word	0x00038840
        /*02ec*/ 	.short	0x010a
        /*02ee*/ 	.byte	0x3f
	.zero		1


	//   ....[19]....
        /*02f0*/ 	.word	0x000094c0
        /*02f4*/ 	.word	0x00000014
        /*02f8*/ 	.word	0x00038828
        /*02fc*/ 	.short	0x010a
        /*02fe*/ 	.byte	0x3f
	.zero		1


	//   ....[20]....
        /*0300*/ 	.word	0x000096d0
        /*0304*/ 	.word	0x00000014
        /*0308*/ 	.word	0x00038848
        /*030c*/ 	.short	0x010a
        /*030e*/ 	.byte	0x3f
	.zero		1


	//   ....[21]....
        /*0310*/ 	.word	0x00009950
        /*0314*/ 	.word	0x00000014
        /*0318*/ 	.word	0x00038820
        /*031c*/ 	.short	0x010a
        /*031e*/ 	.byte	0x3f
	.zero		1


	//   ....[22]....
        /*0320*/ 	.word	0x00009bc0
        /*0324*/ 	.word	0x00000014
        /*0328*/ 	.word	0x00038840
        /*032c*/ 	.short	0x010a
        /*032e*/ 	.byte	0x3f
	.zero		1


	//   ....[23]....
        /*0330*/ 	.word	0x00009e30
        /*0334*/ 	.word	0x00000014
        /*0338*/ 	.word	0x00038828
        /*033c*/ 	.short	0x010a
        /*033e*/ 	.byte	0x3f
	.zero		1


	//   ....[24]....
        /*0340*/ 	.word	0x0000a080
        /*0344*/ 	.word	0x00000004
        /*0348*/ 	.word	0x00038840
        /*034c*/ 	.short	0x010a
        /*034e*/ 	.byte	0x3f
	.zero		1


	//   ....[25]....
        /*0350*/ 	.word	0x0000a4f0
        /*0354*/ 	.word	0x00000007
        /*0358*/ 	.word	0x00000000
        /*035c*/ 	.short	0x010a
        /*035e*/ 	.byte	0x3f
	.zero		1


	//   ....[26]....
        /*0360*/ 	.word	0x0000a540
        /*0364*/ 	.word	0x00000003
        /*0368*/ 	.word	0x00000000
        /*036c*/ 	.short	0x010a
        /*036e*/ 	.byte	0x3f
	.zero		1


	//   ....[27]....
        /*0370*/ 	.word	0x0000a5a0
        /*0374*/ 	.word	0x00000005
        /*0378*/ 	.word	0x00000000
        /*037c*/ 	.short	0x010a
        /*037e*/ 	.byte	0x3f
	.zero		1


	//   ....[28]....
        /*0380*/ 	.word	0x0000a5d0
        /*0384*/ 	.word	0x00000003
        /*0388*/ 	.word	0x00000000
        /*038c*/ 	.short	0x010a
        /*038e*/ 	.byte	0x3f
	.zero		1


	//   ....[29]....
        /*0390*/ 	.word	0x0000a6e0
        /*0394*/ 	.word	0x00000000
        /*0398*/ 	.word	0x00038800
        /*039c*/ 	.short	0x010a
        /*039e*/ 	.byte	0x3f
	.zero		1


	//   ....[30]....
        /*03a0*/ 	.word	0x0000a730
        /*03a4*/ 	.word	0x00000002
        /*03a8*/ 	.word	0x00038810
        /*03ac*/ 	.short	0x010a
        /*03ae*/ 	.byte	0x3f
	.zero		1


	//   ....[31]....
        /*03b0*/ 	.word	0x0000a780
        /*03b4*/ 	.word	0x00000002
        /*03b8*/ 	.word	0x00038830
        /*03bc*/ 	.short	0x010a
        /*03be*/ 	.byte	0x3f
	.zero		1


	//   ....[32]....
        /*03c0*/ 	.word	0x0000aa00
        /*03c4*/ 	.word	0x00000014
        /*03c8*/ 	.word	0x00038820
        /*03cc*/ 	.short	0x010a
        /*03ce*/ 	.byte	0x3f
	.zero		1


	//   ....[33]....
        /*03d0*/ 	.word	0x0000aa50
        /*03d4*/ 	.word	0x00000014
        /*03d8*/ 	.word	0x00038840
        /*03dc*/ 	.short	0x010a
        /*03de*/ 	.byte	0x3f
	.zero		1


	//   ....[34]....
        /*03e0*/ 	.word	0x0000aaa0
        /*03e4*/ 	.word	0x00000014
        /*03e8*/ 	.word	0x00038828
        /*03ec*/ 	.short	0x010a
        /*03ee*/ 	.byte	0x3f
	.zero		1


	//   ....[35]....
        /*03f0*/ 	.word	0x0000aaf0
        /*03f4*/ 	.word	0x00000014
        /*03f8*/ 	.word	0x00038848
        /*03fc*/ 	.short	0x010a
        /*03fe*/ 	.byte	0x3f
	.zero		1


	//   ....[36]....
        /*0400*/ 	.word	0x0000ab50
        /*0404*/ 	.word	0x00000014
        /*0408*/ 	.word	0x00038820
        /*040c*/ 	.short	0x010a
        /*040e*/ 	.byte	0x3f
	.zero		1


	//   ....[37]....
        /*0410*/ 	.word	0x0000aba0
        /*0414*/ 	.word	0x00000014
        /*0418*/ 	.word	0x00038840
        /*041c*/ 	.short	0x010a
        /*041e*/ 	.byte	0x3f
	.zero		1


	//   ....[38]....
        /*0420*/ 	.word	0x0000abf0
        /*0424*/ 	.word	0x00000014
        /*0428*/ 	.word	0x00038828
        /*042c*/ 	.short	0x010a
        /*042e*/ 	.byte	0x3f
	.zero		1


	//   ....[39]....
        /*0430*/ 	.word	0x0000ac40
        /*0434*/ 	.word	0x00000004
        /*0438*/ 	.word	0x00038840
        /*043c*/ 	.short	0x010a
        /*043e*/ 	.byte	0x3f
	.zero		1


	//   ....[40]....
        /*0440*/ 	.word	0x0000ad20
        /*0444*/ 	.word	0x00000007
        /*0448*/ 	.word	0x00000000
        /*044c*/ 	.short	0x010a
        /*044e*/ 	.byte	0x3f
	.zero		1


	//   ....[41]....
        /*0450*/ 	.word	0x0000ad70
        /*0454*/ 	.word	0x00000003
        /*0458*/ 	.word	0x00000000
        /*045c*/ 	.short	0x010a
        /*045e*/ 	.byte	0x3f
	.zero		1


	//   ....[42]....
        /*0460*/ 	.word	0x0000adc0
        /*0464*/ 	.word	0x00000005
        /*0468*/ 	.word	0x00000000
        /*046c*/ 	.short	0x010a
        /*046e*/ 	.byte	0x3f
	.zero		1


	//----- nvinfo : EIATTR_NUM_MBARRIERS
	.align		4
.L_306:
        /*0470*/ 	.byte	0x03, 0x38
        /*0472*/ 	.short	0x0009


	//----- nvinfo : EIATTR_EXIT_INSTR_OFFSETS
	.align		4
        /*0474*/ 	.byte	0x04, 0x1c
        /*0476*/ 	.short	(.L_308 - .L_307)


	//   ....[0]....
.L_307:
        /*0478*/ 	.word	0x0000a620


	//----- nvinfo : EIATTR_MAX_THREADS
	.align		4
.L_308:
        /*047c*/ 	.byte	0x04, 0x05
        /*047e*/ 	.short	(.L_310 - .L_309)
.L_309:
        /*0480*/ 	.word	0x00000180
        /*0484*/ 	.word	0x00000001
        /*0488*/ 	.word	0x00000001


	//----- nvinfo : EIATTR_CRS_STACK_SIZE
	.align		4
.L_310:
        /*048c*/ 	.byte	0x04, 0x1e
        /*048e*/ 	.short	(.L_312 - .L_311)
.L_311:
        /*0490*/ 	.word	0x00000000


	//----- nvinfo : EIATTR_CBANK_PARAM_SIZE
	.align		4
.L_312:
        /*0494*/ 	.byte	0x03, 0x19
        /*0496*/ 	.short	0x06f0


	//----- nvinfo : EIATTR_PARAM_CBANK
	.align		4
        /*0498*/ 	.byte	0x04, 0x0a
        /*049a*/ 	.short	(.L_314 - .L_313)
	.align		4
.L_313:
        /*049c*/ 	.word	index@(.nv.constant0._ZN7cutlass13device_kernelIN5flash11enable_sm90INS1_16FlashAttnBwdSm90INS1_25CollectiveMainloopBwdSm90ILi2ELi2ELi2EN4cute5tupleIJNS5_1CILi1EEES8_S8_EEENS6_IJNS7_ILi80EEENS7_ILi128EEESB_EEENS_6half_tEfNS_4arch4Sm90ELb0ELb0ELb0ELb0ELb1ELb1ELb0ELb1ELi2ELi1ELi2ELi1ELb0EEENS1_24CollectiveEpilogueBwdGQAISC_fSF_Li256ELb0ELb1EEENS1_19SingleTileSchedulerILb0ELb0ELb0ELi128EEEEEEEEEvNT_6ParamsE)
        /*04a0*/ 	.short	0x0210
        /*04a2*/ 	.short	0x06f0


	//----- nvinfo : EIATTR_SW_WAR
	.align		4
.L_314:
        /*04a4*/ 	.byte	0x04, 0x36
        /*04a6*/ 	.short	(.L_316 - .L_315)
.L_315:
        /*04a8*/ 	.word	0x00000008
.L_316:


//--------------------- .nv.info._ZN7cutlass13device_kernelIN5flash22FlashAttnBwdPreprocessIN4cute5tupleIJNS3_1CILi80EEENS5_ILi128EEEEEENS_6half_tEfNS_4arch4Sm90ELb1ELb0EEEEEvNT_6ParamsE --------------------------
	.section	.nv.info._ZN7cutlass13device_kernelIN5flash22FlashAttnBwdPreprocessIN4cute5tupleIJNS3_1CILi80EEENS5_ILi128EEEEEENS_6half_tEfNS_4arch4Sm90ELb1ELb0EEEEEvNT_6ParamsE,"",@"SHT_CUDA_INFO"
	.sectionflags	@""
	.align	4


	//----- nvinfo : EIATTR_CUDA_API_VERSION
	.align		4
        /*0000*/ 	.byte	0x04, 0x37
        /*0002*/ 	.short	(.L_318 - .L_317)
.L_317:
        /*0004*/ 	.word	0x00000082


	//----- nvinfo : EIATTR_KPARAM_INFO
	.align		4
.L_318:
        /*0008*/ 	.byte	0x04, 0x17
        /*000a*/ 	.short	(.L_320 - .L_319)
.L_319:
        /*000c*/ 	.word	0x00000000
        /*0010*/ 	.short	0x0000
        /*0012*/ 	.short	0x0000
        /*0014*/ 	.byte	0x00, 0xf0, 0xc1, 0x03


	//----- nvinfo : EIATTR_SPARSE_MMA_MASK
	.align		4
.L_320:
        /*0018*/ 	.byte	0x03, 0x50
        /*001a*/ 	.short	0x0000


	//----- nvinfo : EIATTR_MAXREG_COUNT
	.align		4
        /*001c*/ 	.byte	0x03, 0x1b
        /*001e*/ 	.short	0x0080


	//----- nvinfo : EIATTR_MERCURY_ISA_VERSION
	.align		4
        /*0020*/ 	.byte	0x03, 0x5f
        /*0022*/ 	.short	0x0101


	//----- nvinfo : EIATTR_COOP_GROUP_MASK_REGIDS
	.align		4
        /*0024*/ 	.byte	0x04, 0x29
        /*0026*/ 	.short	(.L_322 - .L_321)


	//   ....[0]....
.L_321:
        /*0028*/ 	.word	0xffffffff


	//   ....[1]....
        /*002c*/ 	.word	0xffffffff


	//   ....[2]....
        /*0030*/ 	.word	0xffffffff


	//   ....[3]....
        /*0034*/ 	.word	0xffffffff


	//   ....[4]....
        /*0038*/ 	.word	0xffffffff


	//   ....[5]....
        /*003c*/ 	.word	0xffffffff


	//   ....[6]....
        /*0040*/ 	.word	0xffffffff


	//   ....[7]....
        /*0044*/ 	.word	0xffffffff


	//   ....[8]....
        /*0048*/ 	.word	0xffffffff


	//   ....[9]....
        /*004c*/ 	.word	0xffffffff


	//   ....[10]....
        /*0050*/ 	.word	0xffffffff


	//   ....[11]....
        /*0054*/ 	.word	0xffffffff


	//   ....[12]....
        /*0058*/ 	.word	0xffffffff


	//   ....[13]....
        /*005c*/ 	.word	0xffffffff


	//   ....[14]....
        /*0060*/ 	.word	0xffffffff


	//   ....[15]....
        /*0064*/ 	.word	0xffffffff


	//   ....[16]....
        /*0068*/ 	.word	0xffffffff


	//   ....[17]....
        /*006c*/ 	.word	0xffffffff


	//   ....[18]....
        /*0070*/ 	.word	0xffffffff


	//   ....[19]....
        /*0074*/ 	.word	0xffffffff


	//----- nvinfo : EIATTR_COOP_GROUP_INSTR_OFFSETS
	.align		4
.L_322:
        /*0078*/ 	.byte	0x04, 0x28
        /*007a*/ 	.short	(.L_324 - .L_323)


	//   ....[0]....
.L_323:
        /*007c*/ 	.word	0x000014b0


	//   ....[1]....
        /*0080*/ 	.word	0x000014d0


	//   ....[2]....
        /*0084*/ 	.word	0x000014e0


	//   ....[3]....
        /*0088*/ 	.word	0x000014f0


	//   ....[4]....
        /*008c*/ 	.word	0x00001500


	//   ....[5]....
        /*0090*/ 	.word	0x00001540


	//   ....[6]....
        /*0094*/ 	.word	0x00001560


	//   ....[7]....
        /*0098*/ 	.word	0x00001580


	//   ....[8]....
        /*009c*/ 	.word	0x00001590


	//   ....[9]....
        /*00a0*/ 	.word	0x000015a0


	//   ....[10]....
        /*00a4*/ 	.word	0x000015f0


	//   ....[11]....
        /*00a8*/ 	.word	0x00001610


	//   ....[12]....
        /*00ac*/ 	.word	0x00001630


	//   ....[13]....
        /*00b0*/ 	.word	0x00001650


	//   ....[14]....
        /*00b4*/ 	.word	0x00001660


	//   ....[15]....
        /*00b8*/ 	.word	0x00001740


	//   ....[16]....
        /*00bc*/ 	.word	0x00001760


	//   ....[17]....
        /*00c0*/ 	.word	0x00001770


	//   ....[18]....
        /*00c4*/ 	.word	0x00001780


	//   ....[19]....
        /*00c8*/ 	.word	0x00001790


	//----- nvinfo : EIATTR_EXIT_INSTR_OFFSETS
	.align		4
.L_324:
        /*00cc*/ 	.byte	0x04, 0x1c
        /*00ce*/ 	.short	(.L_326 - .L_325)


	//   ....[0]....
.L_325:
        /*00d0*/ 	.word	0x00001d60


	//   ....[1]....
        /*00d4*/ 	.word	0x00001de0


	//----- nvinfo : EIATTR_MAX_THREADS
	.align		4
.L_326:
        /*00d8*/ 	.byte	0x04, 0x05
        /*00da*/ 	.short	(.L_328 - .L_327)
.L_327:
        /*00dc*/ 	.word	0x00000100
        /*00e0*/ 	.word	0x00000001
        /*00e4*/ 	.word	0x00000001


	//----- nvinfo : EIATTR_CRS_STACK_SIZE
	.align		4
.L_328:
        /*00e8*/ 	.byte	0x04, 0x1e
        /*00ea*/ 	.short	(.L_330 - .L_329)
.L_329:
        /*00ec*/ 	.word	0x00000000


	//----- nvinfo : EIATTR_CBANK_PARAM_SIZE
	.align		4
.L_330:
        /*00f0*/ 	.byte	0x03, 0x19
        /*00f2*/ 	.short	0x00f0


	//----- nvinfo : EIATTR_PARAM_CBANK
	.align		4
        /*00f4*/ 	.byte	0x04, 0x0a
        /*00f6*/ 	.short	(.L_332 - .L_331)
	.align		4
.L_331:
        /*00f8*/ 	.word	index@(.nv.constant0._ZN7cutlass13device_kernelIN5flash22FlashAttnBwdPreprocessIN4cute5tupleIJNS3_1CILi80EEENS5_ILi128EEEEEENS_6half_tEfNS_4arch4Sm90ELb1ELb0EEEEEvNT_6ParamsE)
        /*00fc*/ 	.short	0x0210
        /*00fe*/ 	.short	0x00f0


	//----- nvinfo : EIATTR_SW_WAR
	.align		4
.L_332:
        /*0100*/ 	.byte	0x04, 0x36
        /*0102*/ 	.short	(.L_334 - .L_333)
.L_333:
        /*0104*/ 	.word	0x00000008
.L_334:


//--------------------- .nv.info._ZN7cutlass13device_kernelIN5flash11enable_sm90INS1_16FlashAttnBwdSm90INS1_25CollectiveMainloopBwdSm90ILi2ELi2ELi2EN4cute5tupleIJNS5_1CILi1EEES8_S8_EEENS6_IJNS7_ILi80EEENS7_ILi128EEESB_EEENS_6half_tEfNS_4arch4Sm90ELb0ELb0ELb0ELb1ELb0ELb1ELb0ELb1ELi2ELi1ELi2ELi1ELb0EEENS1_21CollectiveEpilogueBwdISC_SD_SF_Li256ELb1ELb0ELi1EEENS1_19SingleTileSchedulerILb1ELb0ELb0ELi128EEEEEEEEEvNT_6ParamsE --------------------------
	.section	.nv.info._ZN7cutlass13device_kernelIN5flash11enable_sm90INS1_16FlashAttnBwdSm90INS1_25CollectiveMainloopBwdSm90ILi2ELi2ELi2EN4cute5tupleIJNS5_1CILi1EEES8_S8_EEENS6_IJNS7_ILi80EEENS7_ILi128EEESB_EEENS_6half_tEfNS_4arch4Sm90ELb0ELb0ELb0ELb1ELb0ELb1ELb0ELb1ELi2ELi1ELi2ELi1ELb0EEENS1_21CollectiveEpilogueBwdISC_SD_SF_Li256ELb1ELb0ELi1EEENS1_19SingleTileSchedulerILb1ELb0ELb0ELi128EEEEEEEEEvNT_6ParamsE,"",@"SHT_CUDA_INFO"
	.sectionflags	@""
	.align	4


	//----- nvinfo : EIATTR_CUDA_API_VERSION
	.align		4
        /*0000*/ 	.byte	0x04, 0x37
        /*0002*/ 	.short	(.L_336 - .L_335)
.L_335:
        /*0004*/ 	.word	0x00000082


	//----- nvinfo : EIATTR_KPARAM_INFO
	.align		4
.L_336:
        /*0008*/ 	.byte	0x04, 0x17
        /*000a*/ 	.short	(.L_338 - .L_337)
.L_337:
        /*000c*/ 	.word	0x00000000
        /*0010*/ 	.short	0x0000
        /*0012*/ 	.short	0x0070
        /*0014*/ 	.byte	0x00, 0xf0, 0x01, 0x1a


	//----- nvinfo : EIATTR_SPARSE_MMA_MASK
	.align		4
.L_338:
        /*0018*/ 	.byte	0x03, 0x50
        /*001a*/ 	.short	0x0000


	//----- nvinfo : EIATTR_MAXREG_COUNT
	.align		4
        /*001c*/ 	.byte	0x03, 0x1b
        /*001e*/ 	.short	0x00a8


	//----- nvinfo : EIATTR_NUM_BARRIERS
	.align		4
        /*0020*/ 	.byte	0x02, 0x4c
        /*0022*/ 	.byte	0x10
	.zero		1


	//----- nvinfo : EIATTR_EXTERNS
	.align		4
        /*0024*/ 	.byte	0x04, 0x0f
        /*0026*/ 	.short	(.L_340 - .L_339)


	//   ....[0]....
	.align		4
.L_339:
        /*0028*/ 	.word	index@(__assertfail)


	//----- nvinfo : EIATTR_ANNOTATIONS
	.align		4
.L_340:
        /*002c*/ 	.byte	0x04, 0x55
        /*002e*/ 	.short	(.L_342 - .L_341)


	//   ....[0]....
.L_341:
        /* <DEDUP_REMOVED lines=14> */


	//----- nvinfo : EIATTR_MERCURY_ISA_VERSION
	.align		4
.L_342:
        /*00f8*/ 	.byte	0x03, 0x5f
        /*00fa*/ 	.short	0x0101


	//----- nvinfo : EIATTR_INT_WARP_WIDE_INSTR_OFFSETS
	.align		4
        /*00fc*/ 	.byte	0x04, 0x31
        /*00fe*/ 	.short	(.L_344 - .L_343)


	//   ....[0]....
.L_343:
        /*0100*/ 	.word	0x00000180


	//   ....[1]....
        /*0104*/ 	.word	0x00000240


	//   ....[2]....
        /*0108*/ 	.word	0x0000b300


	//----- nvinfo : EIATTR_COOP_GROUP_MASK_REGIDS
	.align		4
.L_344:
        /*010c*/ 	.byte	0x04, 0x29
        /*010e*/ 	.short	(.L_346 - .L_345)


	//   ....[0]....
.L_345:
        /*0110*/ 	.word	0xffffffff


	//   ....[1]....
        /*0114*/ 	.word	0xffffffff


	//   ....[2]....
        /*0118*/ 	.word	0xffffffff


	//   ....[3]....
        /*011c*/ 	.word	0xffffffff


	//   ....[4]....
        /*0120*/ 	.word	0xffffffff


	//   ....[5]....
        /*0124*/ 	.word	0xffffffff


	//   ....[6]....
        /*0128*/ 	.word	0xffffffff


	//   ....[7]....
        /*012c*/ 	.word	0x0500000f


	//----- nvinfo : EIATTR_COOP_GROUP_INSTR_OFFSETS
	.align		4
.L_346:
        /*0130*/ 	.byte	0x04, 0x28
        /*0132*/ 	.short	(.L_348 - .L_347)


	//   ....[0]....
.L_347:
        /*0134*/ 	.word	0x00000060


	//   ....[1]....
        /*0138*/ 	.word	0x00000190


	//   ....[2]....
        /*013c*/ 	.word	0x00000220


	//   ....[3]....
        /*0140*/ 	.word	0x000003a0


	//   ....[4]....
        /*0144*/ 	.word	0x00000610


	//   ....[5]....
        /*0148*/ 	.word	0x00001390


	//   ....[6]....
        /*014c*/ 	.word	0x0000a060


	//   ....[7]....
        /*0150*/ 	.word	0x0000d2e0


	//----- nvinfo : EIATTR_REG_RECONFIG
	.align		4
.L_348:
        /*0154*/ 	.byte	0x01, 0x54
	.zero		2


	//----- nvinfo : EIATTR_SYSCALL_OFFSETS
	.align		4
        /*0158*/ 	.byte	0x04, 0x46
        /*015a*/ 	.short	(.L_350 - .L_349)


	//   ....[0]....
.L_349:
        /*015c*/ 	.word	0x00000fc0


	//   ....[1]....
        /*0160*/ 	.word	0x000010b0


	//   ....[2]....
        /*0164*/ 	.word	0x00001220


	//   ....[3]....
        /*0168*/ 	.word	0x00001310


	//----- nvinfo : EIATTR_MBARRIER_INSTR_OFFSETS
	.align		4
.L_350:
        /*016c*/ 	.byte	0x04, 0x39
        /*016e*/ 	.short	(.L_352 - .L_351)


	//   ....[0]....
.L_351:
        /*0170*/ 	.word	0x00000260
        /*0174*/ 	.word	0x000000ff
        /*0178*/ 	.word	0x00038800
        /*017c*/ 	.short	0x0100
        /*017e*/ 	.byte	0x06
	.zero		1


	//   ....[1]....
        /*0180*/ 	.word	0x00000350
        /*0184*/ 	.word	0x000000ff
        /*0188*/ 	.word	0x00038810
        /*018c*/ 	.short	0x0100
        /*018e*/ 	.byte	0x08
	.zero		1


	//   ....[2]....
        /*0190*/ 	.word	0x00000360
        /*0194*/ 	.word	0x000000ff
        /*0198*/ 	.word	0x00038820
        /*019c*/ 	.short	0x0100
        /*019e*/ 	.byte	0x08
	.zero		1


	//   ....[3]....
        /*01a0*/ 	.word	0x00000370
        /*01a4*/ 	.word	0x000000ff
        /*01a8*/ 	.word	0x00038818
        /*01ac*/ 	.short	0x0100
        /*01ae*/ 	.byte	0x08
	.zero		1


	//   ....[4]....
        /*01b0*/ 	.word	0x00000380
        /*01b4*/ 	.word	0x000000ff
        /*01b8*/ 	.word	0x00038828
        /*01bc*/ 	.short	0x0100
        /*01be*/ 	.byte	0x08
	.zero		1


	//   ....[5]....
        /*01c0*/ 	.word	0x000004b0
        /*01c4*/ 	.word	0x000000ff
        /*01c8*/ 	.word	0x00038830
        /*01cc*/ 	.short	0x0100
        /*01ce*/ 	.byte	0x08
	.zero		1


	//   ....[6]....
        /*01d0*/ 	.word	0x000004c0
        /*01d4*/ 	.word	0x000000ff
        /*01d8*/ 	.word	0x00038840
        /*01dc*/ 	.short	0x0100
        /*01de*/ 	.byte	0x08
	.zero		1


	//   ....[7]....
        /*01e0*/ 	.word	0x000004d0
        /*01e4*/ 	.word	0x000000ff
        /*01e8*/ 	.word	0x00038838
        /*01ec*/ 	.short	0x0100
        /*01ee*/ 	.byte	0x08
	.zero		1


	//   ....[8]....
        /*01f0*/ 	.word	0x000004e0
        /*01f4*/ 	.word	0x000000ff
        /*01f8*/ 	.word	0x00038848
        /*01fc*/ 	.short	0x0100
        /*01fe*/ 	.byte	0x08
	.zero		1


	//   ....[9]....
        /*0200*/ 	.word	0x000013e0
        /*0204*/ 	.word	0x00000013
        /*0208*/ 	.word	0x00038800
        /*020c*/ 	.short	0x010a
        /*020e*/ 	.byte	0x3f
	.zero		1


	//   ....[10]....
        /*0210*/ 	.word	0x00001680
        /*0214*/ 	.word	0x00000013
        /*0218*/ 	.word	0x00038800
        /*021c*/ 	.short	0x010a
        /*021e*/ 	.byte	0x3f
	.zero		1


	//   ....[11]....
        /*0220*/ 	.word	0x00001c20
        /*0224*/ 	.word	0x00000003
        /*0228*/ 	.word	0x00038810
        /*022c*/ 	.short	0x010a
        /*022e*/ 	.byte	0x3f
	.zero		1


	//   ....[12]....
        /*0230*/ 	.word	0x00001c60
        /*0234*/ 	.word	0x00000003
        /*0238*/ 	.word	0x00038810
        /*023c*/ 	.short	0x010a
        /*023e*/ 	.byte	0x3f
	.zero		1


	//   ....[13]....
        /*0240*/ 	.word	0x00002e60
        /*0244*/ 	.word	0x00000003
        /*0248*/ 	.word	0x00038830
        /*024c*/ 	.short	0x010a
        /*024e*/ 	.byte	0x3f
	.zero		1


	//   ....[14]....
        /*0250*/ 	.word	0x00002ee0
        /*0254*/ 	.word	0x00000003
        /*0258*/ 	.word	0x00038830
        /*025c*/ 	.short	0x010a
        /*025e*/ 	.byte	0x3f
	.zero		1


	//   ....[15]....
        /*0260*/ 	.word	0x00006370
        /*0264*/ 	.word	0x00000005
        /*0268*/ 	.word	0x00000000
        /*026c*/ 	.short	0x0101
        /*026e*/ 	.byte	0x3f
	.zero		1


	//   ....[16]....
        /*0270*/ 	.word	0x000066e0
        /*0274*/ 	.word	0x00000003
        /*0278*/ 	.word	0x00000000
        /*027c*/ 	.short	0x0101
        /*027e*/ 	.byte	0x3f
	.zero		1


	//   ....[17]....
        /*0280*/ 	.word	0x0000b810
        /*0284*/ 	.word	0x0000000c
        /*0288*/ 	.word	0x00038820
        /*028c*/ 	.short	0x010a
        /*028e*/ 	.byte	0x3f
	.zero		1


	//   ....[18]....
        /*0290*/ 	.word	0x0000be10
        /*0294*/ 	.word	0x0000000c
        /*0298*/ 	.word	0x00038840
        /*029c*/ 	.short	0x010a
        /*029e*/ 	.byte	0x3f
	.zero		1


	//   ....[19]....
        /*02a0*/ 	.word	0x0000c0c0
        /*02a4*/ 	.word	0x0000000c
        /*02a8*/ 	.word	0x00038828
        /*02ac*/ 	.short	0x010a
        /*02ae*/ 	.byte	0x3f
	.zero		1


	//   ....[20]....
        /*02b0*/ 	.word	0x0000c2f0
        /*02b4*/ 	.word	0x0000000c
        /*02b8*/ 	.word	0x00038848
        /*02bc*/ 	.short	0x010a
        /*02be*/ 	.byte	0x3f
	.zero		1


	//   ....[21]....
        /*02c0*/ 	.word	0x0000c570
        /*02c4*/ 	.word	0x0000000c
        /*02c8*/ 	.word	0x00038820
        /*02cc*/ 	.short	0x010a
        /*02ce*/ 	.byte	0x3f
	.zero		1


	//   ....[22]....
        /*02d0*/ 	.word	0x0000c800
        /*02d4*/ 	.word	0x0000000c
        /*02d8*/ 	.word	0x00038840
        /*02dc*/ 	.short	0x010a
        /*02de*/ 	.byte	0x3f
	.zero		1


	//   ....[23]....
        /*02e0*/ 	.word	0x0000ca80
        /*02e4*/ 	.word	0x0000000c
        /*02e8*/ 	.word	0x00038828
        /*02ec*/ 	.short	0x010a
        /*02ee*/ 	.byte	0x3f
	.zero		1


	//   ....[24]....
        /*02f0*/ 	.word	0x0000cce0
        /*02f4*/ 	.word	0x00000004
        /*02f8*/ 	.word	0x00038840
        /*02fc*/ 	.short	0x010a
        /*02fe*/ 	.byte	0x3f
	.zero		1


	//   ....[25]....
        /*0300*/ 	.word	0x0000d160
        /*0304*/ 	.word	0x00000007
        /*0308*/ 	.word	0x00000000
        /*030c*/ 	.short	0x010a
        /*030e*/ 	.byte	0x3f
	.zero		1


	//   ....[26]....
        /*0310*/ 	.word	0x0000d1b0
        /*0314*/ 	.word	0x0000000b
        /*0318*/ 	.word	0x00000000
        /*031c*/ 	.short	0x010a
        /*031e*/ 	.byte	0x3f
	.zero		1


	//   ....[27]....
        /*0320*/ 	.word	0x0000d210
        /*0324*/ 	.word	0x00000009
        /*0328*/ 	.word	0x00000000
        /*032c*/ 	.short	0x010a
        /*032e*/ 	.byte	0x3f
	.zero		1


	//   ....[28]....
        /*0330*/ 	.word	0x0000d240
        /*0334*/ 	.word	0x00000003
        /*0338*/ 	.word	0x00000000
        /*033c*/ 	.short	0x010a
        /*033e*/ 	.byte	0x3f
	.zero		1


	//   ....[29]....
        /*0340*/ 	.word	0x0000d340
        /*0344*/ 	.word	0x00000003
        /*0348*/ 	.word	0x00038800
        /*034c*/ 	.short	0x010a
        /*034e*/ 	.byte	0x3f
	.zero		1


	//   ....[30]....
        /*0350*/ 	.word	0x0000d390
        /*0354*/ 	.word	0x00000003
        /*0358*/ 	.word	0x00038810
        /*035c*/ 	.short	0x010a
        /*035e*/ 	.byte	0x3f
	.zero		1


	//   ....[31]....
        /*0360*/ 	.word	0x0000d3e0
        /*0364*/ 	.word	0x00000003
        /*0368*/ 	.word	0x00038830
        /*036c*/ 	.short	0x010a
        /*036e*/ 	.byte	0x3f
	.zero		1


	//   ....[32]....
        /*0370*/ 	.word	0x0000d430
        /*0374*/ 	.word	0x0000000c
        /*0378*/ 	.word	0x00038820
        /*037c*/ 	.short	0x010a
        /*037e*/ 	.byte	0x3f
	.zero		1


	//   ....[33]....
        /*0380*/ 	.word	0x0000d480
        /*0384*/ 	.word	0x0000000c
        /*0388*/ 	.word	0x00038840
        /*038c*/ 	.short	0x010a
        /*038e*/ 	.byte	0x3f
	.zero		1


	//   ....[34]....
        /*0390*/ 	.word	0x0000d4d0
        /*0394*/ 	.word	0x0000000c
        /*0398*/ 	.word	0x00038828
        /*039c*/ 	.short	0x010a
        /*039e*/ 	.byte	0x3f
	.zero		1


	//   ....[35]....
        /*03a0*/ 	.word	0x0000d520
        /*03a4*/ 	.word	0x0000000c
        /*03a8*/ 	.word	0x00038848
        /*03ac*/ 	.short	0x010a
        /*03ae*/ 	.byte	0x3f
	.zero		1


	//   ....[36]....
        /*03b0*/ 	.word	0x0000d580
        /*03b4*/ 	.word	0x0000000c
        /*03b8*/ 	.word	0x00038820
        /*03bc*/ 	.short	0x010a
        /*03be*/ 	.byte	0x3f
	.zero		1


	//   ....[37]....
        /*03c0*/ 	.word	0x0000d5d0
        /*03c4*/ 	.word	0x0000000c
        /*03c8*/ 	.word	0x00038840
        /*03cc*/ 	.short	0x010a
        /*03ce*/ 	.byte	0x3f
	.zero		1


	//   ....[38]....
        /*03d0*/ 	.word	0x0000d620
        /*03d4*/ 	.word	0x0000000c
        /*03d8*/ 	.word	0x00038828
        /*03dc*/ 	.short	0x010a
        /*03de*/ 	.byte	0x3f
	.zero		1


	//   ....[39]....
        /*03e0*/ 	.word	0x0000d670
        /*03e4*/ 	.word	0x00000004
        /*03e8*/ 	.word	0x00038840
        /*03ec*/ 	.short	0x010a
        /*03ee*/ 	.byte	0x3f
	.zero		1


	//   ....[40]....
        /*03f0*/ 	.word	0x0000d740
        /*03f4*/ 	.word	0x00000007
        /*03f8*/ 	.word	0x00000000
        /*03fc*/ 	.short	0x010a
        /*03fe*/ 	.byte	0x3f
	.zero		1


	//   ....[41]....
        /*0400*/ 	.word	0x0000d790
        /*0404*/ 	.word	0x0000000b
        /*0408*/ 	.word	0x00000000
        /*040c*/ 	.short	0x010a
        /*040e*/ 	.byte	0x3f
	.zero		1


	//   ....[42]....
        /*0410*/ 	.word	0x0000d7e0
        /*0414*/ 	.word	0x00000009
        /*0418*/ 	.word	0x00000000
        /*041c*/ 	.short	0x010a
        /*041e*/ 	.byte	0x3f
	.zero		1


	//----- nvinfo : EIATTR_NUM_MBARRIERS
	.align		4
.L_352:
        /*0420*/ 	.byte	0x03, 0x38
        /*0422*/ 	.short	0x0009


	//----- nvinfo : EIATTR_EXIT_INSTR_OFFSETS
	.align		4
        /*0424*/ 	.byte	0x04, 0x1c
        /*0426*/ 	.short	(.L_354 - .L_353)


	//   ....[0]....
.L_353:
        /*0428*/ 	.word	0x0000d290


	//----- nvinfo : EIATTR_MAX_THREADS
	.align		4
.L_354:
        /*042c*/ 	.byte	0x04, 0x05
        /*042e*/ 	.short	(.L_356 - .L_355)
.L_355:
        /*0430*/ 	.word	0x00000180
        /*0434*/ 	.word	0x00000001
        /*0438*/ 	.word	0x00000001


	//----- nvinfo : EIATTR_CRS_STACK_SIZE
	.align		4
.L_356:
        /*043c*/ 	.byte	0x04, 0x1e
        /*043e*/ 	.short	(.L_358 - .L_357)
.L_357:
        /*0440*/ 	.word	0x00000000


	//----- nvinfo : EIATTR_CBANK_PARAM_SIZE
	.align		4
.L_358:
        /*0444*/ 	.byte	0x03, 0x19
        /*0446*/ 	.short	0x06f0


	//----- nvinfo : EIATTR_PARAM_CBANK
	.align		4
        /*0448*/ 	.byte	0x04, 0x0a
        /*044a*/ 	.short	(.L_360 - .L_359)
	.align		4
.L_359:
        /*044c*/ 	.word	index@(.nv.constant0._ZN7cutlass13device_kernelIN5flash11enable_sm90INS1_16FlashAttnBwdSm90INS1_25CollectiveMainloopBwdSm90ILi2ELi2ELi2EN4cute5tupleIJNS5_1CILi1EEES8_S8_EEENS6_IJNS7_ILi80EEENS7_ILi128EEESB_EEENS_6half_tEfNS_4arch4Sm90ELb0ELb0ELb0ELb1ELb0ELb1ELb0ELb1ELi2ELi1ELi2ELi1ELb0EEENS1_21CollectiveEpilogueBwdISC_SD_SF_Li256ELb1ELb0ELi1EEENS1_19SingleTileSchedulerILb1ELb0ELb0ELi128EEEEEEEEEvNT_6ParamsE)
        /*0450*/ 	.short	0x0210
        /*0452*/ 	.short	0x06f0


	//----- nvinfo : EIATTR_SW_WAR
	.align		4
.L_360:
        /*0454*/ 	.byte	0x04, 0x36
        /*0456*/ 	.short	(.L_362 - .L_361)
.L_361:
        /*0458*/ 	.word	0x00000008
.L_362:


//--------------------- .nv.info._ZN7cutlass13device_kernelIN5flash11enable_sm90INS1_16FlashAttnBwdSm90INS1_25CollectiveMainloopBwdSm90ILi2ELi2ELi2EN4cute5tupleIJNS5_1CILi1EEES8_S8_EEENS6_IJNS7_ILi80EEENS7_ILi128EEESB_EEENS_6half_tEfNS_4arch4Sm90ELb0ELb0ELb0ELb1ELb1ELb1ELb0ELb1ELi2ELi1ELi2ELi1ELb0EEENS1_21CollectiveEpilogueBwdISC_SD_SF_Li256ELb1ELb0ELi1EEENS1_19SingleTileSchedulerILb1ELb0ELb0ELi128EEEEEEEEEvNT_6ParamsE --------------------------
	.section	.nv.info._ZN7cutlass13device_kernelIN5flash11enable_sm90INS1_16FlashAttnBwdSm90INS1_25CollectiveMainloopBwdSm90ILi2ELi2ELi2EN4cute5tupleIJNS5_1CILi1EEES8_S8_EEENS6_IJNS7_ILi80EEENS7_ILi128EEESB_EEENS_6half_tEfNS_4arch4Sm90ELb0ELb0ELb0ELb1ELb1ELb1ELb0ELb1ELi2ELi1ELi2ELi1ELb0EEENS1_21CollectiveEpilogueBwdISC_SD_SF_Li256ELb1ELb0ELi1EEENS1_19SingleTileSchedulerILb1ELb0ELb0ELi128EEEEEEEEEvNT_6ParamsE,"",@"SHT_CUDA_INFO"
	.sectionflags	@""
	.align	4


	//----- nvinfo : EIATTR_CUDA_API_VERSION
	.align		4
        /*0000*/ 	.byte	0x04, 0x37
        /*0002*/ 	.short	(.L_364 - .L_363)
.L_363:
        /*0004*/ 	.word	0x00000082


	//----- nvinfo : EIATTR_KPARAM_INFO
	.align		4
.L_364:
        /*0008*/ 	.byte	0x04, 0x17
        /*000a*/ 	.short	(.L_366 - .L_365)
.L_365:
        /*000c*/ 	.word	0x00000000
        /*0010*/ 	.short	0x0000
        /*0012*/ 	.short	0x0070
        /*0014*/ 	.byte	0x00, 0xf0, 0x01, 0x1a


	//----- nvinfo : EIATTR_SPARSE_MMA_MASK
	.align		4
.L_366:
        /*0018*/ 	.byte	0x03, 0x50
        /*001a*/ 	.short	0x0000


	//----- nvinfo : EIATTR_MAXREG_COUNT
	.align		4
        /*001c*/ 	.byte	0x03, 0x1b
        /*001e*/ 	.short	0x00a8


	//----- nvinfo : EIATTR_NUM_BARRIERS
	.align		4
        /*0020*/ 	.byte	0x02, 0x4c
        /*0022*/ 	.byte	0x10
	.zero		1


	//----- nvinfo : EIATTR_EXTERNS
	.align		4
        /*0024*/ 	.byte	0x04, 0x0f
        /*0026*/ 	.short	(.L_368 - .L_367)


	//   ....[0]....
	.align		4
.L_367:
        /*0028*/ 	.word	index@(__assertfail)


	//----- nvinfo : EIATTR_ANNOTATIONS
	.align		4
.L_368:
        /*002c*/ 	.byte	0x04, 0x55
        /*002e*/ 	.short	(.L_370 - .L_369)


	//   ....[0]....
.L_369:
        /* <DEDUP_REMOVED lines=14> */


	//----- nvinfo : EIATTR_MERCURY_ISA_VERSION
	.align		4
.L_370:
        /*00f8*/ 	.byte	0x03, 0x5f
        /*00fa*/ 	.short	0x0101


	//----- nvinfo : EIATTR_INT_WARP_WIDE_INSTR_OFFSETS
	.align		4
        /*00fc*/ 	.byte	0x04, 0x31
        /*00fe*/ 	.short	(.L_372 - .L_371)


	//   ....[0]....
.L_371:
        /*0100*/ 	.word	0x00000180


	//   ....[1]....
        /*0104*/ 	.word	0x00000240


	//   ....[2]....
        /*0108*/ 	.word	0x0000ad40


	//   ....[3]....
        /*010c*/ 	.word	0x0000b1b0


	//   ....[4]....
        /*0110*/ 	.word	0x0000b780


	//   ....[5]....
        /*0114*/ 	.word	0x0000bb00


	//----- nvinfo : EIATTR_COOP_GROUP_MASK_REGIDS
	.align		4
.L_372:
        /*0118*/ 	.byte	0x04, 0x29
        /*011a*/ 	.short	(.L_374 - .L_373)


	//   ....[0]....
.L_373:
        /*011c*/ 	.word	0xffffffff


	//   ....[1]....
        /*0120*/ 	.word	0xffffffff


	//   ....[2]....
        /*0124*/ 	.word	0xffffffff


	//   ....[3]....
        /*0128*/ 	.word	0xffffffff


	//   ....[4]....
        /*012c*/ 	.word	0xffffffff


	//   ....[5]....
        /*0130*/ 	.word	0xffffffff


	//   ....[6]....
        /*0134*/ 	.word	0xffffffff


	//   ....[7]....
        /*0138*/ 	.word	0xffffffff


	//   ....[8]....
        /*013c*/ 	.word	0xffffffff


	//   ....[9]....
        /*0140*/ 	.word	0xffffffff


	//   ....[10]....
        /*0144*/ 	.word	0xffffffff


	//   ....[11]....
        /*0148*/ 	.word	0xffffffff


	//   ....[12]....
        /*014c*/ 	.word	0xffffffff


	//   ....[13]....
        /*0150*/ 	.word	0x0500000f


	//   ....[14]....
        /*0154*/ 	.word	0x0500000f


	//   ....[15]....
        /*0158*/ 	.word	0x0500000f


	//   ....[16]....
        /*015c*/ 	.word	0x0500000f


	//----- nvinfo : EIATTR_COOP_GROUP_INSTR_OFFSETS
	.align		4
.L_374:
        /*0160*/ 	.byte	0x04, 0x28
        /*0162*/ 	.short	(.L_376 - .L_375)


	//   ....[0]....
.L_375:
        /*0164*/ 	.word	0x00000060


	//   ....[1]....
        /*0168*/ 	.word	0x00000190


	//   ....[2]....
        /*016c*/ 	.word	0x00000220


	//   ....[3]....
        /*0170*/ 	.word	0x000003a0


	//   ....[4]....
        /*0174*/ 	.word	0x00000610


	//   ....[5]....
        /*0178*/ 	.word	0x00001390


	//   ....[6]....
        /*017c*/ 	.word	0x0000a060


	//   ....[7]....
        /*0180*/ 	.word	0x0000a9e0


	//   ....[8]....
        /*0184*/ 	.word	0x0000ac70


	//   ....[9]....
        /*0188*/ 	.word	0x0000aeb0


	//   ....[10]....
        /*018c*/ 	.word	0x0000b0e0


	//   ....[11]....
        /*0190*/ 	.word	0x0000b390


	//   ....[12]....
        /*0194*/ 	.word	0x0000b6c0


	//   ....[13]....
        /*0198*/ 	.word	0x0000dae0


	//   ....[14]....
        /*019c*/ 	.word	0x0000dc60


	//   ....[15]....
        /*01a0*/ 	.word	0x0000dcd0


	//   ....[16]....
        /*01a4*/ 	.word	0x0000dd40


	//----- nvinfo : EIATTR_REG_RECONFIG
	.align		4
.L_376:
        /*01a8*/ 	.byte	0x01, 0x54
	.zero		2


	//----- nvinfo : EIATTR_SYSCALL_OFFSETS
	.align		4
        /*01ac*/ 	.byte	0x04, 0x46
        /*01ae*/ 	.short	(.L_378 - .L_377)


	//   ....[0]....
.L_377:
        /*01b0*/ 	.word	0x00000fc0


	//   ....[1]....
        /*01b4*/ 	.word	0x000010b0


	//   ....[2]....
        /*01b8*/ 	.word	0x00001220


	//   ....[3]....
        /*01bc*/ 	.word	0x00001310


	//----- nvinfo : EIATTR_MBARRIER_INSTR_OFFSETS
	.align		4
.L_378:
        /*01c0*/ 	.byte	0x04, 0x39
        /*01c2*/ 	.short	(.L_380 - .L_379)


	//   ....[0]....
.L_379:
        /*01c4*/ 	.word	0x00000260
        /*01c8*/ 	.word	0x000000ff
        /*01cc*/ 	.word	0x00038800
        /*01d0*/ 	.short	0x0100
        /*01d2*/ 	.byte	0x06
	.zero		1


	//   ....[1]....
        /*01d4*/ 	.word	0x00000350
        /*01d8*/ 	.word	0x000000ff
        /*01dc*/ 	.word	0x00038810
        /*01e0*/ 	.short	0x0100
        /*01e2*/ 	.byte	0x08
	.zero		1


	//   ....[2]....
        /*01e4*/ 	.word	0x00000360
        /*01e8*/ 	.word	0x000000ff
        /*01ec*/ 	.word	0x00038820
        /*01f0*/ 	.short	0x0100
        /*01f2*/ 	.byte	0x08
	.zero		1


	//   ....[3]....
        /*01f4*/ 	.word	0x00000370
        /*01f8*/ 	.word	0x000000ff
        /*01fc*/ 	.word	0x00038818
        /*0200*/ 	.short	0x0100
        /*0202*/ 	.byte	0x08
	.zero		1


	//   ....[4]....
        /*0204*/ 	.word	0x00000380
        /*0208*/ 	.word	0x000000ff
        /*020c*/ 	.word	0x00038828
        /*0210*/ 	.short	0x0100
        /*0212*/ 	.byte	0x08
	.zero		1


	//   ....[5]....
        /*0214*/ 	.word	0x000004b0
        /*0218*/ 	.word	0x000000ff
        /*021c*/ 	.word	0x00038830
        /*0220*/ 	.short	0x0100
        /*0222*/ 	.byte	0x08
	.zero		1


	//   ....[6]....
        /*0224*/ 	.word	0x000004c0
        /*0228*/ 	.word	0x000000ff
        /*022c*/ 	.word	0x00038840
        /*0230*/ 	.short	0x0100
        /*0232*/ 	.byte	0x08
	.zero		1


	//   ....[7]....
        /*0234*/ 	.word	0x000004d0
        /*0238*/ 	.word	0x000000ff
        /*023c*/ 	.word	0x00038838
        /*0240*/ 	.short	0x0100
        /*0242*/ 	.byte	0x08
	.zero		1


	//   ....[8]....
        /*0244*/ 	.word	0x000004e0
        /*0248*/ 	.word	0x000000ff
        /*024c*/ 	.word	0x00038848
        /*0250*/ 	.short	0x0100
        /*0252*/ 	.byte	0x08
	.zero		1


	//   ....[9]....
        /*0254*/ 	.word	0x000013e0
        /*0258*/ 	.word	0x00000013
        /*025c*/ 	.word	0x00038800
        /*0260*/ 	.short	0x010a
        /*0262*/ 	.byte	0x3f
	.zero		1


	//   ....[10]....
        /*0264*/ 	.word	0x00001680
        /*0268*/ 	.word	0x00000013
        /*026c*/ 	.word	0x00038800
        /*0270*/ 	.short	0x010a
        /*0272*/ 	.byte	0x3f
	.zero		1


	//   ....[11]....
        /*0274*/ 	.word	0x00001c20
        /*0278*/ 	.word	0x00000003
        /*027c*/ 	.word	0x00038810
        /*0280*/ 	.short	0x010a
        /*0282*/ 	.byte	0x3f
	.zero		1


	//   ....[12]....
        /*0284*/ 	.word	0x00001c60
        /*0288*/ 	.word	0x00000003
        /*028c*/ 	.word	0x00038810
        /*0290*/ 	.short	0x010a
        /*0292*/ 	.byte	0x3f
	.zero		1


	//   ....[13]....
        /*0294*/ 	.word	0x00002e60
        /*0298*/ 	.word	0x00000003
        /*029c*/ 	.word	0x00038830
        /*02a0*/ 	.short	0x010a
        /*02a2*/ 	.byte	0x3f
	.zero		1


	//   ....[14]....
        /*02a4*/ 	.word	0x00002ee0
        /*02a8*/ 	.word	0x00000003
        /*02ac*/ 	.word	0x00038830
        /*02b0*/ 	.short	0x010a
        /*02b2*/ 	.byte	0x3f
	.zero		1


	//   ....[15]....
        /*02b4*/ 	.word	0x00006370
        /*02b8*/ 	.word	0x00000005
        /*02bc*/ 	.word	0x00000000
        /*02c0*/ 	.short	0x0101
        /*02c2*/ 	.byte	0x3f
	.zero		1


	//   ....[16]....
        /*02c4*/ 	.word	0x000066e0
        /*02c8*/ 	.word	0x00000003
        /*02cc*/ 	.word	0x00000000
        /*02d0*/ 	.short	0x0101
        /*02d2*/ 	.byte	0x3f
	.zero		1


	//   ....[17]....
        /*02d4*/ 	.word	0x0000c010
        /*02d8*/ 	.word	0x0000000c
        /*02dc*/ 	.word	0x00038820
        /*02e0*/ 	.short	0x010a
        /*02e2*/ 	.byte	0x3f
	.zero		1


	//   ....[18]....
        /*02e4*/ 	.word	0x0000c610
        /*02e8*/ 	.word	0x0000000c
        /*02ec*/ 	.word	0x00038840
        /*02f0*/ 	.short	0x010a
        /*02f2*/ 	.byte	0x3f
	.zero		1


	//   ....[19]....
        /*02f4*/ 	.word	0x0000c8c0
        /*02f8*/ 	.word	0x0000000c
        /*02fc*/ 	.word	0x00038828
        /*0300*/ 	.short	0x010a
        /*0302*/ 	.byte	0x3f
	.zero		1


	//   ....[20]....
        /*0304*/ 	.word	0x0000caf0
        /*0308*/ 	.word	0x0000000c
        /*030c*/ 	.word	0x00038848
        /*0310*/ 	.short	0x010a
        /*0312*/ 	.byte	0x3f
	.zero		1


	//   ....[21]....
        /*0314*/ 	.word	0x0000cd70
        /*0318*/ 	.word	0x0000000c
        /*031c*/ 	.word	0x00038820
        /*0320*/ 	.short	0x010a
        /*0322*/ 	.byte	0x3f
	.zero		1


	//   ....[22]....
        /*0324*/ 	.word	0x0000d000
        /*0328*/ 	.word	0x0000000c
        /*032c*/ 	.word	0x00038840
        /*0330*/ 	.short	0x010a
        /*0332*/ 	.byte	0x3f
	.zero		1


	//   ....[23]....
        /*0334*/ 	.word	0x0000d280
        /*0338*/ 	.word	0x0000000c
        /*033c*/ 	.word	0x00038828
        /*0340*/ 	.short	0x010a
        /*0342*/ 	.byte	0x3f
	.zero		1


	//   ....[24]....
        /*0344*/ 	.word	0x0000d4e0
        /*0348*/ 	.word	0x00000004
        /*034c*/ 	.word	0x00038840
        /*0350*/ 	.short	0x010a
        /*0352*/ 	.byte	0x3f
	.zero		1


	//   ....[25]....
        /*0354*/ 	.word	0x0000d960
        /*0358*/ 	.word	0x00000007
        /*035c*/ 	.word	0x00000000
        /*0360*/ 	.short	0x010a
        /*0362*/ 	.byte	0x3f
	.zero		1


	//   ....[26]....
        /*0364*/ 	.word	0x0000d9b0
        /*0368*/ 	.word	0x0000000b
        /*036c*/ 	.word	0x00000000
        /*0370*/ 	.short	0x010a
        /*0372*/ 	.byte	0x3f
	.zero		1


	//   ....[27]....
        /*0374*/ 	.word	0x0000da10
        /*0378*/ 	.word	0x00000009
        /*037c*/ 	.word	0x00000000
        /*0380*/ 	.short	0x010a
        /*0382*/ 	.byte	0x3f
	.zero		1


	//   ....[28]....
        /*0384*/ 	.word	0x0000da40
        /*0388*/ 	.word	0x00000003
        /*038c*/ 	.word	0x00000000
        /*0390*/ 	.short	0x010a
        /*0392*/ 	.byte	0x3f
	.zero		1


	//   ....[29]....
        /*0394*/ 	.word	0x0000db40
        /*0398*/ 	.word	0x00000003
        /*039c*/ 	.word	0x00038800
        /*03a0*/ 	.short	0x010a
        /*03a2*/ 	.byte	0x3f
	.zero		1


	//   ....[30]....
        /*03a4*/ 	.word	0x0000db90
        /*03a8*/ 	.word	0x00000003
        /*03ac*/ 	.word	0x00038810
        /*03b0*/ 	.short	0x010a
        /*03b2*/ 	.byte	0x3f
	.zero		1


	//   ....[31]....
        /*03b4*/ 	.word	0x0000dbe0
        /*03b8*/ 	.word	0x00000003
        /*03bc*/ 	.word	0x00038830
        /*03c0*/ 	.short	0x010a
        /*03c2*/ 	.byte	0x3f
	.zero		1


	//   ....[32]....
        /*03c4*/ 	.word	0x0000dd80
        /*03c8*/ 	.word	0x0000000c
        /*03cc*/ 	.word	0x00038820
        /*03d0*/ 	.short	0x010a
        /*03d2*/ 	.byte	0x3f
	.zero		1


	//   ....[33]....
        /*03d4*/ 	.word	0x0000ddd0
        /*03d8*/ 	.word	0x0000000c
        /*03dc*/ 	.word	0x00038840
        /*03e0*/ 	.short	0x010a
        /*03e2*/ 	.byte	0x3f
	.zero		1


	//   ....[34]....
        /*03e4*/ 	.word	0x0000de20
        /*03e8*/ 	.word	0x0000000c
        /*03ec*/ 	.word	0x00038828
        /*03f0*/ 	.short	0x010a
        /*03f2*/ 	.byte	0x3f
	.zero		1


	//   ....[35]....
        /*03f4*/ 	.word	0x0000de70
        /*03f8*/ 	.word	0x0000000c
        /*03fc*/ 	.word	0x00038848
        /*0400*/ 	.short	0x010a
        /*0402*/ 	.byte	0x3f
	.zero		1


	//   ....[36]....
        /*0404*/ 	.word	0x0000ded0
        /*0408*/ 	.word	0x0000000c
        /*040c*/ 	.word	0x00038820
        /*0410*/ 	.short	0x010a
        /*0412*/ 	.byte	0x3f
	.zero		1


	//   ....[37]....
        /*0414*/ 	.word	0x0000df20
        /*0418*/ 	.word	0x0000000c
        /*041c*/ 	.word	0x00038840
        /*0420*/ 	.short	0x010a
        /*0422*/ 	.byte	0x3f
	.zero		1


	//   ....[38]....
        /*0424*/ 	.word	0x0000df70
        /*0428*/ 	.word	0x0000000c
        /*042c*/ 	.word	0x00038828
        /*0430*/ 	.short	0x010a
        /*0432*/ 	.byte	0x3f
	.zero		1


	//   ....[39]....
        /*0434*/ 	.word	0x0000dfc0
        /*0438*/ 	.word	0x00000004
        /*043c*/ 	.word	0x00038840
        /*0440*/ 	.short	0x010a
        /*0442*/ 	.byte	0x3f
	.zero		1


	//   ....[40]....
        /*0444*/ 	.word	0x0000e090
        /*0448*/ 	.word	0x00000007
        /*044c*/ 	.word	0x00000000
        /*0450*/ 	.short	0x010a
        /*0452*/ 	.byte	0x3f
	.zero		1


	//   ....[41]....
        /*0454*/ 	.word	0x0000e0e0
        /*0458*/ 	.word	0x0000000b
        /*045c*/ 	.word	0x00000000
        /*0460*/ 	.short	0x010a
        /*0462*/ 	.byte	0x3f
	.zero		1


	//   ....[42]....
        /*0464*/ 	.word	0x0000e130
        /*0468*/ 	.word	0x00000009
        /*046c*/ 	.word	0x00000000
        /*0470*/ 	.short	0x010a
        /*0472*/ 	.byte	0x3f
	.zero		1


	//----- nvinfo : EIATTR_NUM_MBARRIERS
	.align		4
.L_380:
        /*0474*/ 	.byte	0x03, 0x38
        /*0476*/ 	.short	0x0009


	//----- nvinfo : EIATTR_EXIT_INSTR_OFFSETS
	.align		4
        /*0478*/ 	.byte	0x04, 0x1c
        /*047a*/ 	.short	(.L_382 - .L_381)


	//   ....[0]....
.L_381:
        /*047c*/ 	.word	0x0000da90


	//----- nvinfo : EIATTR_MAX_THREADS
	.align		4
.L_382:
        /*0480*/ 	.byte	0x04, 0x05
        /*0482*/ 	.short	(.L_384 - .L_383)
.L_383:
        /*0484*/ 	.word	0x00000180
        /*0488*/ 	.word	0x00000001
        /*048c*/ 	.word	0x00000001


	//----- nvinfo : EIATTR_CRS_STACK_SIZE
	.align		4
.L_384:
        /*0490*/ 	.byte	0x04, 0x1e
        /*0492*/ 	.short	(.L_386 - .L_385)
.L_385:
        /*0494*/ 	.word	0x00000000


	//----- nvinfo : EIATTR_CBANK_PARAM_SIZE
	.align		4
.L_386:
        /*0498*/ 	.byte	0x03, 0x19
        /*049a*/ 	.short	0x06f0


	//----- nvinfo : EIATTR_PARAM_CBANK
	.align		4
        /*049c*/ 	.byte	0x04, 0x0a
        /*049e*/ 	.short	(.L_388 - .L_387)
	.align		4
.L_387:
        /*04a0*/ 	.word	index@(.nv.constant0._ZN7cutlass13device_kernelIN5flash11enable_sm90INS1_16FlashAttnBwdSm90INS1_25CollectiveMainloopBwdSm90ILi2ELi2ELi2EN4cute5tupleIJNS5_1CILi1EEES8_S8_EEENS6_IJNS7_ILi80EEENS7_ILi128EEESB_EEENS_6half_tEfNS_4arch4Sm90ELb0ELb0ELb0ELb1ELb1ELb1ELb0ELb1ELi2ELi1ELi2ELi1ELb0EEENS1_21CollectiveEpilogueBwdISC_SD_SF_Li256ELb1ELb0ELi1EEENS1_19SingleTileSchedulerILb1ELb0ELb0ELi128EEEEEEEEEvNT_6ParamsE)
        /*04a4*/ 	.short	0x0210
        /*04a6*/ 	.short	0x06f0


	//----- nvinfo : EIATTR_SW_WAR
	.align		4
.L_388:
        /*04a8*/ 	.byte	0x04, 0x36
        /*04aa*/ 	.short	(.L_390 - .L_389)
.L_389:
        /*04ac*/ 	.word	0x00000008
.L_390:


//--------------------- .nv.info._ZN7cutlass13device_kernelIN5flash11enable_sm90INS1_16FlashAttnBwdSm90INS1_25CollectiveMainloopBwdSm90ILi2ELi2ELi2EN4cute5tupleIJNS5_1CILi1EEES8_S8_EEENS6_IJNS7_ILi80EEENS7_ILi128EEESB_EEENS_6half_tEfNS_4arch4Sm90ELb0ELb0ELb0ELb1ELb0ELb1ELb0ELb1ELi2ELi1ELi2ELi1ELb0EEENS1_24CollectiveEpilogueBwdGQAISC_fSF_Li256ELb1ELb0EEENS1_19SingleTileSchedulerILb1ELb0ELb0ELi128EEEEEEEEEvNT_6ParamsE --------------------------
	.section	.nv.info._ZN7cutlass13device_kernelIN5flash11enable_sm90INS1_16FlashAttnBwdSm90INS1_25CollectiveMainloopBwdSm90ILi2ELi2ELi2EN4cute5tupleIJNS5_1CILi1EEES8_S8_EEENS6_IJNS7_ILi80EEENS7_ILi128EEESB_EEENS_6half_tEfNS_4arch4Sm90ELb0ELb0ELb0ELb1ELb0ELb1ELb0ELb1ELi2ELi1ELi2ELi1ELb0EEENS1_24CollectiveEpilogueBwdGQAISC_fSF_Li256ELb1ELb0EEENS1_19SingleTileSchedulerILb1ELb0ELb0ELi128EEEEEEEEEvNT_6ParamsE,"",@"SHT_CUDA_INFO"
	.sectionflags	@""
	.align	4


	//----- nvinfo : EIATTR_CUDA_API_VERSION
	.align		4
        /*0000*/ 	.byte	0x04, 0x37
        /*0002*/ 	.short	(.L_392 - .L_391)
.L_391:
        /*0004*/ 	.word	0x00000082


	//----- nvinfo : EIATTR_KPARAM_INFO
	.align		4
.L_392:
        /*0008*/ 	.byte	0x04, 0x17
        /*000a*/ 	.short	(.L_394 - .L_393)
.L_393:
        /*000c*/ 	.word	0x00000000
        /*0010*/ 	.short	0x0000
        /*0012*/ 	.short	0x0070
        /*0014*/ 	.byte	0x00, 0xf0, 0x01, 0x1a


	//----- nvinfo : EIATTR_SPARSE_MMA_MASK
	.align		4
.L_394:
        /*0018*/ 	.byte	0x03, 0x50
        /*001a*/ 	.short	0x0000


	//----- nvinfo : EIATTR_MAXREG_COUNT
	.align		4
        /*001c*/ 	.byte	0x03, 0x1b
        /*001e*/ 	.short	0x00a8


	//----- nvinfo : EIATTR_NUM_BARRIERS
	.align		4
        /*0020*/ 	.byte	0x02, 0x4c
        /*0022*/ 	.byte	0x10
	.zero		1


	//----- nvinfo : EIATTR_EXTERNS
	.align		4
        /*0024*/ 	.byte	0x04, 0x0f
        /*0026*/ 	.short	(.L_396 - .L_395)


	//   ....[0]....
	.align		4
.L_395:
        /*0028*/ 	.word	index@(__assertfail)


	//----- nvinfo : EIATTR_ANNOTATIONS
	.align		4
.L_396:
        /*002c*/ 	.byte	0x04, 0x55
        /*002e*/ 	.short	(.L_398 - .L_397)


	//   ....[0]....
.L_397:
        /* <DEDUP_REMOVED lines=12> */
        /*00e4*/ 	.byte	0x30, 0x9c, 0x00, 0x00, 0x01, 0x00, 0x00, 0x00, 0xe0, 0xa4, 0x00, 0x00


	//----- nvinfo : EIATTR_MERCURY_ISA_VERSION
	.align		4
.L_398:
        /*00f0*/ 	.byte	0x03, 0x5f
        /*00f2*/ 	.short	0x0101


	//----- nvinfo : EIATTR_INT_WARP_WIDE_INSTR_OFFSETS
	.align		4
        /*00f4*/ 	.byte	0x04, 0x31
        /*00f6*/ 	.short	(.L_400 - .L_399)


	//   ....[0]....
.L_399:
        /*00f8*/ 	.word	0x00000180


	//   ....[1]....
        /*00fc*/ 	.word	0x00000240


	//   ....[2]....
        /*0100*/ 	.word	0x00008770


	//----- nvinfo : EIATTR_COOP_GROUP_MASK_REGIDS
	.align		4
.L_400:
        /*0104*/ 	.byte	0x04, 0x29
        /*0106*/ 	.short	(.L_402 - .L_401)


	//   ....[0]....
.L_401:
        /*0108*/ 	.word	0xffffffff


	//   ....[1]....
        /*010c*/ 	.word	0xffffffff


	//   ....[2]....
        /*0110*/ 	.word	0xffffffff


	//   ....[3]....
        /*0114*/ 	.word	0xffffffff


	//   ....[4]....
        /*0118*/ 	.word	0xffffffff


	//   ....[5]....
        /*011c*/ 	.word	0xffffffff


	//   ....[6]....
        /*0120*/ 	.word	0xffffffff


	//   ....[7]....
        /*0124*/ 	.word	0x0500000f


	//----- nvinfo : EIATTR_COOP_GROUP_INSTR_OFFSETS
	.align		4
.L_402:
        /*0128*/ 	.byte	0x04, 0x28
        /*012a*/ 	.short	(.L_404 - .L_403)


	//   ....[0]....
.L_403:
        /*012c*/ 	.word	0x00000060


	//   ....[1]....
        /*0130*/ 	.word	0x00000190


	//   ....[2]....
        /*0134*/ 	.word	0x00000220


	//   ....[3]....
        /*0138*/ 	.word	0x000003a0


	//   ....[4]....
        /*013c*/ 	.word	0x00000610


	//   ....[5]....
        /*0140*/ 	.word	0x00001370


	//   ....[6]....
        /*0144*/ 	.word	0x000074d0


	//   ....[7]....
        /*0148*/ 	.word	0x0000a750


	//----- nvinfo : EIATTR_REG_RECONFIG
	.align		4
.L_404:
        /*014c*/ 	.byte	0x01, 0x54
	.zero		2


	//----- nvinfo : EIATTR_SYSCALL_OFFSETS
	.align		4
        /*0150*/ 	.byte	0x04, 0x46
        /*0152*/ 	.short	(.L_406 - .L_405)


	//   ....[0]....
.L_405:
        /*0154*/ 	.word	0x00000fa0


	//   ....[1]....
        /*0158*/ 	.word	0x00001090


	//   ....[2]....
        /*015c*/ 	.word	0x00001200


	//   ....[3]....
        /*0160*/ 	.word	0x000012f0


	//----- nvinfo : EIATTR_MBARRIER_INSTR_OFFSETS
	.align		4
.L_406:
        /*0164*/ 	.byte	0x04, 0x39
        /*0166*/ 	.short	(.L_408 - .L_407)


	//   ....[0]....
.L_407:
        /*0168*/ 	.word	0x00000260
        /*016c*/ 	.word	0x000000ff
        /*0170*/ 	.word	0x00038800
        /*0174*/ 	.short	0x0100
        /*0176*/ 	.byte	0x06
	.zero		1


	//   ....[1]....
        /*0178*/ 	.word	0x00000350
        /*017c*/ 	.word	0x000000ff
        /*0180*/ 	.word	0x00038810
        /*0184*/ 	.short	0x0100
        /*0186*/ 	.byte	0x08
	.zero		1


	//   ....[2]....
        /*0188*/ 	.word	0x00000360
        /*018c*/ 	.word	0x000000ff
        /*0190*/ 	.word	0x00038820
        /*0194*/ 	.short	0x0100
        /*0196*/ 	.byte	0x08
	.zero		1


	//   ....[3]....
        /*0198*/ 	.word	0x00000370
        /*019c*/ 	.word	0x000000ff
        /*01a0*/ 	.word	0x00038818
        /*01a4*/ 	.short	0x0100
        /*01a6*/ 	.byte	0x08
	.zero		1


	//   ....[4]....
        /*01a8*/ 	.word	0x00000380
        /*01ac*/ 	.word	0x000000ff
        /*01b0*/ 	.word	0x00038828
        /*01b4*/ 	.short	0x0100
        /*01b6*/ 	.byte	0x08
	.zero		1


	//   ....[5]....
        /*01b8*/ 	.word	0x000004b0
        /*01bc*/ 	.word	0x000000ff
        /*01c0*/ 	.word	0x00038830
        /*01c4*/ 	.short	0x0100
        /*01c6*/ 	.byte	0x08
	.zero		1


	//   ....[6]....
        /*01c8*/ 	.word	0x000004c0
        /*01cc*/ 	.word	0x000000ff
        /*01d0*/ 	.word	0x00038840
        /*01d4*/ 	.short	0x0100
        /*01d6*/ 	.byte	0x08
	.zero		1


	//   ....[7]....
        /*01d8*/ 	.word	0x000004d0
        /*01dc*/ 	.word	0x000000ff
        /*01e0*/ 	.word	0x00038838
        /*01e4*/ 	.short	0x0100
        /*01e6*/ 	.byte	0x08
	.zero		1


	//   ....[8]....
        /*01e8*/ 	.word	0x000004e0
        /*01ec*/ 	.word	0x000000ff
        /*01f0*/ 	.word	0x00038848
        /*01f4*/ 	.short	0x0100
        /*01f6*/ 	.byte	0x08
	.zero		1


	//   ....[9]....
        /*01f8*/ 	.word	0x000013c0
        /*01fc*/ 	.word	0x00000013
        /*0200*/ 	.word	0x00038800
        /*0204*/ 	.short	0x010a
        /*0206*/ 	.byte	0x3f
	.zero		1


	//   ....[10]....
        /*0208*/ 	.word	0x00001660
        /*020c*/ 	.word	0x00000013
        /*0210*/ 	.word	0x00038800
        /*0214*/ 	.short	0x010a
        /*0216*/ 	.byte	0x3f
	.zero		1


	//   ....[11]....
        /*0218*/ 	.word	0x00001c00
        /*021c*/ 	.word	0x00000003
        /*0220*/ 	.word	0x00038810
        /*0224*/ 	.short	0x010a
        /*0226*/ 	.byte	0x3f
	.zero		1


	//   ....[12]....
        /*0228*/ 	.word	0x00001c40
        /*022c*/ 	.word	0x00000003
        /*0230*/ 	.word	0x00038810
        /*0234*/ 	.short	0x010a
        /*0236*/ 	.byte	0x3f
	.zero		1


	//   ....[13]....
        /*0238*/ 	.word	0x00002e40
        /*023c*/ 	.word	0x00000003
        /*0240*/ 	.word	0x00038830
        /*0244*/ 	.short	0x010a
        /*0246*/ 	.byte	0x3f
	.zero		1


	//   ....[14]....
        /*0248*/ 	.word	0x00002ec0
        /*024c*/ 	.word	0x00000003
        /*0250*/ 	.word	0x00038830
        /*0254*/ 	.short	0x010a
        /*0256*/ 	.byte	0x3f
	.zero		1


	//   ....[15]....
        /*0258*/ 	.word	0x00006350
        /*025c*/ 	.word	0x00000005
        /*0260*/ 	.word	0x00000000
        /*0264*/ 	.short	0x0101
        /*0266*/ 	.byte	0x3f
	.zero		1


	//   ....[16]....
        /*0268*/ 	.word	0x000066c0
        /*026c*/ 	.word	0x00000003
        /*0270*/ 	.word	0x00000000
        /*0274*/ 	.short	0x0101
        /*0276*/ 	.byte	0x3f
	.zero		1


	//   ....[17]....
        /*0278*/ 	.word	0x00008c80
        /*027c*/ 	.word	0x0000000c
        /*0280*/ 	.word	0x00038820
        /*0284*/ 	.short	0x010a
        /*0286*/ 	.byte	0x3f
	.zero		1


	//   ....[18]....
        /*0288*/ 	.word	0x00009280
        /*028c*/ 	.word	0x0000000c
        /*0290*/ 	.word	0x00038840
        /*0294*/ 	.short	0x010a
        /*0296*/ 	.byte	0x3f
	.zero		1


	//   ....[19]....
        /*0298*/ 	.word	0x00009530
        /*029c*/ 	.word	0x0000000c
        /*02a0*/ 	.word	0x00038828
        /*02a4*/ 	.short	0x010a
        /*02a6*/ 	.byte	0x3f
	.zero		1


	//   ....[20]....
        /*02a8*/ 	.word	0x00009760
        /*02ac*/ 	.word	0x0000000c
        /*02b0*/ 	.word	0x00038848
        /*02b4*/ 	.short	0x010a
        /*02b6*/ 	.byte	0x3f
	.zero		1


	//   ....[21]....
        /*02b8*/ 	.word	0x000099e0
        /*02bc*/ 	.word	0x0000000c
        /*02c0*/ 	.word	0x00038820
        /*02c4*/ 	.short	0x010a
        /*02c6*/ 	.byte	0x3f
	.zero		1


	//   ....[22]....
        /*02c8*/ 	.word	0x00009c70
        /*02cc*/ 	.word	0x0000000c
        /*02d0*/ 	.word	0x00038840
        /*02d4*/ 	.short	0x010a
        /*02d6*/ 	.byte	0x3f
	.zero		1


	//   ....[23]....
        /*02d8*/ 	.word	0x00009ef0
        /*02dc*/ 	.word	0x0000000c
        /*02e0*/ 	.word	0x00038828
        /*02e4*/ 	.short	0x010a
        /*02e6*/ 	.byte	0x3f
	.zero		1


	//   ....[24]....
        /*02e8*/ 	.word	0x0000a150
        /*02ec*/ 	.word	0x00000004
        /*02f0*/ 	.word	0x00038840
        /*02f4*/ 	.short	0x010a
        /*02f6*/ 	.byte	0x3f
	.zero		1


	//   ....[25]....
        /*02f8*/ 	.word	0x0000a5d0
        /*02fc*/ 	.word	0x00000007
        /*0300*/ 	.word	0x00000000
        /*0304*/ 	.short	0x010a
        /*0306*/ 	.byte	0x3f
	.zero		1


	//   ....[26]....
        /*0308*/ 	.word	0x0000a620
        /*030c*/ 	.word	0x0000000b
        /*0310*/ 	.word	0x00000000
        /*0314*/ 	.short	0x010a
        /*0316*/ 	.byte	0x3f
	.zero		1


	//   ....[27]....
        /*0318*/ 	.word	0x0000a680
        /*031c*/ 	.word	0x00000009
        /*0320*/ 	.word	0x00000000
        /*0324*/ 	.short	0x010a
        /*0326*/ 	.byte	0x3f
	.zero		1


	//   ....[28]....
        /*0328*/ 	.word	0x0000a6b0
        /*032c*/ 	.word	0x00000003
        /*0330*/ 	.word	0x00000000
        /*0334*/ 	.short	0x010a
        /*0336*/ 	.byte	0x3f
	.zero		1


	//   ....[29]....
        /*0338*/ 	.word	0x0000a7b0
        /*033c*/ 	.word	0x00000003
        /*0340*/ 	.word	0x00038800
        /*0344*/ 	.short	0x010a
        /*0346*/ 	.byte	0x3f
	.zero		1


	//   ....[30]....
        /*0348*/ 	.word	0x0000a800
        /*034c*/ 	.word	0x00000003
        /*0350*/ 	.word	0x00038810
        /*0354*/ 	.short	0x010a
        /*0356*/ 	.byte	0x3f
	.zero		1


	//   ....[31]....
        /*0358*/ 	.word	0x0000a850
        /*035c*/ 	.word	0x00000003
        /*0360*/ 	.word	0x00038830
        /*0364*/ 	.short	0x010a
        /*0366*/ 	.byte	0x3f
	.zero		1


	//   ....[32]....
        /*0368*/ 	.word	0x0000a8a0
        /*036c*/ 	.word	0x0000000c
        /*0370*/ 	.word	0x00038820
        /*0374*/ 	.short	0x010a
        /*0376*/ 	.byte	0x3f
	.zero		1


	//   ....[33]....
        /*0378*/ 	.word	0x0000a8f0
        /*037c*/ 	.word	0x0000000c
        /*0380*/ 	.word	0x00038840
        /*0384*/ 	.short	0x010a
        /*0386*/ 	.byte	0x3f
	.zero		1


	//   ....[34]....
        /*0388*/ 	.word	0x0000a940
        /*038c*/ 	.word	0x0000000c
        /*0390*/ 	.word	0x00038828
        /*0394*/ 	.short	0x010a
        /*0396*/ 	.byte	0x3f
	.zero		1


	//   ....[35]....
        /*0398*/ 	.word	0x0000a990
        /*039c*/ 	.word	0x0000000c
        /*03a0*/ 	.word	0x00038848
        /*03a4*/ 	.short	0x010a
        /*03a6*/ 	.byte	0x3f
	.zero		1


	//   ....[36]....
        /*03a8*/ 	.word	0x0000a9f0
        /*03ac*/ 	.word	0x0000000c
        /*03b0*/ 	.word	0x00038820
        /*03b4*/ 	.short	0x010a
        /*03b6*/ 	.byte	0x3f
	.zero		1


	//   ....[37]....
        /*03b8*/ 	.word	0x0000aa40
        /*03bc*/ 	.word	0x0000000c
        /*03c0*/ 	.word	0x00038840
        /*03c4*/ 	.short	0x010a
        /*03c6*/ 	.byte	0x3f
	.zero		1


	//   ....[38]....
        /*03c8*/ 	.word	0x0000aa90
        /*03cc*/ 	.word	0x0000000c
        /*03d0*/ 	.word	0x00038828
        /*03d4*/ 	.short	0x010a
        /*03d6*/ 	.byte	0x3f
	.zero		1


	//   ....[39]....
        /*03d8*/ 	.word	0x0000aae0
        /*03dc*/ 	.word	0x00000004
        /*03e0*/ 	.word	0x00038840
        /*03e4*/ 	.short	0x010a
        /*03e6*/ 	.byte	0x3f
	.zero		1


	//   ....[40]....
        /*03e8*/ 	.word	0x0000abc0
        /*03ec*/ 	.word	0x00000007
        /*03f0*/ 	.word	0x00000000
        /*03f4*/ 	.short	0x010a
        /*03f6*/ 	.byte	0x3f
	.zero		1


	//   ....[41]....
        /*03f8*/ 	.word	0x0000ac10
        /*03fc*/ 	.word	0x0000000b
        /*0400*/ 	.word	0x00000000
        /*0404*/ 	.short	0x010a
        /*0406*/ 	.byte	0x3f
	.zero		1


	//   ....[42]....
        /*0408*/ 	.word	0x0000ac60
        /*040c*/ 	.word	0x00000009
        /*0410*/ 	.word	0x00000000
        /*0414*/ 	.short	0x010a
        /*0416*/ 	.byte	0x3f
	.zero		1


	//----- nvinfo : EIATTR_NUM_MBARRIERS
	.align		4
.L_408:
        /*0418*/ 	.byte	0x03, 0x38
        /*041a*/ 	.short	0x0009


	//----- nvinfo : EIATTR_EXIT_INSTR_OFFSETS
	.align		4
        /*041c*/ 	.byte	0x04, 0x1c
        /*041e*/ 	.short	(.L_410 - .L_409)


	//   ....[0]....
.L_409:
        /*0420*/ 	.word	0x0000a700


	//----- nvinfo : EIATTR_MAX_THREADS
	.align		4
.L_410:
        /*0424*/ 	.byte	0x04, 0x05
        /*0426*/ 	.short	(.L_412 - .L_411)
.L_411:
        /*0428*/ 	.word	0x00000180
        /*042c*/ 	.word	0x00000001
        /*0430*/ 	.word	0x00000001


	//----- nvinfo : EIATTR_CRS_STACK_SIZE
	.align		4
.L_412:
        /*0434*/ 	.byte	0x04, 0x1e
        /*0436*/ 	.short	(.L_414 - .L_413)
.L_413:
        /*0438*/ 	.word	0x00000000


	//----- nvinfo : EIATTR_CBANK_PARAM_SIZE
	.align		4
.L_414:
        /*043c*/ 	.byte	0x03, 0x19
        /*043e*/ 	.short	0x06f0


	//----- nvinfo : EIATTR_PARAM_CBANK
	.align		4
        /*0440*/ 	.byte	0x04, 0x0a
        /*0442*/ 	.short	(.L_416 - .L_415)
	.align		4
.L_415:
        /*0444*/ 	.word	index@(.nv.constant0._ZN7cutlass13device_kernelIN5flash11enable_sm90INS1_16FlashAttnBwdSm90INS1_25CollectiveMainloopBwdSm90ILi2ELi2ELi2EN4cute5tupleIJNS5_1CILi1EEES8_S8_EEENS6_IJNS7_ILi80EEENS7_ILi128EEESB_EEENS_6half_tEfNS_4arch4Sm90ELb0ELb0ELb0ELb1ELb0ELb1ELb0ELb1ELi2ELi1ELi2ELi1ELb0EEENS1_24CollectiveEpilogueBwdGQAISC_fSF_Li256ELb1ELb0EEENS1_19SingleTileSchedulerILb1ELb0ELb0ELi128EEEEEEEEEvNT_6ParamsE)
        /*0448*/ 	.short	0x0210
        /*044a*/ 	.short	0x06f0


	//----- nvinfo : EIATTR_SW_WAR
	.align		4
.L_416:
        /*044c*/ 	.byte	0x04, 0x36
        /*044e*/ 	.short	(.L_418 - .L_417)
.L_417:
        /*0450*/ 	.word	0x00000008
.L_418:


//--------------------- .nv.info._ZN7cutlass13device_kernelIN5flash32FlashAttnBwdPostprocessConvertdQIN4cute5tupleIJNS3_1CILi80EEENS5_ILi128EEEEEENS_6half_tEfNS_4arch4Sm90ELi256ENS3_8TiledMMAINS3_8MMA_AtomIJNS3_4SM904GMMA25MMA_64x16x16_F32F16F16_SSILNSF_5MajorE1ELSH_0ELNSF_7ScaleInE1ELSI_1EEEEEENS3_6LayoutINS4_IJNS5_ILi2EEENS5_ILi1EEESN_EEENS4_IJSN_NS5_ILi0EEESP_EEEEENS4_IJNS3_10UnderscoreESS_SS_EEEEELb1EEEEEvNT_6ParamsE --------------------------
	.section	.nv.info._ZN7cutlass13device_kernelIN5flash32FlashAttnBwdPostprocessConvertdQIN4cute5tupleIJNS3_1CILi80EEENS5_ILi128EEEEEENS_6half_tEfNS_4arch4Sm90ELi256ENS3_8TiledMMAINS3_8MMA_AtomIJNS3_4SM904GMMA25MMA_64x16x16_F32F16F16_SSILNSF_5MajorE1ELSH_0ELNSF_7ScaleInE1ELSI_1EEEEEENS3_6LayoutINS4_IJNS5_ILi2EEENS5_ILi1EEESN_EEENS4_IJSN_NS5_ILi0EEESP_EEEEENS4_IJNS3_10UnderscoreESS_SS_EEEEELb1EEEEEvNT_6ParamsE,"",@"SHT_CUDA_INFO"
	.sectionflags	@""
	.align	4


	//----- nvinfo : EIATTR_CUDA_API_VERSION
	.align		4
        /*0000*/ 	.byte	0x04, 0x37
        /*0002*/ 	.short	(.L_420 - .L_419)
.L_419:
        /*0004*/ 	.word	0x00000082


	//----- nvinfo : EIATTR_KPARAM_INFO
	.align		4
.L_420:
        /*0008*/ 	.byte	0x04, 0x17
        /*000a*/ 	.short	(.L_422 - .L_421)
.L_421:
        /*000c*/ 	.word	0x00000000
        /*0010*/ 	.short	0x0000
        /*0012*/ 	.short	0x0000
        /*0014*/ 	.byte	0x00, 0xf0, 0xc1, 0x01


	//----- nvinfo : EIATTR_SPARSE_MMA_MASK
	.align		4
.L_422:
        /*0018*/ 	.byte	0x03, 0x50
        /*001a*/ 	.short	0x0000


	//----- nvinfo : EIATTR_MAXREG_COUNT
	.align		4
        /*001c*/ 	.byte	0x03, 0x1b
        /*001e*/ 	.short	0x0080


	//----- nvinfo : EIATTR_NUM_BARRIERS
	.align		4
        /*0020*/ 	.byte	0x02, 0x4c
        /*0022*/ 	.byte	0x01
	.zero		1


	//----- nvinfo : EIATTR_MERCURY_ISA_VERSION
	.align		4
        /*0024*/ 	.byte	0x03, 0x5f
        /*0026*/ 	.short	0x0101


	//----- nvinfo : EIATTR_MBARRIER_INSTR_OFFSETS
	.align		4
        /*0028*/ 	.byte	0x04, 0x39
        /*002a*/ 	.short	(.L_424 - .L_423)


	//   ....[0]....
.L_423:
        /*002c*/ 	.word	0x00000490
        /*0030*/ 	.word	0x000000ff
        /*0034*/ 	.word	0x0000f000
        /*0038*/ 	.short	0x0100
        /*003a*/ 	.byte	0x06
	.zero		1


	//   ....[1]....
        /*003c*/ 	.word	0x000005a0
        /*0040*/ 	.word	0x00000002
        /*0044*/ 	.word	0x0000f000
        /*0048*/ 	.short	0x010a
        /*004a*/ 	.byte	0x3f
	.zero		1


	//----- nvinfo : EIATTR_NUM_MBARRIERS
	.align		4
.L_424:
        /*004c*/ 	.byte	0x03, 0x38
        /*004e*/ 	.short	0x0001


	//----- nvinfo : EIATTR_EXIT_INSTR_OFFSETS
	.align		4
        /*0050*/ 	.byte	0x04, 0x1c
        /*0052*/ 	.short	(.L_426 - .L_425)


	//   ....[0]....
.L_425:
        /*0054*/ 	.word	0x000001a0


	//   ....[1]....
        /*0058*/ 	.word	0x000013c0


	//   ....[2]....
        /*005c*/ 	.word	0x000014a0


	//----- nvinfo : EIATTR_MAX_THREADS
	.align		4
.L_426:
        /*0060*/ 	.byte	0x04, 0x05
        /*0062*/ 	.short	(.L_428 - .L_427)
.L_427:
        /*0064*/ 	.word	0x00000100
        /*0068*/ 	.word	0x00000001
        /*006c*/ 	.word	0x00000001


	//----- nvinfo : EIATTR_CRS_STACK_SIZE
	.align		4
.L_428:
        /*0070*/ 	.byte	0x04, 0x1e
        /*0072*/ 	.short	(.L_430 - .L_429)
.L_429:
        /*0074*/ 	.word	0x00000000


	//----- nvinfo : EIATTR_CBANK_PARAM_SIZE
	.align		4
.L_430:
        /*0078*/ 	.byte	0x03, 0x19
        /*007a*/ 	.short	0x0070


	//----- nvinfo : EIATTR_PARAM_CBANK
	.align		4
        /*007c*/ 	.byte	0x04, 0x0a
        /*007e*/ 	.short	(.L_432 - .L_431)
	.align		4
.L_431:
        /*0080*/ 	.word	index@(.nv.constant0._ZN7cutlass13device_kernelIN5flash32FlashAttnBwdPostprocessConvertdQIN4cute5tupleIJNS3_1CILi80EEENS5_ILi128EEEEEENS_6half_tEfNS_4arch4Sm90ELi256ENS3_8TiledMMAINS3_8MMA_AtomIJNS3_4SM904GMMA25MMA_64x16x16_F32F16F16_SSILNSF_5MajorE1ELSH_0ELNSF_7ScaleInE1ELSI_1EEEEEENS3_6LayoutINS4_IJNS5_ILi2EEENS5_ILi1EEESN_EEENS4_IJSN_NS5_ILi0EEESP_EEEEENS4_IJNS3_10UnderscoreESS_SS_EEEEELb1EEEEEvNT_6ParamsE)
        /*0084*/ 	.short	0x0210
        /*0086*/ 	.short	0x0070


	//----- nvinfo : EIATTR_SW_WAR
	.align		4
.L_432:
        /*0088*/ 	.byte	0x04, 0x36
        /*008a*/ 	.short	(.L_434 - .L_433)
.L_433:
        /*008c*/ 	.word	0x00000008
.L_434:


//--------------------- .nv.info._ZN7cutlass13device_kernelIN5flash11enable_sm90INS1_16FlashAttnBwdSm90INS1_25CollectiveMainloopBwdSm90ILi2ELi2ELi2EN4cute5tupleIJNS5_1CILi1EEES8_S8_EEENS6_IJNS7_ILi80EEENS7_ILi128EEESB_EEENS_6half_tEfNS_4arch4Sm90ELb0ELb0ELb0ELb1ELb1ELb1ELb0ELb1ELi2ELi1ELi2ELi1ELb0EEENS1_24CollectiveEpilogueBwdGQAISC_fSF_Li256ELb1ELb1EEENS1_19SingleTileSchedulerILb1ELb0ELb0ELi128EEEEEEEEEvNT_6ParamsE --------------------------
	.section	.nv.info._ZN7cutlass13device_kernelIN5flash11enable_sm90INS1_16FlashAttnBwdSm90INS1_25CollectiveMainloopBwdSm90ILi2ELi2ELi2EN4cute5tupleIJNS5_1CILi1EEES8_S8_EEENS6_IJNS7_ILi80EEENS7_ILi128EEESB_EEENS_6half_tEfNS_4arch4Sm90ELb0ELb0ELb0ELb1ELb1ELb1ELb0ELb1ELi2ELi1ELi2ELi1ELb0EEENS1_24CollectiveEpilogueBwdGQAISC_fSF_Li256ELb1ELb1EEENS1_19SingleTileSchedulerILb1ELb0ELb0ELi128EEEEEEEEEvNT_6ParamsE,"",@"SHT_CUDA_INFO"
	.sectionflags	@""
	.align	4


	//----- nvinfo : EIATTR_CUDA_API_VERSION
	.align		4
        /*0000*/ 	.byte	0x04, 0x37
        /*0002*/ 	.short	(.L_436 - .L_435)
.L_435:
        /*0004*/ 	.word	0x00000082


	//----- nvinfo : EIATTR_KPARAM_INFO
	.align		4
.L_436:
        /*0008*/ 	.byte	0x04, 0x17
        /*000a*/ 	.short	(.L_438 - .L_437)
.L_437:
        /*000c*/ 	.word	0x00000000
        /*0010*/ 	.short	0x0000
        /*0012*/ 	.short	0x0070
        /*0014*/ 	.byte	0x00, 0xf0, 0x01, 0x1a


	//----- nvinfo : EIATTR_SPARSE_MMA_MASK
	.align		4
.L_438:
        /*0018*/ 	.byte	0x03, 0x50
        /*001a*/ 	.short	0x0000


	//----- nvinfo : EIATTR_MAXREG_COUNT
	.align		4
        /*001c*/ 	.byte	0x03, 0x1b
        /*001e*/ 	.short	0x00a8


	//----- nvinfo : EIATTR_NUM_BARRIERS
	.align		4
        /*0020*/ 	.byte	0x02, 0x4c
        /*0022*/ 	.byte	0x10
	.zero		1


	//----- nvinfo : EIATTR_EXTERNS
	.align		4
        /*0024*/ 	.byte	0x04, 0x0f
        /*0026*/ 	.short	(.L_440 - .L_439)


	//   ....[0]....
	.align		4
.L_439:
        /*0028*/ 	.word	index@(__assertfail)


	//----- nvinfo : EIATTR_ANNOTATIONS
	.align		4
.L_440:
        /*002c*/ 	.byte	0x04, 0x55
        /*002e*/ 	.short	(.L_442 - .L_441)


	//   ....[0]....
.L_441:
        /* <DEDUP_REMOVED lines=13> */


	//----- nvinfo : EIATTR_MERCURY_ISA_VERSION
	.align		4
.L_442:
        /*00f0*/ 	.byte	0x03, 0x5f
        /*00f2*/ 	.short	0x0101


	//----- nvinfo : EIATTR_INT_WARP_WIDE_INSTR_OFFSETS
	.align		4
        /*00f4*/ 	.byte	0x04, 0x31
        /*00f6*/ 	.short	(.L_444 - .L_443)


	//   ....[0]....
.L_443:
        /*00f8*/ 	.word	0x00000180


	//   ....[1]....
        /*00fc*/ 	.word	0x00000240


	//   ....[2]....
        /*0100*/ 	.word	0x00008660


	//   ....[3]....
        /*0104*/ 	.word	0x00008ad0


	//   ....[4]....
        /*0108*/ 	.word	0x000090a0


	//   ....[5]....
        /*010c*/ 	.word	0x00009420


	//----- nvinfo : EIATTR_COOP_GROUP_MASK_REGIDS
	.align		4
.L_444:
        /*0110*/ 	.byte	0x04, 0x29
        /*0112*/ 	.short	(.L_446 - .L_445)


	//   ....[0]....
.L_445:
        /*0114*/ 	.word	0xffffffff


	//   ....[1]....
        /*0118*/ 	.word	0xffffffff


	//   ....[2]....
        /*011c*/ 	.word	0xffffffff


	//   ....[3]....
        /*0120*/ 	.word	0xffffffff


	//   ....[4]....
        /*0124*/ 	.word	0xffffffff


	//   ....[5]....
        /*0128*/ 	.word	0xffffffff


	//   ....[6]....
        /*012c*/ 	.word	0xffffffff


	//   ....[7]....
        /*0130*/ 	.word	0xffffffff


	//   ....[8]....
        /*0134*/ 	.word	0xffffffff


	//   ....[9]....
        /*0138*/ 	.word	0xffffffff


	//   ....[10]....
        /*013c*/ 	.word	0xffffffff


	//   ....[11]....
        /*0140*/ 	.word	0xffffffff


	//   ....[12]....
        /*0144*/ 	.word	0xffffffff


	//   ....[13]....
        /*0148*/ 	.word	0xffffffff


	//   ....[14]....
        /*014c*/ 	.word	0xffffffff


	//   ....[15]....
        /*0150*/ 	.word	0xffffffff


	//   ....[16]....
        /*0154*/ 	.word	0xffffffff


	//   ....[17]....
        /*0158*/ 	.word	0x0500000f


	//   ....[18]....
        /*015c*/ 	.word	0x0500000f


	//   ....[19]....
        /*0160*/ 	.word	0x0500000f


	//   ....[20]....
        /*0164*/ 	.word	0x0500000f


	//   ....[21]....
        /*0168*/ 	.word	0x0500000f


	//   ....[22]....
        /*016c*/ 	.word	0x0500000f


	//----- nvinfo : EIATTR_COOP_GROUP_INSTR_OFFSETS
	.align		4
.L_446:
        /*0170*/ 	.byte	0x04, 0x28
        /*0172*/ 	.short	(.L_448 - .L_447)


	//   ....[0]....
.L_447:
        /*0174*/ 	.word	0x00000060


	//   ....[1]....
        /*0178*/ 	.word	0x00000190


	//   ....[2]....
        /*017c*/ 	.word	0x00000220


	//   ....[3]....
        /*0180*/ 	.word	0x000003a0


	//   ....[4]....
        /*0184*/ 	.word	0x00000610


	//   ....[5]....
        /*0188*/ 	.word	0x00001370


	//   ....[6]....
        /*018c*/ 	.word	0x00007270


	//   ....[7]....
        /*0190*/ 	.word	0x00007400


	//   ....[8]....
        /*0194*/ 	.word	0x000076d0


	//   ....[9]....
        /*0198*/ 	.word	0x00007860


	//   ....[10]....
        /*019c*/ 	.word	0x00007970


	//   ....[11]....
        /*01a0*/ 	.word	0x00008300


	//   ....[12]....
        /*01a4*/ 	.word	0x00008590


	//   ....[13]....
        /*01a8*/ 	.word	0x000087d0


	//   ....[14]....
        /*01ac*/ 	.word	0x00008a00


	//   ....[15]....
        /*01b0*/ 	.word	0x00008cb0


	//   ....[16]....
        /*01b4*/ 	.word	0x00008fe0


	//   ....[17]....
        /*01b8*/ 	.word	0x0000b400


	//   ....[18]....
        /*01bc*/ 	.word	0x0000b580


	//   ....[19]....
        /*01c0*/ 	.word	0x0000b5f0


	//   ....[20]....
        /*01c4*/ 	.word	0x0000b660


	//   ....[21]....
        /*01c8*/ 	.word	0x0000b6d0


	//   ....[22]....
        /*01cc*/ 	.word	0x0000b740


	//----- nvinfo : EIATTR_REG_RECONFIG
	.align		4
.L_448:
        /*01d0*/ 	.byte	0x01, 0x54
	.zero		2


	//----- nvinfo : EIATTR_SYSCALL_OFFSETS
	.align		4
        /*01d4*/ 	.byte	0x04, 0x46
        /*01d6*/ 	.short	(.L_450 - .L_449)


	//   ....[0]....
.L_449:
        /*01d8*/ 	.word	0x00000fa0


	//   ....[1]....
        /*01dc*/ 	.word	0x00001090


	//   ....[2]....
        /*01e0*/ 	.word	0x00001200


	//   ....[3]....
        /*01e4*/ 	.word	0x000012f0


	//----- nvinfo : EIATTR_MBARRIER_INSTR_OFFSETS
	.align		4
.L_450:
        /*01e8*/ 	.byte	0x04, 0x39
        /*01ea*/ 	.short	(.L_452 - .L_451)


	//   ....[0]....
.L_451:
        /*01ec*/ 	.word	0x00000260
        /*01f0*/ 	.word	0x000000ff
        /*01f4*/ 	.word	0x00038800
        /*01f8*/ 	.short	0x0100
        /*01fa*/ 	.byte	0x06
	.zero		1


	//   ....[1]....
        /*01fc*/ 	.word	0x00000350
        /*0200*/ 	.word	0x000000ff
        /*0204*/ 	.word	0x00038810
        /*0208*/ 	.short	0x0100
        /*020a*/ 	.byte	0x08
	.zero		1


	//   ....[2]....
        /*020c*/ 	.word	0x00000360
        /*0210*/ 	.word	0x000000ff
        /*0214*/ 	.word	0x00038820
        /*0218*/ 	.short	0x0100
        /*021a*/ 	.byte	0x08
	.zero		1


	//   ....[3]....
        /*021c*/ 	.word	0x00000370
        /*0220*/ 	.word	0x000000ff
        /*0224*/ 	.word	0x00038818
        /*0228*/ 	.short	0x0100
        /*022a*/ 	.byte	0x08
	.zero		1


	//   ....[4]....
        /*022c*/ 	.word	0x00000380
        /*0230*/ 	.word	0x000000ff
        /*0234*/ 	.word	0x00038828
        /*0238*/ 	.short	0x0100
        /*023a*/ 	.byte	0x08
	.zero		1


	//   ....[5]....
        /*023c*/ 	.word	0x000004b0
        /*0240*/ 	.word	0x000000ff
        /*0244*/ 	.word	0x00038830
        /*0248*/ 	.short	0x0100
        /*024a*/ 	.byte	0x08
	.zero		1


	//   ....[6]....
        /*024c*/ 	.word	0x000004c0
        /*0250*/ 	.word	0x000000ff
        /*0254*/ 	.word	0x00038840
        /*0258*/ 	.short	0x0100
        /*025a*/ 	.byte	0x08
	.zero		1


	//   ....[7]....
        /*025c*/ 	.word	0x000004d0
        /*0260*/ 	.word	0x000000ff
        /*0264*/ 	.word	0x00038838
        /*0268*/ 	.short	0x0100
        /*026a*/ 	.byte	0x08
	.zero		1


	//   ....[8]....
        /*026c*/ 	.word	0x000004e0
        /*0270*/ 	.word	0x000000ff
        /*0274*/ 	.word	0x00038848
        /*0278*/ 	.short	0x0100
        /*027a*/ 	.byte	0x08
	.zero		1


	//   ....[9]....
        /*027c*/ 	.word	0x000013c0
        /*0280*/ 	.word	0x00000013
        /*0284*/ 	.word	0x00038800
        /*0288*/ 	.short	0x010a
        /*028a*/ 	.byte	0x3f
	.zero		1


	//   ....[10]....
        /*028c*/ 	.word	0x00001660
        /*0290*/ 	.word	0x00000013
        /*0294*/ 	.word	0x00038800
        /*0298*/ 	.short	0x010a
        /*029a*/ 	.byte	0x3f
	.zero		1


	//   ....[11]....
        /*029c*/ 	.word	0x00001c00
        /*02a0*/ 	.word	0x00000003
        /*02a4*/ 	.word	0x00038810
        /*02a8*/ 	.short	0x010a
        /*02aa*/ 	.byte	0x3f
	.zero		1


	//   ....[12]....
        /*02ac*/ 	.word	0x00001c40
        /*02b0*/ 	.word	0x00000003
        /*02b4*/ 	.word	0x00038810
        /*02b8*/ 	.short	0x010a
        /*02ba*/ 	.byte	0x3f
	.zero		1


	//   ....[13]....
        /*02bc*/ 	.word	0x00002e40
        /*02c0*/ 	.word	0x00000003
        /*02c4*/ 	.word	0x00038830
        /*02c8*/ 	.short	0x010a
        /*02ca*/ 	.byte	0x3f
	.zero		1


	//   ....[14]....
        /*02cc*/ 	.word	0x00002ec0
        /*02d0*/ 	.word	0x00000003
        /*02d4*/ 	.word	0x00038830
        /*02d8*/ 	.short	0x010a
        /*02da*/ 	.byte	0x3f
	.zero		1


	//   ....[15]....
        /*02dc*/ 	.word	0x00006350
        /*02e0*/ 	.word	0x00000005
        /*02e4*/ 	.word	0x00000000
        /*02e8*/ 	.short	0x0101
        /*02ea*/ 	.byte	0x3f
	.zero		1


	//   ....[16]....
        /*02ec*/ 	.word	0x000066c0
        /*02f0*/ 	.word	0x00000003
        /*02f4*/ 	.word	0x00000000
        /*02f8*/ 	.short	0x0101
        /*02fa*/ 	.byte	0x3f
	.zero		1


	//   ....[17]....
        /*02fc*/ 	.word	0x00009930
        /*0300*/ 	.word	0x0000000c
        /*0304*/ 	.word	0x00038820
        /*0308*/ 	.short	0x010a
        /*030a*/ 	.byte	0x3f
	.zero		1


	//   ....[18]....
        /*030c*/ 	.word	0x00009f30
        /*0310*/ 	.word	0x0000000c
        /*0314*/ 	.word	0x00038840
        /*0318*/ 	.short	0x010a
        /*031a*/ 	.byte	0x3f
	.zero		1


	//   ....[19]....
        /*031c*/ 	.word	0x0000a1e0
        /*0320*/ 	.word	0x0000000c
        /*0324*/ 	.word	0x00038828
        /*0328*/ 	.short	0x010a
        /*032a*/ 	.byte	0x3f
	.zero		1


	//   ....[20]....
        /*032c*/ 	.word	0x0000a410
        /*0330*/ 	.word	0x0000000c
        /*0334*/ 	.word	0x00038848
        /*0338*/ 	.short	0x010a
        /*033a*/ 	.byte	0x3f
	.zero		1


	//   ....[21]....
        /*033c*/ 	.word	0x0000a690
        /*0340*/ 	.word	0x0000000c
        /*0344*/ 	.word	0x00038820
        /*0348*/ 	.short	0x010a
        /*034a*/ 	.byte	0x3f
	.zero		1


	//   ....[22]....
        /*034c*/ 	.word	0x0000a920
        /*0350*/ 	.word	0x0000000c
        /*0354*/ 	.word	0x00038840
        /*0358*/ 	.short	0x010a
        /*035a*/ 	.byte	0x3f
	.zero		1


	//   ....[23]....
        /*035c*/ 	.word	0x0000aba0
        /*0360*/ 	.word	0x0000000c
        /*0364*/ 	.word	0x00038828
        /*0368*/ 	.short	0x010a
        /*036a*/ 	.byte	0x3f
	.zero		1


	//   ....[24]....
        /*036c*/ 	.word	0x0000ae00
        /*0370*/ 	.word	0x00000004
        /*0374*/ 	.word	0x00038840
        /*0378*/ 	.short	0x010a
        /*037a*/ 	.byte	0x3f
	.zero		1


	//   ....[25]....
        /*037c*/ 	.word	0x0000b280
        /*0380*/ 	.word	0x00000007
        /*0384*/ 	.word	0x00000000
        /*0388*/ 	.short	0x010a
        /*038a*/ 	.byte	0x3f
	.zero		1


	//   ....[26]....
        /*038c*/ 	.word	0x0000b2d0
        /*0390*/ 	.word	0x0000000b
        /*0394*/ 	.word	0x00000000
        /*0398*/ 	.short	0x010a
        /*039a*/ 	.byte	0x3f
	.zero		1


	//   ....[27]....
        /*039c*/ 	.word	0x0000b330
        /*03a0*/ 	.word	0x00000009
        /*03a4*/ 	.word	0x00000000
        /*03a8*/ 	.short	0x010a
        /*03aa*/ 	.byte	0x3f
	.zero		1


	//   ....[28]....
        /*03ac*/ 	.word	0x0000b360
        /*03b0*/ 	.word	0x00000003
        /*03b4*/ 	.word	0x00000000
        /*03b8*/ 	.short	0x010a
        /*03ba*/ 	.byte	0x3f
	.zero		1


	//   ....[29]....
        /*03bc*/ 	.word	0x0000b460
        /*03c0*/ 	.word	0x00000003
        /*03c4*/ 	.word	0x00038800
        /*03c8*/ 	.short	0x010a
        /*03ca*/ 	.byte	0x3f
	.zero		1


	//   ....[30]....
        /*03cc*/ 	.word	0x0000b4b0
        /*03d0*/ 	.word	0x00000003
        /*03d4*/ 	.word	0x00038810
        /*03d8*/ 	.short	0x010a
        /*03da*/ 	.byte	0x3f
	.zero		1


	//   ....[31]....
        /*03dc*/ 	.word	0x0000b500
        /*03e0*/ 	.word	0x00000003
        /*03e4*/ 	.word	0x00038830
        /*03e8*/ 	.short	0x010a
        /*03ea*/ 	.byte	0x3f
	.zero		1


	//   ....[32]....
        /*03ec*/ 	.word	0x0000b780
        /*03f0*/ 	.word	0x0000000c
        /*03f4*/ 	.word	0x00038820
        /*03f8*/ 	.short	0x010a
        /*03fa*/ 	.byte	0x3f
	.zero		1


	//   ....[33]....
        /*03fc*/ 	.word	0x0000b7d0
        /*0400*/ 	.word	0x0000000c
        /*0404*/ 	.word	0x00038840
        /*0408*/ 	.short	0x010a
        /*040a*/ 	.byte	0x3f
	.zero		1


	//   ....[34]....
        /*040c*/ 	.word	0x0000b820
        /*0410*/ 	.word	0x0000000c
        /*0414*/ 	.word	0x00038828
        /*0418*/ 	.short	0x010a
        /*041a*/ 	.byte	0x3f
	.zero		1


	//   ....[35]....
        /*041c*/ 	.word	0x0000b870
        /*0420*/ 	.word	0x0000000c
        /*0424*/ 	.word	0x00038848
        /*0428*/ 	.short	0x010a
        /*042a*/ 	.byte	0x3f
	.zero		1


	//   ....[36]....
        /*042c*/ 	.word	0x0000b8d0
        /*0430*/ 	.word	0x0000000c
        /*0434*/ 	.word	0x00038820
        /*0438*/ 	.short	0x010a
        /*043a*/ 	.byte	0x3f
	.zero		1


	//   ....[37]....
        /*043c*/ 	.word	0x0000b920
        /*0440*/ 	.word	0x0000000c
        /*0444*/ 	.word	0x00038840
        /*0448*/ 	.short	0x010a
        /*044a*/ 	.byte	0x3f
	.zero		1


	//   ....[38]....
        /*044c*/ 	.word	0x0000b970
        /*0450*/ 	.word	0x0000000c
        /*0454*/ 	.word	0x00038828
        /*0458*/ 	.short	0x010a
        /*045a*/ 	.byte	0x3f
	.zero		1


	//   ....[39]....
        /*045c*/ 	.word	0x0000b9c0
        /*0460*/ 	.word	0x00000004
        /*0464*/ 	.word	0x00038840
        /*0468*/ 	.short	0x010a
        /*046a*/ 	.byte	0x3f
	.zero		1


	//   ....[40]....
        /*046c*/ 	.word	0x0000baa0
        /*0470*/ 	.word	0x00000007
        /*0474*/ 	.word	0x00000000
        /*0478*/ 	.short	0x010a
        /*047a*/ 	.byte	0x3f
	.zero		1


	//   ....[41]....
        /*047c*/ 	.word	0x0000baf0
        /*0480*/ 	.word	0x0000000b
        /*0484*/ 	.word	0x00000000
        /*0488*/ 	.short	0x010a
        /*048a*/ 	.byte	0x3f
	.zero		1


	//   ....[42]....
        /*048c*/ 	.word	0x0000bb40
        /*0490*/ 	.word	0x00000009
        /*0494*/ 	.word	0x00000000
        /*0498*/ 	.short	0x010a
        /*049a*/ 	.byte	0x3f
	.zero		1


	//----- nvinfo : EIATTR_NUM_MBARRIERS
	.align		4
.L_452:
        /*049c*/ 	.byte	0x03, 0x38
        /*049e*/ 	.short	0x0009


	//----- nvinfo : EIATTR_EXIT_INSTR_OFFSETS
	.align		4
        /*04a0*/ 	.byte	0x04, 0x1c
        /*04a2*/ 	.short	(.L_454 - .L_453)


	//   ....[0]....
.L_453:
        /*04a4*/ 	.word	0x0000b3b0


	//----- nvinfo : EIATTR_MAX_THREADS
	.align		4
.L_454:
        /*04a8*/ 	.byte	0x04, 0x05
        /*04aa*/ 	.short	(.L_456 - .L_455)
.L_455:
        /*04ac*/ 	.word	0x00000180
        /*04b0*/ 	.word	0x00000001
        /*04b4*/ 	.word	0x00000001


	//----- nvinfo : EIATTR_CRS_STACK_SIZE
	.align		4
.L_456:
        /*04b8*/ 	.byte	0x04, 0x1e
        /*04ba*/ 	.short	(.L_458 - .L_457)
.L_457:
        /*04bc*/ 	.word	0x00000000


	//----- nvinfo : EIATTR_CBANK_PARAM_SIZE
	.align		4
.L_458:
        /*04c0*/ 	.byte	0x03, 0x19
        /*04c2*/ 	.short	0x06f0


	//----- nvinfo : EIATTR_PARAM_CBANK
	.align		4
        /*04c4*/ 	.byte	0x04, 0x0a
        /*04c6*/ 	.short	(.L_460 - .L_459)
	.align		4
.L_459:
        /*04c8*/ 	.word	index@(.nv.constant0._ZN7cutlass13device_kernelIN5flash11enable_sm90INS1_16FlashAttnBwdSm90INS1_25CollectiveMainloopBwdSm90ILi2ELi2ELi2EN4cute5tupleIJNS5_1CILi1EEES8_S8_EEENS6_IJNS7_ILi80EEENS7_ILi128EEESB_EEENS_6half_tEfNS_4arch4Sm90ELb0ELb0ELb0ELb1ELb1ELb1ELb0ELb1ELi2ELi1ELi2ELi1ELb0EEENS1_24CollectiveEpilogueBwdGQAISC_fSF_Li256ELb1ELb1EEENS1_19SingleTileSchedulerILb1ELb0ELb0ELi128EEEEEEEEEvNT_6ParamsE)
        /*04cc*/ 	.short	0x0210
        /*04ce*/ 	.short	0x06f0


	//----- nvinfo : EIATTR_SW_WAR
	.align		4
.L_460:
        /*04d0*/ 	.byte	0x04, 0x36
        /*04d2*/ 	.short	(.L_462 - .L_461)
.L_461:
        /*04d4*/ 	.word	0x00000008
.L_462:


//--------------------- .nv.info._ZN7cutlass13device_kernelIN5flash22FlashAttnBwdPreprocessIN4cute5tupleIJNS3_1CILi80EEENS5_ILi128EEEEEENS_6half_tEfNS_4arch4Sm90ELb1ELb1EEEEEvNT_6ParamsE --------------------------
	.section	.nv.info._ZN7cutlass13device_kernelIN5flash22FlashAttnBwdPreprocessIN4cute5tupleIJNS3_1CILi80EEENS5_ILi128EEEEEENS_6half_tEfNS_4arch4Sm90ELb1ELb1EEEEEvNT_6ParamsE,"",@"SHT_CUDA_INFO"
	.sectionflags	@""
	.align	4


	//----- nvinfo : EIATTR_CUDA_API_VERSION
	.align		4
        /*0000*/ 	.byte	0x04, 0x37
        /*0002*/ 	.short	(.L_464 - .L_463)
.L_463:
        /*0004*/ 	.word	0x00000082


	//----- nvinfo : EIATTR_KPARAM_INFO
	.align		4
.L_464:
        /*0008*/ 	.byte	0x04, 0x17
        /*000a*/ 	.short	(.L_466 - .L_465)
.L_465:
        /*000c*/ 	.word	0x00000000
        /*0010*/ 	.short	0x0000
        /*0012*/ 	.short	0x0000
        /*0014*/ 	.byte	0x00, 0xf0, 0xc1, 0x03


	//----- nvinfo : EIATTR_SPARSE_MMA_MASK
	.align		4
.L_466:
        /*0018*/ 	.byte	0x03, 0x50
        /*001a*/ 	.short	0x0000


	//----- nvinfo : EIATTR_MAXREG_COUNT
	.align		4
        /*001c*/ 	.byte	0x03, 0x1b
        /*001e*/ 	.short	0x0080


	//----- nvinfo : EIATTR_MERCURY_ISA_VERSION
	.align		4
        /*0020*/ 	.byte	0x03, 0x5f
        /*0022*/ 	.short	0x0101


	//----- nvinfo : EIATTR_COOP_GROUP_MASK_REGIDS
	.align		4
        /*0024*/ 	.byte	0x04, 0x29
        /*0026*/ 	.short	(.L_468 - .L_467)


	//   ....[0]....
.L_467:
        /*0028*/ 	.word	0xffffffff


	//   ....[1]....
        /*002c*/ 	.word	0xffffffff


	//   ....[2]....
        /*0030*/ 	.word	0xffffffff


	//   ....[3]....
        /*0034*/ 	.word	0xffffffff


	//   ....[4]....
        /*0038*/ 	.word	0xffffffff


	//   ....[5]....
        /*003c*/ 	.word	0xffffffff


	//   ....[6]....
        /*0040*/ 	.word	0xffffffff


	//   ....[7]....
        /*0044*/ 	.word	0xffffffff


	//   ....[8]....
        /*0048*/ 	.word	0xffffffff


	//   ....[9]....
        /*004c*/ 	.word	0xffffffff


	//   ....[10]....
        /*0050*/ 	.word	0xffffffff


	//   ....[11]....
        /*0054*/ 	.word	0xffffffff


	//   ....[12]....
        /*0058*/ 	.word	0xffffffff


	//   ....[13]....
        /*005c*/ 	.word	0xffffffff


	//   ....[14]....
        /*0060*/ 	.word	0xffffffff


	//   ....[15]....
        /*0064*/ 	.word	0xffffffff


	//   ....[16]....
        /*0068*/ 	.word	0xffffffff


	//   ....[17]....
        /*006c*/ 	.word	0xffffffff


	//   ....[18]....
        /*0070*/ 	.word	0xffffffff


	//   ....[19]....
        /*0074*/ 	.word	0xffffffff


	//----- nvinfo : EIATTR_COOP_GROUP_INSTR_OFFSETS
	.align		4
.L_468:
        /*0078*/ 	.byte	0x04, 0x28
        /*007a*/ 	.short	(.L_470 - .L_469)


	//   ....[0]....
.L_469:
        /*007c*/ 	.word	0x00001680


	//   ....[1]....
        /*0080*/ 	.word	0x00001690


	//   ....[2]....
        /*0084*/ 	.word	0x000016a0


	//   ....[3]....
        /*0088*/ 	.word	0x000016b0


	//   ....[4]....
        /*008c*/ 	.word	0x000016c0


	//   ....[5]....
        /*0090*/ 	.word	0x00001720


	//   ....[6]....
        /*0094*/ 	.word	0x00001730


	//   ....[7]....
        /*0098*/ 	.word	0x00001740


	//   ....[8]....
        /*009c*/ 	.word	0x00001750


	//   ....[9]....
        /*00a0*/ 	.word	0x00001760


	//   ....[10]....
        /*00a4*/ 	.word	0x000017c0


	//   ....[11]....
        /*00a8*/ 	.word	0x000017d0


	//   ....[12]....
        /*00ac*/ 	.word	0x000017e0


	//   ....[13]....
        /*00b0*/ 	.word	0x000017f0


	//   ....[14]....
        /*00b4*/ 	.word	0x00001800


	//   ....[15]....
        /*00b8*/ 	.word	0x00001860


	//   ....[16]....
        /*00bc*/ 	.word	0x00001890


	//   ....[17]....
        /*00c0*/ 	.word	0x000018a0


	//   ....[18]....
        /*00c4*/ 	.word	0x000018b0


	//   ....[19]....
        /*00c8*/ 	.word	0x000018c0


	//----- nvinfo : EIATTR_EXIT_INSTR_OFFSETS
	.align		4
.L_470:
        /*00cc*/ 	.byte	0x04, 0x1c
        /*00ce*/ 	.short	(.L_472 - .L_471)


	//   ....[0]....
.L_471:
        /*00d0*/ 	.word	0x000001c0


	//   ....[1]....
        /*00d4*/ 	.word	0x00001ff0


	//   ....[2]....
        /*00d8*/ 	.word	0x00002070


	//----- nvinfo : EIATTR_MAX_THREADS
	.align		4
.L_472:
        /*00dc*/ 	.byte	0x04, 0x05
        /*00de*/ 	.short	(.L_474 - .L_473)
.L_473:
        /*00e0*/ 	.word	0x00000100
        /*00e4*/ 	.word	0x00000001
        /*00e8*/ 	.word	0x00000001


	//----- nvinfo : EIATTR_CRS_STACK_SIZE
	.align		4
.L_474:
        /*00ec*/ 	.byte	0x04, 0x1e
        /*00ee*/ 	.short	(.L_476 - .L_475)
.L_475:
        /*00f0*/ 	.word	0x00000000


	//----- nvinfo : EIATTR_CBANK_PARAM_SIZE
	.align		4
.L_476:
        /*00f4*/ 	.byte	0x03, 0x19
        /*00f6*/ 	.short	0x00f0


	//----- nvinfo : EIATTR_PARAM_CBANK
	.align		4
        /*00f8*/ 	.byte	0x04, 0x0a
        /*00fa*/ 	.short	(.L_478 - .L_477)
	.align		4
.L_477:
        /*00fc*/ 	.word	index@(.nv.constant0._ZN7cutlass13device_kernelIN5flash22FlashAttnBwdPreprocessIN4cute5tupleIJNS3_1CILi80EEENS5_ILi128EEEEEENS_6half_tEfNS_4arch4Sm90ELb1ELb1EEEEEvNT_6ParamsE)
        /*0100*/ 	.short	0x0210
        /*0102*/ 	.short	0x00f0


	//----- nvinfo : EIATTR_SW_WAR
	.align		4
.L_478:
        /*0104*/ 	.byte	0x04, 0x36
        /*0106*/ 	.short	(.L_480 - .L_479)
.L_479:
        /*0108*/ 	.word	0x00000008
.L_480:


//--------------------- .nv.info._ZN7cutlass13device_kernelIN5flash11enable_sm90INS1_16FlashAttnBwdSm90INS1_25CollectiveMainloopBwdSm90ILi2ELi2ELi2EN4cute5tupleIJNS5_1CILi1EEES8_S8_EEENS6_IJNS7_ILi64EEENS7_ILi128EEESB_EEENS_6half_tEfNS_4arch4Sm90ELb0ELb1ELb0ELb0ELb0ELb1ELb0ELb0ELi2ELi1ELi2ELi1ELb0EEENS1_21CollectiveEpilogueBwdISC_SD_SF_Li256ELb0ELb0ELi1EEENS1_19SingleTileSchedulerILb0ELb0ELb0ELi128EEEEEEEEEvNT_6ParamsE --------------------------
	.section	.nv.info._ZN7cutlass13device_kernelIN5flash11enable_sm90INS1_16FlashAttnBwdSm90INS1_25CollectiveMainloopBwdSm90ILi2ELi2ELi2EN4cute5tupleIJNS5_1CILi1EEES8_S8_EEENS6_IJNS7_ILi64EEENS7_ILi128EEESB_EEENS_6half_tEfNS_4arch4Sm90ELb0ELb1ELb0ELb0ELb0ELb1ELb0ELb0ELi2ELi1ELi2ELi1ELb0EEENS1_21CollectiveEpilogueBwdISC_SD_SF_Li256ELb0ELb0ELi1EEENS1_19SingleTileSchedulerILb0ELb0ELb0ELi128EEEEEEEEEvNT_6ParamsE,"",@"SHT_CUDA_INFO"
	.sectionflags	@""
	.align	4


	//----- nvinfo : EIATTR_CUDA_API_VERSION
	.align		4
        /*0000*/ 	.byte	0x04, 0x37
        /*0002*/ 	.short	(.L_482 - .L_481)
.L_481:
        /*0004*/ 	.word	0x00000082


	//----- nvinfo : EIATTR_KPARAM_INFO
	.align		4
.L_482:
        /*0008*/ 	.byte	0x04, 0x17
        /*000a*/ 	.short	(.L_484 - .L_483)
.L_483:
        /*000c*/ 	.word	0x00000000
        /*0010*/ 	.short	0x0000
        /*0012*/ 	.short	0x0070
        /*0014*/ 	.byte	0x00, 0xf0, 0x01, 0x24


	//----- nvinfo : EIATTR_SPARSE_MMA_MASK
	.align		4
.L_484:
        /*0018*/ 	.byte	0x03, 0x50
        /*001a*/ 	.short	0x0000


	//----- nvinfo : EIATTR_MAXREG_COUNT
	.align		4
        /*001c*/ 	.byte	0x03, 0x1b
        /*001e*/ 	.short	0x00a8


	//----- nvinfo : EIATTR_NUM_BARRIERS
	.align		4
        /*0020*/ 	.byte	0x02, 0x4c
        /*0022*/ 	.byte	0x10
	.zero		1


	//----- nvinfo : EIATTR_EXTERNS
	.align		4
        /*0024*/ 	.byte	0x04, 0x0f
        /*0026*/ 	.short	(.L_486 - .L_485)


	//   ....[0]....
	.align		4
.L_485:
        /*0028*/ 	.word	index@(__assertfail)


	//----- nvinfo : EIATTR_ANNOTATIONS
	.align		4
.L_486:
        /*002c*/ 	.byte	0x04, 0x55
        /*002e*/ 	.short	(.L_488 - .L_487)


	//   ....[0]....
.L_487:
        /*0030*/ 	.word	0x00000001
        /*0034*/ 	.byte	0xf0, 0x7c, 0x00, 0x00, 0x01, 0x00, 0x00, 0x00, 0xe0, 0x7e, 0x00, 0x00, 0x01, 0x00, 0x00, 0x00
        /*0044*/ 	.byte	0xd0, 0x89, 0x00, 0x00, 0x01, 0x00, 0x00, 0x00, 0xf0, 0x89, 0x00, 0x00, 0x01, 0x00, 0x00, 0x00
        /*0054*/ 	.byte	0x90, 0x8e, 0x00, 0x00


	//----- nvinfo : EIATTR_MERCURY_ISA_VERSION
	.align		4
.L_488:
        /*0058*/ 	.byte	0x03, 0x5f
        /*005a*/ 	.short	0x0101


	//----- nvinfo : EIATTR_INT_WARP_WIDE_INSTR_OFFSETS
	.align		4
        /*005c*/ 	.byte	0x04, 0x31
        /*005e*/ 	.short	(.L_490 - .L_489)


	//   ....[0]....
.L_489:
        /*0060*/ 	.word	0x000001f0


	//   ....[1]....
        /*0064*/ 	.word	0x00000220


	//----- nvinfo : EIATTR_COOP_GROUP_MASK_REGIDS
	.align		4
.L_490:
        /*0068*/ 	.byte	0x04, 0x29
        /*006a*/ 	.short	(.L_492 - .L_491)


	//   ....[0]....
.L_491:
        /*006c*/ 	.word	0xffffffff


	//   ....[1]....
        /*0070*/ 	.word	0xffffffff


	//   ....[2]....
        /*0074*/ 	.word	0xffffffff


	//   ....[3]....
        /*0078*/ 	.word	0xffffffff


	//   ....[4]....
        /*007c*/ 	.word	0xffffffff


	//   ....[5]....
        /*0080*/ 	.word	0xffffffff


	//   ....[6]....
        /*0084*/ 	.word	0xffffffff


	//   ....[7]....
        /*0088*/ 	.word	0xffffffff


	//   ....[8]....
        /*008c*/ 	.word	0x0500000f


	//----- nvinfo : EIATTR_COOP_GROUP_INSTR_OFFSETS
	.align		4
.L_492:
        /*0090*/ 	.byte	0x04, 0x28
        /*0092*/ 	.short	(.L_494 - .L_493)


	//   ....[0]....
.L_493:
        /*0094*/ 	.word	0x00000070


	//   ....[1]....
        /*0098*/ 	.word	0x00000200


	//   ....[2]....
        /*009c*/ 	.word	0x00000250


	//   ....[3]....
        /*00a0*/ 	.word	0x00000440


	//   ....[4]....
        /*00a4*/ 	.word	0x00000660


	//   ....[5]....
        /*00a8*/ 	.word	0x000011d0


	//   ....[6]....
        /*00ac*/ 	.word	0x00004b90


	//   ....[7]....
        /*00b0*/ 	.word	0x000066e0


	//   ....[8]....
        /*00b4*/ 	.word	0x00009550


	//----- nvinfo : EIATTR_REG_RECONFIG
	.align		4
.L_494:
        /*00b8*/ 	.byte	0x01, 0x54
	.zero		2


	//----- nvinfo : EIATTR_SYSCALL_OFFSETS
	.align		4
        /*00bc*/ 	.byte	0x04, 0x46
        /*00be*/ 	.short	(.L_496 - .L_495)


	//   ....[0]....
.L_495:
        /*00c0*/ 	.word	0x00000e10


	//   ....[1]....
        /*00c4*/ 	.word	0x00000f00


	//   ....[2]....
        /*00c8*/ 	.word	0x00001060


	//   ....[3]....
        /*00cc*/ 	.word	0x00001150


	//   ....[4]....
        /*00d0*/ 	.word	0x00004500


	//   ....[5]....
        /*00d4*/ 	.word	0x00004640


	//   ....[6]....
        /*00d8*/ 	.word	0x00004760


	//   ....[7]....
        /*00dc*/ 	.word	0x00004880


	//----- nvinfo : EIATTR_MBARRIER_INSTR_OFFSETS
	.align		4
.L_496:
        /*00e0*/ 	.byte	0x04, 0x39
        /*00e2*/ 	.short	(.L_498 - .L_497)


	//   ....[0]....
.L_497:
        /*00e4*/ 	.word	0x000002f0
        /*00e8*/ 	.word	0x000000ff
        /*00ec*/ 	.word	0x00030800
        /*00f0*/ 	.short	0x0100
        /*00f2*/ 	.byte	0x06
	.zero		1


	//   ....[1]....
        /*00f4*/ 	.word	0x000003f0
        /*00f8*/ 	.word	0x000000ff
        /*00fc*/ 	.word	0x00030810
        /*0100*/ 	.short	0x0100
        /*0102*/ 	.byte	0x08
	.zero		1


	//   ....[2]....
        /*0104*/ 	.word	0x00000400
        /*0108*/ 	.word	0x000000ff
        /*010c*/ 	.word	0x00030820
        /*0110*/ 	.short	0x0100
        /*0112*/ 	.byte	0x08
	.zero		1


	//   ....[3]....
        /*0114*/ 	.word	0x00000410
        /*0118*/ 	.word	0x000000ff
        /*011c*/ 	.word	0x00030818
        /*0120*/ 	.short	0x0100
        /*0122*/ 	.byte	0x08
	.zero		1


	//   ....[4]....
        /*0124*/ 	.word	0x00000420
        /*0128*/ 	.word	0x000000ff
        /*012c*/ 	.word	0x00030828
        /*0130*/ 	.short	0x0100
        /*0132*/ 	.byte	0x08
	.zero		1


	//   ....[5]....
        /*0134*/ 	.word	0x00000550
        /*0138*/ 	.word	0x000000ff
        /*013c*/ 	.word	0x00030830
        /*0140*/ 	.short	0x0100
        /*0142*/ 	.byte	0x08
	.zero		1


	//   ....[6]....
        /*0144*/ 	.word	0x00000560
        /*0148*/ 	.word	0x000000ff
        /*014c*/ 	.word	0x00030840
        /*0150*/ 	.short	0x0100
        /*0152*/ 	.byte	0x08
	.zero		1


	//   ....[7]....
        /*0154*/ 	.word	0x00000570
        /*0158*/ 	.word	0x000000ff
        /*015c*/ 	.word	0x00030838
        /*0160*/ 	.short	0x0100
        /*0162*/ 	.byte	0x08
	.zero		1


	//   ....[8]....
        /*0164*/ 	.word	0x00000580
        /*0168*/ 	.word	0x000000ff
        /*016c*/ 	.word	0x00030848
        /*0170*/ 	.short	0x0100
        /*0172*/ 	.byte	0x08
	.zero		1


	//   ....[9]....
        /*0174*/ 	.word	0x00001200
        /*0178*/ 	.word	0x000000e5
        /*017c*/ 	.word	0x00030800
        /*0180*/ 	.short	0x010a
        /*0182*/ 	.byte	0x3f
	.zero		1


	//   ....[10]....
        /*0184*/ 	.word	0x00001330
        /*0188*/ 	.word	0x000000e5
        /*018c*/ 	.word	0x00030800
        /*0190*/ 	.short	0x010a
        /*0192*/ 	.byte	0x3f
	.zero		1


	//   ....[11]....
        /*0194*/ 	.word	0x000019c0
        /*0198*/ 	.word	0x00000000
        /*019c*/ 	.word	0x00030810
        /*01a0*/ 	.short	0x010a
        /*01a2*/ 	.byte	0x3f
	.zero		1


	//   ....[12]....
        /*01a4*/ 	.word	0x00001a00
        /*01a8*/ 	.word	0x00000000
        /*01ac*/ 	.word	0x00030810
        /*01b0*/ 	.short	0x010a
        /*01b2*/ 	.byte	0x3f
	.zero		1


	//   ....[13]....
        /*01b4*/ 	.word	0x00001f30
        /*01b8*/ 	.word	0x00000000
        /*01bc*/ 	.word	0x00030830
        /*01c0*/ 	.short	0x010a
        /*01c2*/ 	.byte	0x3f
	.zero		1


	//   ....[14]....
        /*01c4*/ 	.word	0x00001fb0
        /*01c8*/ 	.word	0x00000000
        /*01cc*/ 	.word	0x00030830
        /*01d0*/ 	.short	0x010a
        /*01d2*/ 	.byte	0x3f
	.zero		1


	//   ....[15]....
        /*01d4*/ 	.word	0x00003c10
        /*01d8*/ 	.word	0x00000005
        /*01dc*/ 	.word	0x00000000
        /*01e0*/ 	.short	0x0101
        /*01e2*/ 	.byte	0x3f
	.zero		1


	//   ....[16]....
        /*01e4*/ 	.word	0x00003f30
        /*01e8*/ 	.word	0x00000000
        /*01ec*/ 	.word	0x00000000
        /*01f0*/ 	.short	0x0101
        /*01f2*/ 	.byte	0x3f
	.zero		1


	//   ....[17]....
        /*01f4*/ 	.word	0x00007830
        /*01f8*/ 	.word	0x00000010
        /*01fc*/ 	.word	0x00030820
        /*0200*/ 	.short	0x010a
        /*0202*/ 	.byte	0x3f
	.zero		1


	//   ....[18]....
        /*0204*/ 	.word	0x00007f70
        /*0208*/ 	.word	0x00000010
        /*020c*/ 	.word	0x00030840
        /*0210*/ 	.short	0x010a
        /*0212*/ 	.byte	0x3f
	.zero		1


	//   ....[19]....
        /*0214*/ 	.word	0x00008210
        /*0218*/ 	.word	0x00000010
        /*021c*/ 	.word	0x00030828
        /*0220*/ 	.short	0x010a
        /*0222*/ 	.byte	0x3f
	.zero		1


	//   ....[20]....
        /*0224*/ 	.word	0x000084b0
        /*0228*/ 	.word	0x00000010
        /*022c*/ 	.word	0x00030848
        /*0230*/ 	.short	0x010a
        /*0232*/ 	.byte	0x3f
	.zero		1


	//   ....[21]....
        /*0234*/ 	.word	0x00008700
        /*0238*/ 	.word	0x00000010
        /*023c*/ 	.word	0x00030820
        /*0240*/ 	.short	0x010a
        /*0242*/ 	.byte	0x3f
	.zero		1


	//   ....[22]....
        /*0244*/ 	.word	0x00008a20
        /*0248*/ 	.word	0x00000010
        /*024c*/ 	.word	0x00030840
        /*0250*/ 	.short	0x010a
        /*0252*/ 	.byte	0x3f
	.zero		1


	//   ....[23]....
        /*0254*/ 	.word	0x00008c90
        /*0258*/ 	.word	0x00000010
        /*025c*/ 	.word	0x00030828
        /*0260*/ 	.short	0x010a
        /*0262*/ 	.byte	0x3f
	.zero		1


	//   ....[24]....
        /*0264*/ 	.word	0x00008f80
        /*0268*/ 	.word	0x00000003
        /*026c*/ 	.word	0x00030840
        /*0270*/ 	.short	0x010a
        /*0272*/ 	.byte	0x3f
	.zero		1


	//   ....[25]....
        /*0274*/ 	.word	0x000093c0
        /*0278*/ 	.word	0x00000006
        /*027c*/ 	.word	0x00000000
        /*0280*/ 	.short	0x010a
        /*0282*/ 	.byte	0x3f
	.zero		1


	//   ....[26]....
        /*0284*/ 	.word	0x00009420
        /*0288*/ 	.word	0x00000003
        /*028c*/ 	.word	0x00000000
        /*0290*/ 	.short	0x010a
        /*0292*/ 	.byte	0x3f
	.zero		1


	//   ....[27]....
        /*0294*/ 	.word	0x00009480
        /*0298*/ 	.word	0x00000000
        /*029c*/ 	.word	0x00000000
        /*02a0*/ 	.short	0x010a
        /*02a2*/ 	.byte	0x3f
	.zero		1


	//   ....[28]....
        /*02a4*/ 	.word	0x000094b0
        /*02a8*/ 	.word	0x00000003
        /*02ac*/ 	.word	0x00000000
        /*02b0*/ 	.short	0x010a
        /*02b2*/ 	.byte	0x3f
	.zero		1


	//   ....[29]....
        /*02b4*/ 	.word	0x00009580
        /*02b8*/ 	.word	0x000000e5
        /*02bc*/ 	.word	0x00030800
        /*02c0*/ 	.short	0x010a
        /*02c2*/ 	.byte	0x3f
	.zero		1


	//   ....[30]....
        /*02c4*/ 	.word	0x000095d0
        /*02c8*/ 	.word	0x00000000
        /*02cc*/ 	.word	0x00030810
        /*02d0*/ 	.short	0x010a
        /*02d2*/ 	.byte	0x3f
	.zero		1


	//   ....[31]....
        /*02d4*/ 	.word	0x00009620
        /*02d8*/ 	.word	0x00000000
        /*02dc*/ 	.word	0x00030830
        /*02e0*/ 	.short	0x010a
        /*02e2*/ 	.byte	0x3f
	.zero		1


	//   ....[32]....
        /*02e4*/ 	.word	0x00009670
        /*02e8*/ 	.word	0x00000010
        /*02ec*/ 	.word	0x00030820
        /*02f0*/ 	.short	0x010a
        /*02f2*/ 	.byte	0x3f
	.zero		1


	//   ....[33]....
        /*02f4*/ 	.word	0x000096c0
        /*02f8*/ 	.word	0x00000010
        /*02fc*/ 	.word	0x00030840
        /*0300*/ 	.short	0x010a
        /*0302*/ 	.byte	0x3f
	.zero		1


	//   ....[34]....
        /*0304*/ 	.word	0x00009710
        /*0308*/ 	.word	0x00000010
        /*030c*/ 	.word	0x00030828
        /*0310*/ 	.short	0x010a
        /*0312*/ 	.byte	0x3f
	.zero		1


	//   ....[35]....
        /*0314*/ 	.word	0x00009760
        /*0318*/ 	.word	0x00000010
        /*031c*/ 	.word	0x00030848
        /*0320*/ 	.short	0x010a
        /*0322*/ 	.byte	0x3f
	.zero		1


	//   ....[36]....
        /*0324*/ 	.word	0x000097c0
        /*0328*/ 	.word	0x00000010
        /*032c*/ 	.word	0x00030820
        /*0330*/ 	.short	0x010a
        /*0332*/ 	.byte	0x3f
	.zero		1


	//   ....[37]....
        /*0334*/ 	.word	0x00009810
        /*0338*/ 	.word	0x00000010
        /*033c*/ 	.word	0x00030840
        /*0340*/ 	.short	0x010a
        /*0342*/ 	.byte	0x3f
	.zero		1


	//   ....[38]....
        /*0344*/ 	.word	0x00009860
        /*0348*/ 	.word	0x00000010
        /*034c*/ 	.word	0x00030828
        /*0350*/ 	.short	0x010a
        /*0352*/ 	.byte	0x3f
	.zero		1


	//   ....[39]....
        /*0354*/ 	.word	0x000098b0
        /*0358*/ 	.word	0x00000003
        /*035c*/ 	.word	0x00030840
        /*0360*/ 	.short	0x010a
        /*0362*/ 	.byte	0x3f
	.zero		1


	//   ....[40]....
        /*0364*/ 	.word	0x00009980
        /*0368*/ 	.word	0x00000006
        /*036c*/ 	.word	0x00000000
        /*0370*/ 	.short	0x010a
        /*0372*/ 	.byte	0x3f
	.zero		1


	//   ....[41]....
        /*0374*/ 	.word	0x000099d0
        /*0378*/ 	.word	0x00000003
        /*037c*/ 	.word	0x00000000
        /*0380*/ 	.short	0x010a
        /*0382*/ 	.byte	0x3f
	.zero		1


	//   ....[42]....
        /*0384*/ 	.word	0x00009a20
        /*0388*/ 	.word	0x00000000
        /*038c*/ 	.word	0x00000000
        /*0390*/ 	.short	0x010a
        /*0392*/ 	.byte	0x3f
	.zero		1


	//----- nvinfo : EIATTR_NUM_MBARRIERS
	.align		4
.L_498:
        /*0394*/ 	.byte	0x03, 0x38
        /*0396*/ 	.short	0x0009


	//----- nvinfo : EIATTR_EXIT_INSTR_OFFSETS
	.align		4
        /*0398*/ 	.byte	0x04, 0x1c
        /*039a*/ 	.short	(.L_500 - .L_499)


	//   ....[0]....
.L_499:
        /*039c*/ 	.word	0x00009500


	//----- nvinfo : EIATTR_MAX_THREADS
	.align		4
.L_500:
        /*03a0*/ 	.byte	0x04, 0x05
        /*03a2*/ 	.short	(.L_502 - .L_501)
.L_501:
        /*03a4*/ 	.word	0x00000180
        /*03a8*/ 	.word	0x00000001
        /*03ac*/ 	.word	0x00000001


	//----- nvinfo : EIATTR_CRS_STACK_SIZE
	.align		4
.L_502:
        /*03b0*/ 	.byte	0x04, 0x1e
        /*03b2*/ 	.short	(.L_504 - .L_503)
.L_503:
        /*03b4*/ 	.word	0x00000000


	//----- nvinfo : EIATTR_CBANK_PARAM_SIZE
	.align		4
.L_504:
        /*03b8*/ 	.byte	0x03, 0x19
        /*03ba*/ 	.short	0x0970


	//----- nvinfo : EIATTR_PARAM_CBANK
	.align		4
        /*03bc*/ 	.byte	0x04, 0x0a
        /*03be*/ 	.short	(.L_506 - .L_505)
	.align		4
.L_505:
        /*03c0*/ 	.word	index@(.nv.constant0._ZN7cutlass13device_kernelIN5flash11enable_sm90INS1_16FlashAttnBwdSm90INS1_25CollectiveMainloopBwdSm90ILi2ELi2ELi2EN4cute5tupleIJNS5_1CILi1EEES8_S8_EEENS6_IJNS7_ILi64EEENS7_ILi128EEESB_EEENS_6half_tEfNS_4arch4Sm90ELb0ELb1ELb0ELb0ELb0ELb1ELb0ELb0ELi2ELi1ELi2ELi1ELb0EEENS1_21CollectiveEpilogueBwdISC_SD_SF_Li256ELb0ELb0ELi1EEENS1_19SingleTileSchedulerILb0ELb0ELb0ELi128EEEEEEEEEvNT_6ParamsE)
        /*03c4*/ 	.short	0x0210
        /*03c6*/ 	.short	0x0970


	//----- nvinfo : EIATTR_SW_WAR
	.align		4
.L_506:
        /*03c8*/ 	.byte	0x04, 0x36
        /*03ca*/ 	.short	(.L_508 - .L_507)
.L_507:
        /*03cc*/ 	.word	0x00000008
.L_508:


//--------------------- .nv.info._ZN7cutlass13device_kernelIN5flash11enable_sm90INS1_16FlashAttnBwdSm90INS1_25CollectiveMainloopBwdSm90ILi2ELi2ELi2EN4cute5tupleIJNS5_1CILi1EEES8_S8_EEENS6_IJNS7_ILi64EEENS7_ILi128EEESB_EEENS_6half_tEfNS_4arch4Sm90ELb0ELb1ELb0ELb0ELb1ELb1ELb0ELb0ELi2ELi1ELi2ELi1ELb0EEENS1_21CollectiveEpilogueBwdISC_SD_SF_Li256ELb0ELb0ELi1EEENS1_19SingleTileSchedulerILb0ELb0ELb0ELi128EEEEEEEEEvNT_6ParamsE --------------------------
	.section	.nv.info._ZN7cutlass13device_kernelIN5flash11enable_sm90INS1_16FlashAttnBwdSm90INS1_25CollectiveMainloopBwdSm90ILi2ELi2ELi2EN4cute5tupleIJNS5_1CILi1EEES8_S8_EEENS6_IJNS7_ILi64EEENS7_ILi128EEESB_EEENS_6half_tEfNS_4arch4Sm90ELb0ELb1ELb0ELb0ELb1ELb1ELb0ELb0ELi2ELi1ELi2ELi1ELb0EEENS1_21CollectiveEpilogueBwdISC_SD_SF_Li256ELb0ELb0ELi1EEENS1_19SingleTileSchedulerILb0ELb0ELb0ELi128EEEEEEEEEvNT_6ParamsE,"",@"SHT_CUDA_INFO"
	.sectionflags	@""
	.align	4


	//----- nvinfo : EIATTR_CUDA_API_VERSION
	.align		4
        /*0000*/ 	.byte	0x04, 0x37
        /*0002*/ 	.short	(.L_510 - .L_509)
.L_509:
        /*0004*/ 	.word	0x00000082


	//----- nvinfo : EIATTR_KPARAM_INFO
	.align		4
.L_510:
        /*0008*/ 	.byte	0x04, 0x17
        /*000a*/ 	.short	(.L_512 - .L_511)
.L_511:
        /*000c*/ 	.word	0x00000000
        /*0010*/ 	.short	0x0000
        /*0012*/ 	.short	0x0070
        /*0014*/ 	.byte	0x00, 0xf0, 0x01, 0x24


	//----- nvinfo : EIATTR_SPARSE_MMA_MASK
	.align		4
.L_512:
        /*0018*/ 	.byte	0x03, 0x50
        /*001a*/ 	.short	0x0000


	//----- nvinfo : EIATTR_MAXREG_COUNT
	.align		4
        /*001c*/ 	.byte	0x03, 0x1b
        /*001e*/ 	.short	0x00a8


	//----- nvinfo : EIATTR_NUM_BARRIERS
	.align		4
        /*0020*/ 	.byte	0x02, 0x4c
        /*0022*/ 	.byte	0x10
	.zero		1


	//----- nvinfo : EIATTR_EXTERNS
	.align		4
        /*0024*/ 	.byte	0x04, 0x0f
        /*0026*/ 	.short	(.L_514 - .L_513)


	//   ....[0]....
	.align		4
.L_513:
        /*0028*/ 	.word	index@(__assertfail)


	//----- nvinfo : EIATTR_ANNOTATIONS
	.align		4
.L_514:
        /*002c*/ 	.byte	0x04, 0x55
        /*002e*/ 	.short	(.L_516 - .L_515)


	//   ....[0]....
.L_515:
        /*0030*/ 	.word	0x00000001
        /*0034*/ 	.byte	0xf0, 0x8b, 0x00, 0x00, 0x01, 0x00, 0x00, 0x00, 0xe0, 0x8d, 0x00, 0x00, 0x01, 0x00, 0x00, 0x00
        /*0044*/ 	.byte	0xd0, 0x98, 0x00, 0x00, 0x01, 0x00, 0x00, 0x00, 0xf0, 0x98, 0x00, 0x00, 0x01, 0x00, 0x00, 0x00
        /*0054*/ 	.byte	0x90, 0x9d, 0x00, 0x00


	//----- nvinfo : EIATTR_MERCURY_ISA_VERSION
	.align		4
.L_516:
        /*0058*/ 	.byte	0x03, 0x5f
        /*005a*/ 	.short	0x0101


	//----- nvinfo : EIATTR_INT_WARP_WIDE_INSTR_OFFSETS
	.align		4
        /*005c*/ 	.byte	0x04, 0x31
        /*005e*/ 	.short	(.L_518 - .L_517)


	//   ....[0]....
.L_517:
        /*0060*/ 	.word	0x000001f0


	//   ....[1]....
        /*0064*/ 	.word	0x00000220


	//   ....[2]....
        /*0068*/ 	.word	0x00007040


	//   ....[3]....
        /*006c*/ 	.word	0x00007640


	//   ....[4]....
        /*0070*/ 	.word	0x00007af0


	//   ....[5]....
        /*0074*/ 	.word	0x00007dc0


	//   ....[6]....
        /*0078*/ 	.word	0x00008020


	//   ....[7]....
        /*007c*/ 	.word	0x000081b0


	//----- nvinfo : EIATTR_COOP_GROUP_MASK_REGIDS
	.align		4
.L_518:
        /*0080*/ 	.byte	0x04, 0x29
        /*0082*/ 	.short	(.L_520 - .L_519)


	//   ....[0]....
.L_519:
        /*0084*/ 	.word	0xffffffff


	//   ....[1]....
        /*0088*/ 	.word	0xffffffff


	//   ....[2]....
        /*008c*/ 	.word	0xffffffff


	//   ....[3]....
        /*0090*/ 	.word	0xffffffff


	//   ....[4]....
        /*0094*/ 	.word	0xffffffff


	//   ....[5]....
        /*0098*/ 	.word	0xffffffff


	//   ....[6]....
        /*009c*/ 	.word	0xffffffff


	//   ....[7]....
        /*00a0*/ 	.word	0xffffffff


	//   ....[8]....
        /*00a4*/ 	.word	0xffffffff


	//   ....[9]....
        /*00a8*/ 	.word	0xffffffff


	//   ....[10]....
        /*00ac*/ 	.word	0xffffffff


	//   ....[11]....
        /*00b0*/ 	.word	0xffffffff


	//   ....[12]....
        /*00b4*/ 	.word	0xffffffff


	//   ....[13]....
        /*00b8*/ 	.word	0xffffffff


	//   ....[14]....
        /*00bc*/ 	.word	0xffffffff


	//   ....[15]....
        /*00c0*/ 	.word	0xffffffff


	//   ....[16]....
        /*00c4*/ 	.word	0xffffffff


	//   ....[17]....
        /*00c8*/ 	.word	0x0500000f


	//   ....[18]....
        /*00cc*/ 	.word	0x0500000f


	//   ....[19]....
        /*00d0*/ 	.word	0x0500000f


	//   ....[20]....
        /*00d4*/ 	.word	0x0500000f


	//----- nvinfo : EIATTR_COOP_GROUP_INSTR_OFFSETS
	.align		4
.L_520:
        /*00d8*/ 	.byte	0x04, 0x28
        /*00da*/ 	.short	(.L_522 - .L_521)


	//   ....[0]....
.L_521:
        /*00dc*/ 	.word	0x00000070


	//   ....[1]....
        /*00e0*/ 	.word	0x00000200


	//   ....[2]....
        /*00e4*/ 	.word	0x00000250


	//   ....[3]....
        /*00e8*/ 	.word	0x00000440


	//   ....[4]....
        /*00ec*/ 	.word	0x00000670


	//   ....[5]....
        /*00f0*/ 	.word	0x000011e0


	//   ....[6]....
        /*00f4*/ 	.word	0x00004ba0


	//   ....[7]....
        /*00f8*/ 	.word	0x000066e0


	//   ....[8]....
        /*00fc*/ 	.word	0x00006c40


	//   ....[9]....
        /*0100*/ 	.word	0x00006f70


	//   ....[10]....
        /*0104*/ 	.word	0x000072c0


	//   ....[11]....
        /*0108*/ 	.word	0x00007570


	//   ....[12]....
        /*010c*/ 	.word	0x000077b0


	//   ....[13]....
        /*0110*/ 	.word	0x00007a20


	//   ....[14]....
        /*0114*/ 	.word	0x00007d00


	//   ....[15]....
        /*0118*/ 	.word	0x00007f20


	//   ....[16]....
        /*011c*/ 	.word	0x000080b0


	//   ....[17]....
        /*0120*/ 	.word	0x0000a450


	//   ....[18]....
        /*0124*/ 	.word	0x0000a5a0


	//   ....[19]....
        /*0128*/ 	.word	0x0000a610


	//   ....[20]....
        /*012c*/ 	.word	0x0000a680


	//----- nvinfo : EIATTR_REG_RECONFIG
	.align		4
.L_522:
        /*0130*/ 	.byte	0x01, 0x54
	.zero		2


	//----- nvinfo : EIATTR_SYSCALL_OFFSETS
	.align		4
        /*0134*/ 	.byte	0x04, 0x46
        /*0136*/ 	.short	(.L_524 - .L_523)


	//   ....[0]....
.L_523:
        /*0138*/ 	.word	0x00000e20


	//   ....[1]....
        /*013c*/ 	.word	0x00000f10


	//   ....[2]....
        /*0140*/ 	.word	0x00001070


	//   ....[3]....
        /*0144*/ 	.word	0x00001160


	//   ....[4]....
        /*0148*/ 	.word	0x00004510


	//   ....[5]....
        /*014c*/ 	.word	0x00004650


	//   ....[6]....
        /*0150*/ 	.word	0x00004770


	//   ....[7]....
        /*0154*/ 	.word	0x00004890


	//----- nvinfo : EIATTR_MBARRIER_INSTR_OFFSETS
	.align		4
.L_524:
        /*0158*/ 	.byte	0x04, 0x39
        /*015a*/ 	.short	(.L_526 - .L_525)


	//   ....[0]....
.L_525:
        /*015c*/ 	.word	0x000002f0
        /*0160*/ 	.word	0x000000ff
        /*0164*/ 	.word	0x00030800
        /*0168*/ 	.short	0x0100
        /*016a*/ 	.byte	0x06
	.zero		1


	//   ....[1]....
        /*016c*/ 	.word	0x000003f0
        /*0170*/ 	.word	0x000000ff
        /*0174*/ 	.word	0x00030810
        /*0178*/ 	.short	0x0100
        /*017a*/ 	.byte	0x08
	.zero		1


	//   ....[2]....
        /*017c*/ 	.word	0x00000400
        /*0180*/ 	.word	0x000000ff
        /*0184*/ 	.word	0x00030820
        /*0188*/ 	.short	0x0100
        /*018a*/ 	.byte	0x08
	.zero		1


	//   ....[3]....
        /*018c*/ 	.word	0x00000410
        /*0190*/ 	.word	0x000000ff
        /*0194*/ 	.word	0x00030818
        /*0198*/ 	.short	0x0100
        /*019a*/ 	.byte	0x08
	.zero		1


	//   ....[4]....
        /*019c*/ 	.word	0x00000420
        /*01a0*/ 	.word	0x000000ff
        /*01a4*/ 	.word	0x00030828
        /*01a8*/ 	.short	0x0100
        /*01aa*/ 	.byte	0x08
	.zero		1


	//   ....[5]....
        /*01ac*/ 	.word	0x00000550
        /*01b0*/ 	.word	0x000000ff
        /*01b4*/ 	.word	0x00030830
        /*01b8*/ 	.short	0x0100
        /*01ba*/ 	.byte	0x08
	.zero		1


	//   ....[6]....
        /*01bc*/ 	.word	0x00000560
        /*01c0*/ 	.word	0x000000ff
        /*01c4*/ 	.word	0x00030840
        /*01c8*/ 	.short	0x0100
        /*01ca*/ 	.byte	0x08
	.zero		1


	//   ....[7]....
        /*01cc*/ 	.word	0x00000570
        /*01d0*/ 	.word	0x000000ff
        /*01d4*/ 	.word	0x00030838
        /*01d8*/ 	.short	0x0100
        /*01da*/ 	.byte	0x08
	.zero		1


	//   ....[8]....
        /*01dc*/ 	.word	0x00000580
        /*01e0*/ 	.word	0x000000ff
        /*01e4*/ 	.word	0x00030848
        /*01e8*/ 	.short	0x0100
        /*01ea*/ 	.byte	0x08
	.zero		1


	//   ....[9]....
        /*01ec*/ 	.word	0x00001210
        /*01f0*/ 	.word	0x000000e7
        /*01f4*/ 	.word	0x00030800
        /*01f8*/ 	.short	0x010a
        /*01fa*/ 	.byte	0x3f
	.zero		1


	//   ....[10]....
        /*01fc*/ 	.word	0x00001340
        /*0200*/ 	.word	0x000000e7
        /*0204*/ 	.word	0x00030800
        /*0208*/ 	.short	0x010a
        /*020a*/ 	.byte	0x3f
	.zero		1


	//   ....[11]....
        /*020c*/ 	.word	0x000019d0
        /*0210*/ 	.word	0x00000000
        /*0214*/ 	.word	0x00030810
        /*0218*/ 	.short	0x010a
        /*021a*/ 	.byte	0x3f
	.zero		1


	//   ....[12]....
        /*021c*/ 	.word	0x00001a10
        /*0220*/ 	.word	0x00000000
        /*0224*/ 	.word	0x00030810
        /*0228*/ 	.short	0x010a
        /*022a*/ 	.byte	0x3f
	.zero		1


	//   ....[13]....
        /*022c*/ 	.word	0x00001f40
        /*0230*/ 	.word	0x00000000
        /*0234*/ 	.word	0x00030830
        /*0238*/ 	.short	0x010a
        /*023a*/ 	.byte	0x3f
	.zero		1


	//   ....[14]....
        /*023c*/ 	.word	0x00001fc0
        /*0240*/ 	.word	0x00000000
        /*0244*/ 	.word	0x00030830
        /*0248*/ 	.short	0x010a
        /*024a*/ 	.byte	0x3f
	.zero		1


	//   ....[15]....
        /*024c*/ 	.word	0x00003c20
        /*0250*/ 	.word	0x00000005
        /*0254*/ 	.word	0x00000000
        /*0258*/ 	.short	0x0101
        /*025a*/ 	.byte	0x3f
	.zero		1


	//   ....[16]....
        /*025c*/ 	.word	0x00003f50
        /*0260*/ 	.word	0x00000000
        /*0264*/ 	.word	0x00000000
        /*0268*/ 	.short	0x0101
        /*026a*/ 	.byte	0x3f
	.zero		1


	//   ....[17]....
        /*026c*/ 	.word	0x00008730
        /*0270*/ 	.word	0x00000010
        /*0274*/ 	.word	0x00030820
        /*0278*/ 	.short	0x010a
        /*027a*/ 	.byte	0x3f
	.zero		1


	//   ....[18]....
        /*027c*/ 	.word	0x00008e70
        /*0280*/ 	.word	0x00000010
        /*0284*/ 	.word	0x00030840
        /*0288*/ 	.short	0x010a
        /*028a*/ 	.byte	0x3f
	.zero		1


	//   ....[19]....
        /*028c*/ 	.word	0x00009110
        /*0290*/ 	.word	0x00000010
        /*0294*/ 	.word	0x00030828
        /*0298*/ 	.short	0x010a
        /*029a*/ 	.byte	0x3f
	.zero		1


	//   ....[20]....
        /*029c*/ 	.word	0x000093b0
        /*02a0*/ 	.word	0x00000010
        /*02a4*/ 	.word	0x00030848
        /*02a8*/ 	.short	0x010a
        /*02aa*/ 	.byte	0x3f
	.zero		1


	//   ....[21]....
        /*02ac*/ 	.word	0x00009600
        /*02b0*/ 	.word	0x00000010
        /*02b4*/ 	.word	0x00030820
        /*02b8*/ 	.short	0x010a
        /*02ba*/ 	.byte	0x3f
	.zero		1


	//   ....[22]....
        /*02bc*/ 	.word	0x00009920
        /*02c0*/ 	.word	0x00000010
        /*02c4*/ 	.word	0x00030840
        /*02c8*/ 	.short	0x010a
        /*02ca*/ 	.byte	0x3f
	.zero		1


	//   ....[23]....
        /*02cc*/ 	.word	0x00009b90
        /*02d0*/ 	.word	0x00000010
        /*02d4*/ 	.word	0x00030828
        /*02d8*/ 	.short	0x010a
        /*02da*/ 	.byte	0x3f
	.zero		1


	//   ....[24]....
        /*02dc*/ 	.word	0x00009e80
        /*02e0*/ 	.word	0x00000003
        /*02e4*/ 	.word	0x00030840
        /*02e8*/ 	.short	0x010a
        /*02ea*/ 	.byte	0x3f
	.zero		1


	//   ....[25]....
        /*02ec*/ 	.word	0x0000a2c0
        /*02f0*/ 	.word	0x00000006
        /*02f4*/ 	.word	0x00000000
        /*02f8*/ 	.short	0x010a
        /*02fa*/ 	.byte	0x3f
	.zero		1


	//   ....[26]....
        /*02fc*/ 	.word	0x0000a320
        /*0300*/ 	.word	0x00000003
        /*0304*/ 	.word	0x00000000
        /*0308*/ 	.short	0x010a
        /*030a*/ 	.byte	0x3f
	.zero		1


	//   ....[27]....
        /*030c*/ 	.word	0x0000a380
        /*0310*/ 	.word	0x00000000
        /*0314*/ 	.word	0x00000000
        /*0318*/ 	.short	0x010a
        /*031a*/ 	.byte	0x3f
	.zero		1


	//   ....[28]....
        /*031c*/ 	.word	0x0000a3b0
        /*0320*/ 	.word	0x00000003
        /*0324*/ 	.word	0x00000000
        /*0328*/ 	.short	0x010a
        /*032a*/ 	.byte	0x3f
	.zero		1


	//   ....[29]....
        /*032c*/ 	.word	0x0000a480
        /*0330*/ 	.word	0x000000e7
        /*0334*/ 	.word	0x00030800
        /*0338*/ 	.short	0x010a
        /*033a*/ 	.byte	0x3f
	.zero		1


	//   ....[30]....
        /*033c*/ 	.word	0x0000a4d0
        /*0340*/ 	.word	0x00000000
        /*0344*/ 	.word	0x00030810
        /*0348*/ 	.short	0x010a
        /*034a*/ 	.byte	0x3f
	.zero		1


	//   ....[31]....
        /*034c*/ 	.word	0x0000a520
        /*0350*/ 	.word	0x00000000
        /*0354*/ 	.word	0x00030830
        /*0358*/ 	.short	0x010a
        /*035a*/ 	.byte	0x3f
	.zero		1


	//   ....[32]....
        /*035c*/ 	.word	0x0000a6c0
        /*0360*/ 	.word	0x00000010
        /*0364*/ 	.word	0x00030820
        /*0368*/ 	.short	0x010a
        /*036a*/ 	.byte	0x3f
	.zero		1


	//   ....[33]....
        /*036c*/ 	.word	0x0000a710
        /*0370*/ 	.word	0x00000010
        /*0374*/ 	.word	0x00030840
        /*0378*/ 	.short	0x010a
        /*037a*/ 	.byte	0x3f
	.zero		1


	//   ....[34]....
        /*037c*/ 	.word	0x0000a760
        /*0380*/ 	.word	0x00000010
        /*0384*/ 	.word	0x00030828
        /*0388*/ 	.short	0x010a
        /*038a*/ 	.byte	0x3f
	.zero		1


	//   ....[35]....
        /*038c*/ 	.word	0x0000a7b0
        /*0390*/ 	.word	0x00000010
        /*0394*/ 	.word	0x00030848
        /*0398*/ 	.short	0x010a
        /*039a*/ 	.byte	0x3f
	.zero		1


	//   ....[36]....
        /*039c*/ 	.word	0x0000a810
        /*03a0*/ 	.word	0x00000010
        /*03a4*/ 	.word	0x00030820
        /*03a8*/ 	.short	0x010a
        /*03aa*/ 	.byte	0x3f
	.zero		1


	//   ....[37]....
        /*03ac*/ 	.word	0x0000a860
        /*03b0*/ 	.word	0x00000010
        /*03b4*/ 	.word	0x00030840
        /*03b8*/ 	.short	0x010a
        /*03ba*/ 	.byte	0x3f
	.zero		1


	//   ....[38]....
        /*03bc*/ 	.word	0x0000a8b0
        /*03c0*/ 	.word	0x00000010
        /*03c4*/ 	.word	0x00030828
        /*03c8*/ 	.short	0x010a
        /*03ca*/ 	.byte	0x3f
	.zero		1


	//   ....[39]....
        /*03cc*/ 	.word	0x0000a900
        /*03d0*/ 	.word	0x00000003
        /*03d4*/ 	.word	0x00030840
        /*03d8*/ 	.short	0x010a
        /*03da*/ 	.byte	0x3f
	.zero		1


	//   ....[40]....
        /*03dc*/ 	.word	0x0000a9d0
        /*03e0*/ 	.word	0x00000006
        /*03e4*/ 	.word	0x00000000
        /*03e8*/ 	.short	0x010a
        /*03ea*/ 	.byte	0x3f
	.zero		1


	//   ....[41]....
        /*03ec*/ 	.word	0x0000aa20
        /*03f0*/ 	.word	0x00000003
        /*03f4*/ 	.word	0x00000000
        /*03f8*/ 	.short	0x010a
        /*03fa*/ 	.byte	0x3f
	.zero		1


	//   ....[42]....
        /*03fc*/ 	.word	0x0000aa70
        /*0400*/ 	.word	0x00000000
        /*0404*/ 	.word	0x00000000
        /*0408*/ 	.short	0x010a
        /*040a*/ 	.byte	0x3f
	.zero		1


	//----- nvinfo : EIATTR_NUM_MBARRIERS
	.align		4
.L_526:
        /*040c*/ 	.byte	0x03, 0x38
        /*040e*/ 	.short	0x0009


	//----- nvinfo : EIATTR_EXIT_INSTR_OFFSETS
	.align		4
        /*0410*/ 	.byte	0x04, 0x1c
        /*0412*/ 	.short	(.L_528 - .L_527)


	//   ....[0]....
.L_527:
        /*0414*/ 	.word	0x0000a400


	//----- nvinfo : EIATTR_MAX_THREADS
	.align		4
.L_528:
        /*0418*/ 	.byte	0x04, 0x05
        /*041a*/ 	.short	(.L_530 - .L_529)
.L_529:
        /*041c*/ 	.word	0x00000180
        /*0420*/ 	.word	0x00000001
        /*0424*/ 	.word	0x00000001


	//----- nvinfo : EIATTR_CRS_STACK_SIZE
	.align		4
.L_530:
        /*0428*/ 	.byte	0x04, 0x1e
        /*042a*/ 	.short	(.L_532 - .L_531)
.L_531:
        /*042c*/ 	.word	0x00000000


	//----- nvinfo : EIATTR_CBANK_PARAM_SIZE
	.align		4
.L_532:
        /*0430*/ 	.byte	0x03, 0x19
        /*0432*/ 	.short	0x0970


	//----- nvinfo : EIATTR_PARAM_CBANK
	.align		4
        /*0434*/ 	.byte	0x04, 0x0a
        /*0436*/ 	.short	(.L_534 - .L_533)
	.align		4
.L_533:
        /*0438*/ 	.word	index@(.nv.constant0._ZN7cutlass13device_kernelIN5flash11enable_sm90INS1_16FlashAttnBwdSm90INS1_25CollectiveMainloopBwdSm90ILi2ELi2ELi2EN4cute5tupleIJNS5_1CILi1EEES8_S8_EEENS6_IJNS7_ILi64EEENS7_ILi128EEESB_EEENS_6half_tEfNS_4arch4Sm90ELb0ELb1ELb0ELb0ELb1ELb1ELb0ELb0ELi2ELi1ELi2ELi1ELb0EEENS1_21CollectiveEpilogueBwdISC_SD_SF_Li256ELb0ELb0ELi1EEENS1_19SingleTileSchedulerILb0ELb0ELb0ELi128EEEEEEEEEvNT_6ParamsE)
        /*043c*/ 	.short	0x0210
        /*043e*/ 	.short	0x0970


	//----- nvinfo : EIATTR_SW_WAR
	.align		4
.L_534:
        /*0440*/ 	.byte	0x04, 0x36
        /*0442*/ 	.short	(.L_536 - .L_535)
.L_535:
        /*0444*/ 	.word	0x00000008
.L_536:


//--------------------- .nv.info._ZN7cutlass13device_kernelIN5flash11enable_sm90INS1_16FlashAttnBwdSm90INS1_25CollectiveMainloopBwdSm90ILi2ELi2ELi2EN4cute5tupleIJNS5_1CILi1EEES8_S8_EEENS6_IJNS7_ILi64EEENS7_ILi128EEESB_EEENS_6half_tEfNS_4arch4Sm90ELb0ELb1ELb0ELb0ELb0ELb1ELb0ELb0ELi2ELi1ELi2ELi1ELb0EEENS1_24CollectiveEpilogueBwdGQAISC_fSF_Li256ELb0ELb0EEENS1_19SingleTileSchedulerILb0ELb0ELb0ELi128EEEEEEEEEvNT_6ParamsE --------------------------
	.section	.nv.info._ZN7cutlass13device_kernelIN5flash11enable_sm90INS1_16FlashAttnBwdSm90INS1_25CollectiveMainloopBwdSm90ILi2ELi2ELi2EN4cute5tupleIJNS5_1CILi1EEES8_S8_EEENS6_IJNS7_ILi64EEENS7_ILi128EEESB_EEENS_6half_tEfNS_4arch4Sm90ELb0ELb1ELb0ELb0ELb0ELb1ELb0ELb0ELi2ELi1ELi2ELi1ELb0EEENS1_24CollectiveEpilogueBwdGQAISC_fSF_Li256ELb0ELb0EEENS1_19SingleTileSchedulerILb0ELb0ELb0ELi128EEEEEEEEEvNT_6ParamsE,"",@"SHT_CUDA_INFO"
	.sectionflags	@""
	.align	4


	//----- nvinfo : EIATTR_CUDA_API_VERSION
	.align		4
        /*0000*/ 	.byte	0x04, 0x37
        /*0002*/ 	.short	(.L_538 - .L_537)
.L_537:
        /*0004*/ 	.word	0x00000082


	//----- nvinfo : EIATTR_KPARAM_INFO
	.align		4
.L_538:
        /*0008*/ 	.byte	0x04, 0x17
        /*000a*/ 	.short	(.L_540 - .L_539)
.L_539:
        /*000c*/ 	.word	0x00000000
        /*0010*/ 	.short	0x0000
        /*0012*/ 	.short	0x0070
        /*0014*/ 	.byte	0x00, 0xf0, 0x01, 0x1a


	//----- nvinfo : EIATTR_SPARSE_MMA_MASK
	.align		4
.L_540:
        /*0018*/ 	.byte	0x03, 0x50
        /*001a*/ 	.short	0x0000


	//----- nvinfo : EIATTR_MAXREG_COUNT
	.align		4
        /*001c*/ 	.byte	0x03, 0x1b
        /*001e*/ 	.short	0x00a8


	//----- nvinfo : EIATTR_NUM_BARRIERS
	.align		4
        /*0020*/ 	.byte	0x02, 0x4c
        /*0022*/ 	.byte	0x10
	.zero		1


	//----- nvinfo : EIATTR_EXTERNS
	.align		4
        /*0024*/ 	.byte	0x04, 0x0f
        /*0026*/ 	.short	(.L_542 - .L_541)


	//   ....[0]....
	.align		4
.L_541:
        /*0028*/ 	.word	index@(__assertfail)


	//----- nvinfo : EIATTR_ANNOTATIONS
	.align		4
.L_542:
        /*002c*/ 	.byte	0x04, 0x55
        /*002e*/ 	.short	(.L_544 - .L_543)


	//   ....[0]....
.L_543:
        /*0030*/ 	.word	0x00000001
        /*0034*/ 	.byte	0xd0, 0x61, 0x00, 0x00, 0x01, 0x00, 0x00, 0x00, 0xc0, 0x63, 0x00, 0x00, 0x01, 0x00, 0x00, 0x00
        /*0044*/ 	.byte	0xb0, 0x6e, 0x00, 0x00, 0x01, 0x00, 0x00, 0x00, 0xd0, 0x6e, 0x00, 0x00, 0x01, 0x00, 0x00, 0x00
        /*0054*/ 	.byte	0x70, 0x73, 0x00, 0x00


	//----- nvinfo : EIATTR_MERCURY_ISA_VERSION
	.align		4
.L_544:
        /*0058*/ 	.byte	0x03, 0x5f
        /*005a*/ 	.short	0x0101


	//----- nvinfo : EIATTR_INT_WARP_WIDE_INSTR_OFFSETS
	.align		4
        /*005c*/ 	.byte	0x04, 0x31
        /*005e*/ 	.short	(.L_546 - .L_545)


	//   ....[0]....
.L_545:
        /*0060*/ 	.word	0x00000190


	//   ....[1]....
        /*0064*/ 	.word	0x000001c0


	//----- nvinfo : EIATTR_COOP_GROUP_MASK_REGIDS
	.align		4
.L_546:
        /*0068*/ 	.byte	0x04, 0x29
        /*006a*/ 	.short	(.L_548 - .L_547)


	//   ....[0]....
.L_547:
        /*006c*/ 	.word	0xffffffff


	//   ....[1]....
        /*0070*/ 	.word	0xffffffff


	//   ....[2]....
        /*0074*/ 	.word	0xffffffff


	//   ....[3]....
        /*0078*/ 	.word	0xffffffff


	//   ....[4]....
        /*007c*/ 	.word	0xffffffff


	//   ....[5]....
        /*0080*/ 	.word	0xffffffff


	//   ....[6]....
        /*0084*/ 	.word	0xffffffff


	//   ....[7]....
        /*0088*/ 	.word	0x0500000f


	//----- nvinfo : EIATTR_COOP_GROUP_INSTR_OFFSETS
	.align		4
.L_548:
        /*008c*/ 	.byte	0x04, 0x28
        /*008e*/ 	.short	(.L_550 - .L_549)


	//   ....[0]....
.L_549:
        /*0090*/ 	.word	0x00000070


	//   ....[1]....
        /*0094*/ 	.word	0x000001a0


	//   ....[2]....
        /*0098*/ 	.word	0x000001f0


	//   ....[3]....
        /*009c*/ 	.word	0x000003e0


	//   ....[4]....
        /*00a0*/ 	.word	0x00000600


	//   ....[5]....
        /*00a4*/ 	.word	0x00001170


	//   ....[6]....
        /*00a8*/ 	.word	0x00004bc0


	//   ....[7]....
        /*00ac*/ 	.word	0x00007a30


	//----- nvinfo : EIATTR_REG_RECONFIG
	.align		4
.L_550:
        /*00b0*/ 	.byte	0x01, 0x54
	.zero		2


	//----- nvinfo : EIATTR_SYSCALL_OFFSETS
	.align		4
        /*00b4*/ 	.byte	0x04, 0x46
        /*00b6*/ 	.short	(.L_552 - .L_551)


	//   ....[0]....
.L_551:
        /*00b8*/ 	.word	0x00000db0


	//   ....[1]....
        /*00bc*/ 	.word	0x00000ea0


	//   ....[2]....
        /*00c0*/ 	.word	0x00001000


	//   ....[3]....
        /*00c4*/ 	.word	0x000010f0


	//----- nvinfo : EIATTR_MBARRIER_INSTR_OFFSETS
	.align		4
.L_552:
        /*00c8*/ 	.byte	0x04, 0x39
        /*00ca*/ 	.short	(.L_554 - .L_553)


	//   ....[0]....
.L_553:
        /*00cc*/ 	.word	0x00000290
        /*00d0*/ 	.word	0x000000ff
        /*00d4*/ 	.word	0x00030800
        /*00d8*/ 	.short	0x0100
        /*00da*/ 	.byte	0x06
	.zero		1


	//   ....[1]....
        /*00dc*/ 	.word	0x00000390
        /*00e0*/ 	.word	0x000000ff
        /*00e4*/ 	.word	0x00030810
        /*00e8*/ 	.short	0x0100
        /*00ea*/ 	.byte	0x08
	.zero		1


	//   ....[2]....
        /*00ec*/ 	.word	0x000003a0
        /*00f0*/ 	.word	0x000000ff
        /*00f4*/ 	.word	0x00030820
        /*00f8*/ 	.short	0x0100
        /*00fa*/ 	.byte	0x08
	.zero		1


	//   ....[3]....
        /*00fc*/ 	.word	0x000003b0
        /*0100*/ 	.word	0x000000ff
        /*0104*/ 	.word	0x00030818
        /*0108*/ 	.short	0x0100
        /*010a*/ 	.byte	0x08
	.zero		1


	//   ....[4]....
        /*010c*/ 	.word	0x000003c0
        /*0110*/ 	.word	0x000000ff
        /*0114*/ 	.word	0x00030828
        /*0118*/ 	.short	0x0100
        /*011a*/ 	.byte	0x08
	.zero		1


	//   ....[5]....
        /*011c*/ 	.word	0x000004f0
        /*0120*/ 	.word	0x000000ff
        /*0124*/ 	.word	0x00030830
        /*0128*/ 	.short	0x0100
        /*012a*/ 	.byte	0x08
	.zero		1


	//   ....[6]....
        /*012c*/ 	.word	0x00000500
        /*0130*/ 	.word	0x000000ff
        /*0134*/ 	.word	0x00030840
        /*0138*/ 	.short	0x0100
        /*013a*/ 	.byte	0x08
	.zero		1


	//   ....[7]....
        /*013c*/ 	.word	0x00000510
        /*0140*/ 	.word	0x000000ff
        /*0144*/ 	.word	0x00030838
        /*0148*/ 	.short	0x0100
        /*014a*/ 	.byte	0x08
	.zero		1


	//   ....[8]....
        /*014c*/ 	.word	0x00000520
        /*0150*/ 	.word	0x000000ff
        /*0154*/ 	.word	0x00030848
        /*0158*/ 	.short	0x0100
        /*015a*/ 	.byte	0x08
	.zero		1


	//   ....[9]....
        /*015c*/ 	.word	0x000011a0
        /*0160*/ 	.word	0x000000e5
        /*0164*/ 	.word	0x00030800
        /*0168*/ 	.short	0x010a
        /*016a*/ 	.byte	0x3f
	.zero		1


	//   ....[10]....
        /*016c*/ 	.word	0x000012d0
        /*0170*/ 	.word	0x000000e5
        /*0174*/ 	.word	0x00030800
        /*0178*/ 	.short	0x010a
        /*017a*/ 	.byte	0x3f
	.zero		1


	//   ....[11]....
        /*017c*/ 	.word	0x00001950
        /*0180*/ 	.word	0x00000000
        /*0184*/ 	.word	0x00030810
        /*0188*/ 	.short	0x010a
        /*018a*/ 	.byte	0x3f
	.zero		1


	//   ....[12]....
        /*018c*/ 	.word	0x00001990
        /*0190*/ 	.word	0x00000000
        /*0194*/ 	.word	0x00030810
        /*0198*/ 	.short	0x010a
        /*019a*/ 	.byte	0x3f
	.zero		1


	//   ....[13]....
        /*019c*/ 	.word	0x00001ec0
        /*01a0*/ 	.word	0x00000000
        /*01a4*/ 	.word	0x00030830
        /*01a8*/ 	.short	0x010a
        /*01aa*/ 	.byte	0x3f
	.zero		1


	//   ....[14]....
        /*01ac*/ 	.word	0x00001f40
        /*01b0*/ 	.word	0x00000000
        /*01b4*/ 	.word	0x00030830
        /*01b8*/ 	.short	0x010a
        /*01ba*/ 	.byte	0x3f
	.zero		1


	//   ....[15]....
        /*01bc*/ 	.word	0x00003ba0
        /*01c0*/ 	.word	0x00000005
        /*01c4*/ 	.word	0x00000000
        /*01c8*/ 	.short	0x0101
        /*01ca*/ 	.byte	0x3f
	.zero		1


	//   ....[16]....
        /*01cc*/ 	.word	0x00003ec0
        /*01d0*/ 	.word	0x00000000
        /*01d4*/ 	.word	0x00000000
        /*01d8*/ 	.short	0x0101
        /*01da*/ 	.byte	0x3f
	.zero		1


	//   ....[17]....
        /*01dc*/ 	.word	0x00005d10
        /*01e0*/ 	.word	0x00000010
        /*01e4*/ 	.word	0x00030820
        /*01e8*/ 	.short	0x010a
        /*01ea*/ 	.byte	0x3f
	.zero		1


	//   ....[18]....
        /*01ec*/ 	.word	0x00006450
        /*01f0*/ 	.word	0x00000010
        /*01f4*/ 	.word	0x00030840
        /*01f8*/ 	.short	0x010a
        /*01fa*/ 	.byte	0x3f
	.zero		1


	//   ....[19]....
        /*01fc*/ 	.word	0x000066f0
        /*0200*/ 	.word	0x00000010
        /*0204*/ 	.word	0x00030828
        /*0208*/ 	.short	0x010a
        /*020a*/ 	.byte	0x3f
	.zero		1


	//   ....[20]....
        /*020c*/ 	.word	0x00006990
        /*0210*/ 	.word	0x00000010
        /*0214*/ 	.word	0x00030848
        /*0218*/ 	.short	0x010a
        /*021a*/ 	.byte	0x3f
	.zero		1


	//   ....[21]....
        /*021c*/ 	.word	0x00006be0
        /*0220*/ 	.word	0x00000010
        /*0224*/ 	.word	0x00030820
        /*0228*/ 	.short	0x010a
        /*022a*/ 	.byte	0x3f
	.zero		1


	//   ....[22]....
        /*022c*/ 	.word	0x00006f00
        /*0230*/ 	.word	0x00000010
        /*0234*/ 	.word	0x00030840
        /*0238*/ 	.short	0x010a
        /*023a*/ 	.byte	0x3f
	.zero		1


	//   ....[23]....
        /*023c*/ 	.word	0x00007170
        /*0240*/ 	.word	0x00000010
        /*0244*/ 	.word	0x00030828
        /*0248*/ 	.short	0x010a
        /*024a*/ 	.byte	0x3f
	.zero		1


	//   ....[24]....
        /*024c*/ 	.word	0x00007460
        /*0250*/ 	.word	0x00000003
        /*0254*/ 	.word	0x00030840
        /*0258*/ 	.short	0x010a
        /*025a*/ 	.byte	0x3f
	.zero		1


	//   ....[25]....
        /*025c*/ 	.word	0x000078a0
        /*0260*/ 	.word	0x00000006
        /*0264*/ 	.word	0x00000000
        /*0268*/ 	.short	0x010a
        /*026a*/ 	.byte	0x3f
	.zero		1


	//   ....[26]....
        /*026c*/ 	.word	0x00007900
        /*0270*/ 	.word	0x00000003
        /*0274*/ 	.word	0x00000000
        /*0278*/ 	.short	0x010a
        /*027a*/ 	.byte	0x3f
	.zero		1


	//   ....[27]....
        /*027c*/ 	.word	0x00007960
        /*0280*/ 	.word	0x00000000
        /*0284*/ 	.word	0x00000000
        /*0288*/ 	.short	0x010a
        /*028a*/ 	.byte	0x3f
	.zero		1


	//   ....[28]....
        /*028c*/ 	.word	0x00007990
        /*0290*/ 	.word	0x00000003
        /*0294*/ 	.word	0x00000000
        /*0298*/ 	.short	0x010a
        /*029a*/ 	.byte	0x3f
	.zero		1


	//   ....[29]....
        /*029c*/ 	.word	0x00007a60
        /*02a0*/ 	.word	0x000000e5
        /*02a4*/ 	.word	0x00030800
        /*02a8*/ 	.short	0x010a
        /*02aa*/ 	.byte	0x3f
	.zero		1


	//   ....[30]....
        /*02ac*/ 	.word	0x00007ab0
        /*02b0*/ 	.word	0x00000000
        /*02b4*/ 	.word	0x00030810
        /*02b8*/ 	.short	0x010a
        /*02ba*/ 	.byte	0x3f
	.zero		1


	//   ....[31]....
        /*02bc*/ 	.word	0x00007b00
        /*02c0*/ 	.word	0x00000000
        /*02c4*/ 	.word	0x00030830
        /*02c8*/ 	.short	0x010a
        /*02ca*/ 	.byte	0x3f
	.zero		1


	//   ....[32]....
        /*02cc*/ 	.word	0x00007b50
        /*02d0*/ 	.word	0x00000010
        /*02d4*/ 	.word	0x00030820
        /*02d8*/ 	.short	0x010a
        /*02da*/ 	.byte	0x3f
	.zero		1


	//   ....[33]....
        /*02dc*/ 	.word	0x00007ba0
        /*02e0*/ 	.word	0x00000010
        /*02e4*/ 	.word	0x00030840
        /*02e8*/ 	.short	0x010a
        /*02ea*/ 	.byte	0x3f
	.zero		1


	//   ....[34]....
        /*02ec*/ 	.word	0x00007bf0
        /*02f0*/ 	.word	0x00000010
        /*02f4*/ 	.word	0x00030828
        /*02f8*/ 	.short	0x010a
        /*02fa*/ 	.byte	0x3f
	.zero		1


	//   ....[35]....
        /*02fc*/ 	.word	0x00007c40
        /*0300*/ 	.word	0x00000010
        /*0304*/ 	.word	0x00030848
        /*0308*/ 	.short	0x010a
        /*030a*/ 	.byte	0x3f
	.zero		1


	//   ....[36]....
        /*030c*/ 	.word	0x00007ca0
        /*0310*/ 	.word	0x00000010
        /*0314*/ 	.word	0x00030820
        /*0318*/ 	.short	0x010a
        /*031a*/ 	.byte	0x3f
	.zero		1


	//   ....[37]....
        /*031c*/ 	.word	0x00007cf0
        /*0320*/ 	.word	0x00000010
        /*0324*/ 	.word	0x00030840
        /*0328*/ 	.short	0x010a
        /*032a*/ 	.byte	0x3f
	.zero		1


	//   ....[38]....
        /*032c*/ 	.word	0x00007d40
        /*0330*/ 	.word	0x00000010
        /*0334*/ 	.word	0x00030828
        /*0338*/ 	.short	0x010a
        /*033a*/ 	.byte	0x3f
	.zero		1


	//   ....[39]....
        /*033c*/ 	.word	0x00007d90
        /*0340*/ 	.word	0x00000003
        /*0344*/ 	.word	0x00030840
        /*0348*/ 	.short	0x010a
        /*034a*/ 	.byte	0x3f
	.zero		1


	//   ....[40]....
        /*034c*/ 	.word	0x00007e60
        /*0350*/ 	.word	0x00000006
        /*0354*/ 	.word	0x00000000
        /*0358*/ 	.short	0x010a
        /*035a*/ 	.byte	0x3f
	.zero		1


	//   ....[41]....
        /*035c*/ 	.word	0x00007eb0
        /*0360*/ 	.word	0x00000003
        /*0364*/ 	.word	0x00000000
        /*0368*/ 	.short	0x010a
        /*036a*/ 	.byte	0x3f
	.zero		1


	//   ....[42]....
        /*036c*/ 	.word	0x00007f00
        /*0370*/ 	.word	0x00000000
        /*0374*/ 	.word	0x00000000
        /*0378*/ 	.short	0x010a
        /*037a*/ 	.byte	0x3f
	.zero		1


	//----- nvinfo : EIATTR_NUM_MBARRIERS
	.align		4
.L_554:
        /*037c*/ 	.byte	0x03, 0x38
        /*037e*/ 	.short	0x0009


	//----- nvinfo : EIATTR_EXIT_INSTR_OFFSETS
	.align		4
        /*0380*/ 	.byte	0x04, 0x1c
        /*0382*/ 	.short	(.L_556 - .L_555)


	//   ....[0]....
.L_555:
        /*0384*/ 	.word	0x000079e0


	//----- nvinfo : EIATTR_MAX_THREADS
	.align		4
.L_556:
        /*0388*/ 	.byte	0x04, 0x05
        /*038a*/ 	.short	(.L_558 - .L_557)
.L_557:
        /*038c*/ 	.word	0x00000180
        /*0390*/ 	.word	0x00000001
        /*0394*/ 	.word	0x00000001


	//----- nvinfo : EIATTR_CRS_STACK_SIZE
	.align		4
.L_558:
        /*0398*/ 	.byte	0x04, 0x1e
        /*039a*/ 	.short	(.L_560 - .L_559)
.L_559:
        /*039c*/ 	.word	0x00000000


	//----- nvinfo : EIATTR_CBANK_PARAM_SIZE
	.align		4
.L_560:
        /*03a0*/ 	.byte	0x03, 0x19
        /*03a2*/ 	.short	0x06f0


	//----- nvinfo : EIATTR_PARAM_CBANK
	.align		4
        /*03a4*/ 	.byte	0x04, 0x0a
        /*03a6*/ 	.short	(.L_562 - .L_561)
	.align		4
.L_561:
        /*03a8*/ 	.word	index@(.nv.constant0._ZN7cutlass13device_kernelIN5flash11enable_sm90INS1_16FlashAttnBwdSm90INS1_25CollectiveMainloopBwdSm90ILi2ELi2ELi2EN4cute5tupleIJNS5_1CILi1EEES8_S8_EEENS6_IJNS7_ILi64EEENS7_ILi128EEESB_EEENS_6half_tEfNS_4arch4Sm90ELb0ELb1ELb0ELb0ELb0ELb1ELb0ELb0ELi2ELi1ELi2ELi1ELb0EEENS1_24CollectiveEpilogueBwdGQAISC_fSF_Li256ELb0ELb0EEENS1_19SingleTileSchedulerILb0ELb0ELb0ELi128EEEEEEEEEvNT_6ParamsE)
        /*03ac*/ 	.short	0x0210
        /*03ae*/ 	.short	0x06f0


	//----- nvinfo : EIATTR_SW_WAR
	.align		4
.L_562:
        /*03b0*/ 	.byte	0x04, 0x36
        /*03b2*/ 	.short	(.L_564 - .L_563)
.L_563:
        /*03b4*/ 	.word	0x00000008
.L_564:


//--------------------- .nv.info._ZN7cutlass13device_kernelIN5flash11enable_sm90INS1_16FlashAttnBwdSm90INS1_25CollectiveMainloopBwdSm90ILi2ELi2ELi2EN4cute5tupleIJNS5_1CILi1EEES8_S8_EEENS6_IJNS7_ILi64EEENS7_ILi128EEESB_EEENS_6half_tEfNS_4arch4Sm90ELb0ELb1ELb0ELb0ELb1ELb1ELb0ELb0ELi2ELi1ELi2ELi1ELb0EEENS1_24CollectiveEpilogueBwdGQAISC_fSF_Li256ELb0ELb1EEENS1_19SingleTileSchedulerILb0ELb0ELb0ELi128EEEEEEEEEvNT_6ParamsE --------------------------
	.section	.nv.info._ZN7cutlass13device_kernelIN5flash11enable_sm90INS1_16FlashAttnBwdSm90INS1_25CollectiveMainloopBwdSm90ILi2ELi2ELi2EN4cute5tupleIJNS5_1CILi1EEES8_S8_EEENS6_IJNS7_ILi64EEENS7_ILi128EEESB_EEENS_6half_tEfNS_4arch4Sm90ELb0ELb1ELb0ELb0ELb1ELb1ELb0ELb0ELi2ELi1ELi2ELi1ELb0EEENS1_24CollectiveEpilogueBwdGQAISC_fSF_Li256ELb0ELb1EEENS1_19SingleTileSchedulerILb0ELb0ELb0ELi128EEEEEEEEEvNT_6ParamsE,"",@"SHT_CUDA_INFO"
	.sectionflags	@""
	.align	4


	//----- nvinfo : EIATTR_CUDA_API_VERSION
	.align		4
        /*0000*/ 	.byte	0x04, 0x37
        /*0002*/ 	.short	(.L_566 - .L_565)
.L_565:
        /*0004*/ 	.word	0x00000082


	//----- nvinfo : EIATTR_KPARAM_INFO
	.align		4
.L_566:
        /*0008*/ 	.byte	0x04, 0x17
        /*000a*/ 	.short	(.L_568 - .L_567)
.L_567:
        /*000c*/ 	.word	0x00000000
        /*0010*/ 	.short	0x0000
        /*0012*/ 	.short	0x0070
        /*0014*/ 	.byte	0x00, 0xf0, 0x01, 0x1a


	//----- nvinfo : EIATTR_SPARSE_MMA_MASK
	.align		4
.L_568:
        /*0018*/ 	.byte	0x03, 0x50
        /*001a*/ 	.short	0x0000


	//----- nvinfo : EIATTR_MAXREG_COUNT
	.align		4
        /*001c*/ 	.byte	0x03, 0x1b
        /*001e*/ 	.short	0x00a8


	//----- nvinfo : EIATTR_NUM_BARRIERS
	.align		4
        /*0020*/ 	.byte	0x02, 0x4c
        /*0022*/ 	.byte	0x10
	.zero		1


	//----- nvinfo : EIATTR_EXTERNS
	.align		4
        /*0024*/ 	.byte	0x04, 0x0f
        /*0026*/ 	.short	(.L_570 - .L_569)


	//   ....[0]....
	.align		4
.L_569:
        /*0028*/ 	.word	index@(__assertfail)


	//----- nvinfo : EIATTR_ANNOTATIONS
	.align		4
.L_570:
        /*002c*/ 	.byte	0x04, 0x55
        /*002e*/ 	.short	(.L_572 - .L_571)


	//   ....[0]....
.L_571:
        /*0030*/ 	.word	0x00000001
        /*0034*/ 	.byte	0xc0, 0x75, 0x00, 0x00, 0x01, 0x00, 0x00, 0x00, 0xb0, 0x77, 0x00, 0x00, 0x01, 0x00, 0x00, 0x00
        /*0044*/ 	.byte	0xa0, 0x82, 0x00, 0x00, 0x01, 0x00, 0x00, 0x00, 0xc0, 0x82, 0x00, 0x00, 0x01, 0x00, 0x00, 0x00
        /*0054*/ 	.byte	0x60, 0x87, 0x00, 0x00


	//----- nvinfo : EIATTR_MERCURY_ISA_VERSION
	.align		4
.L_572:
        /*0058*/ 	.byte	0x03, 0x5f
        /*005a*/ 	.short	0x0101


	//----- nvinfo : EIATTR_INT_WARP_WIDE_INSTR_OFFSETS
	.align		4
        /*005c*/ 	.byte	0x04, 0x31
        /*005e*/ 	.short	(.L_574 - .L_573)


	//   ....[0]....
.L_573:
        /*0060*/ 	.word	0x00000190


	//   ....[1]....
        /*0064*/ 	.word	0x000001c0


	//   ....[2]....
        /*0068*/ 	.word	0x00005a10


	//   ....[3]....
        /*006c*/ 	.word	0x00006010


	//   ....[4]....
        /*0070*/ 	.word	0x000064c0


	//   ....[5]....
        /*0074*/ 	.word	0x00006790


	//   ....[6]....
        /*0078*/ 	.word	0x000069f0


	//   ....[7]....
        /*007c*/ 	.word	0x00006b80


	//----- nvinfo : EIATTR_COOP_GROUP_MASK_REGIDS
	.align		4
.L_574:
        /*0080*/ 	.byte	0x04, 0x29
        /*0082*/ 	.short	(.L_576 - .L_575)


	//   ....[0]....
.L_575:
        /*0084*/ 	.word	0xffffffff


	//   ....[1]....
        /*0088*/ 	.word	0xffffffff


	//   ....[2]....
        /*008c*/ 	.word	0xffffffff


	//   ....[3]....
        /*0090*/ 	.word	0xffffffff


	//   ....[4]....
        /*0094*/ 	.word	0xffffffff


	//   ....[5]....
        /*0098*/ 	.word	0xffffffff


	//   ....[6]....
        /*009c*/ 	.word	0xffffffff


	//   ....[7]....
        /*00a0*/ 	.word	0xffffffff


	//   ....[8]....
        /*00a4*/ 	.word	0xffffffff


	//   ....[9]....
        /*00a8*/ 	.word	0xffffffff


	//   ....[10]....
        /*00ac*/ 	.word	0xffffffff


	//   ....[11]....
        /*00b0*/ 	.word	0xffffffff


	//   ....[12]....
        /*00b4*/ 	.word	0xffffffff


	//   ....[13]....
        /*00b8*/ 	.word	0xffffffff


	//   ....[14]....
        /*00bc*/ 	.word	0xffffffff


	//   ....[15]....
        /*00c0*/ 	.word	0xffffffff


	//   ....[16]....
        /*00c4*/ 	.word	0xffffffff


	//   ....[17]....
        /*00c8*/ 	.word	0xffffffff


	//   ....[18]....
        /*00cc*/ 	.word	0xffffffff


	//   ....[19]....
        /*00d0*/ 	.word	0xffffffff


	//   ....[20]....
        /*00d4*/ 	.word	0x0500000f


	//   ....[21]....
        /*00d8*/ 	.word	0x0500000f


	//   ....[22]....
        /*00dc*/ 	.word	0x0500000f


	//   ....[23]....
        /*00e0*/ 	.word	0x0500000f


	//   ....[24]....
        /*00e4*/ 	.word	0x0500000f


	//   ....[25]....
        /*00e8*/ 	.word	0x0500000f


	//----- nvinfo : EIATTR_COOP_GROUP_INSTR_OFFSETS
	.align		4
.L_576:
        /*00ec*/ 	.byte	0x04, 0x28
        /*00ee*/ 	.short	(.L_578 - .L_577)


	//   ....[0]....
.L_577:
        /*00f0*/ 	.word	0x00000070


	//   ....[1]....
        /*00f4*/ 	.word	0x000001a0


	//   ....[2]....
        /*00f8*/ 	.word	0x000001f0


	//   ....[3]....
        /*00fc*/ 	.word	0x000003e0


	//   ....[4]....
        /*0100*/ 	.word	0x00000610


	//   ....[5]....
        /*0104*/ 	.word	0x00001180


	//   ....[6]....
        /*0108*/ 	.word	0x00004990


	//   ....[7]....
        /*010c*/ 	.word	0x00004b10


	//   ....[8]....
        /*0110*/ 	.word	0x00004e00


	//   ....[9]....
        /*0114*/ 	.word	0x00004f90


	//   ....[10]....
        /*0118*/ 	.word	0x000050b0


	//   ....[11]....
        /*011c*/ 	.word	0x00005610


	//   ....[12]....
        /*0120*/ 	.word	0x00005940


	//   ....[13]....
        /*0124*/ 	.word	0x00005c90


	//   ....[14]....
        /*0128*/ 	.word	0x00005f40


	//   ....[15]....
        /*012c*/ 	.word	0x00006180


	//   ....[16]....
        /*0130*/ 	.word	0x000063f0


	//   ....[17]....
        /*0134*/ 	.word	0x000066d0


	//   ....[18]....
        /*0138*/ 	.word	0x000068f0


	//   ....[19]....
        /*013c*/ 	.word	0x00006a80


	//   ....[20]....
        /*0140*/ 	.word	0x00008e20


	//   ....[21]....
        /*0144*/ 	.word	0x00008f70


	//   ....[22]....
        /*0148*/ 	.word	0x00008fe0


	//   ....[23]....
        /*014c*/ 	.word	0x00009050


	//   ....[24]....
        /*0150*/ 	.word	0x000090c0


	//   ....[25]....
        /*0154*/ 	.word	0x00009130


	//----- nvinfo : EIATTR_REG_RECONFIG
	.align		4
.L_578:
        /*0158*/ 	.byte	0x01, 0x54
	.zero		2


	//----- nvinfo : EIATTR_SYSCALL_OFFSETS
	.align		4
        /*015c*/ 	.byte	0x04, 0x46
        /*015e*/ 	.short	(.L_580 - .L_579)


	//   ....[0]....
.L_579:
        /*0160*/ 	.word	0x00000dc0


	//   ....[1]....
        /*0164*/ 	.word	0x00000eb0


	//   ....[2]....
        /*0168*/ 	.word	0x00001010


	//   ....[3]....
        /*016c*/ 	.word	0x00001100


	//----- nvinfo : EIATTR_MBARRIER_INSTR_OFFSETS
	.align		4
.L_580:
        /*0170*/ 	.byte	0x04, 0x39
        /*0172*/ 	.short	(.L_582 - .L_581)


	//   ....[0]....
.L_581:
        /*0174*/ 	.word	0x00000290
        /*0178*/ 	.word	0x000000ff
        /*017c*/ 	.word	0x00030800
        /*0180*/ 	.short	0x0100
        /*0182*/ 	.byte	0x06
	.zero		1


	//   ....[1]....
        /*0184*/ 	.word	0x00000390
        /*0188*/ 	.word	0x000000ff
        /*018c*/ 	.word	0x00030810
        /*0190*/ 	.short	0x0100
        /*0192*/ 	.byte	0x08
	.zero		1


	//   ....[2]....
        /*0194*/ 	.word	0x000003a0
        /*0198*/ 	.word	0x000000ff
        /*019c*/ 	.word	0x00030820
        /*01a0*/ 	.short	0x0100
        /*01a2*/ 	.byte	0x08
	.zero		1


	//   ....[3]....
        /*01a4*/ 	.word	0x000003b0
        /*01a8*/ 	.word	0x000000ff
        /*01ac*/ 	.word	0x00030818
        /*01b0*/ 	.short	0x0100
        /*01b2*/ 	.byte	0x08
	.zero		1


	//   ....[4]....
        /*01b4*/ 	.word	0x000003c0
        /*01b8*/ 	.word	0x000000ff
        /*01bc*/ 	.word	0x00030828
        /*01c0*/ 	.short	0x0100
        /*01c2*/ 	.byte	0x08
	.zero		1


	//   ....[5]....
        /*01c4*/ 	.word	0x000004f0
        /*01c8*/ 	.word	0x000000ff
        /*01cc*/ 	.word	0x00030830
        /*01d0*/ 	.short	0x0100
        /*01d2*/ 	.byte	0x08
	.zero		1


	//   ....[6]....
        /*01d4*/ 	.word	0x00000500
        /*01d8*/ 	.word	0x000000ff
        /*01dc*/ 	.word	0x00030840
        /*01e0*/ 	.short	0x0100
        /*01e2*/ 	.byte	0x08
	.zero		1


	//   ....[7]....
        /*01e4*/ 	.word	0x00000510
        /*01e8*/ 	.word	0x000000ff
        /*01ec*/ 	.word	0x00030838
        /*01f0*/ 	.short	0x0100
        /*01f2*/ 	.byte	0x08
	.zero		1


	//   ....[8]....
        /*01f4*/ 	.word	0x00000520
        /*01f8*/ 	.word	0x000000ff
        /*01fc*/ 	.word	0x00030848
        /*0200*/ 	.short	0x0100
        /*0202*/ 	.byte	0x08
	.zero		1


	//   ....[9]....
        /*0204*/ 	.word	0x000011b0
        /*0208*/ 	.word	0x000000e7
        /*020c*/ 	.word	0x00030800
        /*0210*/ 	.short	0x010a
        /*0212*/ 	.byte	0x3f
	.zero		1


	//   ....[10]....
        /*0214*/ 	.word	0x000012e0
        /*0218*/ 	.word	0x000000e7
        /*021c*/ 	.word	0x00030800
        /*0220*/ 	.short	0x010a
        /*0222*/ 	.byte	0x3f
	.zero		1


	//   ....[11]....
        /*0224*/ 	.word	0x00001960
        /*0228*/ 	.word	0x00000000
        /*022c*/ 	.word	0x00030810
        /*0230*/ 	.short	0x010a
        /*0232*/ 	.byte	0x3f
	.zero		1


	//   ....[12]....
        /*0234*/ 	.word	0x000019a0
        /*0238*/ 	.word	0x00000000
        /*023c*/ 	.word	0x00030810
        /*0240*/ 	.short	0x010a
        /*0242*/ 	.byte	0x3f
	.zero		1


	//   ....[13]....
        /*0244*/ 	.word	0x00001ed0
        /*0248*/ 	.word	0x00000000
        /*024c*/ 	.word	0x00030830
        /*0250*/ 	.short	0x010a
        /*0252*/ 	.byte	0x3f
	.zero		1


	//   ....[14]....
        /*0254*/ 	.word	0x00001f50
        /*0258*/ 	.word	0x00000000
        /*025c*/ 	.word	0x00030830
        /*0260*/ 	.short	0x010a
        /*0262*/ 	.byte	0x3f
	.zero		1


	//   ....[15]....
        /*0264*/ 	.word	0x00003bb0
        /*0268*/ 	.word	0x00000005
        /*026c*/ 	.word	0x00000000
        /*0270*/ 	.short	0x0101
        /*0272*/ 	.byte	0x3f
	.zero		1


	//   ....[16]....
        /*0274*/ 	.word	0x00003ee0
        /*0278*/ 	.word	0x00000000
        /*027c*/ 	.word	0x00000000
        /*0280*/ 	.short	0x0101
        /*0282*/ 	.byte	0x3f
	.zero		1


	//   ....[17]....
        /*0284*/ 	.word	0x00007100
        /*0288*/ 	.word	0x00000010
        /*028c*/ 	.word	0x00030820
        /*0290*/ 	.short	0x010a
        /*0292*/ 	.byte	0x3f
	.zero		1


	//   ....[18]....
        /*0294*/ 	.word	0x00007840
        /*0298*/ 	.word	0x00000010
        /*029c*/ 	.word	0x00030840
        /*02a0*/ 	.short	0x010a
        /*02a2*/ 	.byte	0x3f
	.zero		1


	//   ....[19]....
        /*02a4*/ 	.word	0x00007ae0
        /*02a8*/ 	.word	0x00000010
        /*02ac*/ 	.word	0x00030828
        /*02b0*/ 	.short	0x010a
        /*02b2*/ 	.byte	0x3f
	.zero		1


	//   ....[20]....
        /*02b4*/ 	.word	0x00007d80
        /*02b8*/ 	.word	0x00000010
        /*02bc*/ 	.word	0x00030848
        /*02c0*/ 	.short	0x010a
        /*02c2*/ 	.byte	0x3f
	.zero		1


	//   ....[21]....
        /*02c4*/ 	.word	0x00007fd0
        /*02c8*/ 	.word	0x00000010
        /*02cc*/ 	.word	0x00030820
        /*02d0*/ 	.short	0x010a
        /*02d2*/ 	.byte	0x3f
	.zero		1


	//   ....[22]....
        /*02d4*/ 	.word	0x000082f0
        /*02d8*/ 	.word	0x00000010
        /*02dc*/ 	.word	0x00030840
        /*02e0*/ 	.short	0x010a
        /*02e2*/ 	.byte	0x3f
	.zero		1


	//   ....[23]....
        /*02e4*/ 	.word	0x00008560
        /*02e8*/ 	.word	0x00000010
        /*02ec*/ 	.word	0x00030828
        /*02f0*/ 	.short	0x010a
        /*02f2*/ 	.byte	0x3f
	.zero		1


	//   ....[24]....
        /*02f4*/ 	.word	0x00008850
        /*02f8*/ 	.word	0x00000003
        /*02fc*/ 	.word	0x00030840
        /*0300*/ 	.short	0x010a
        /*0302*/ 	.byte	0x3f
	.zero		1


	//   ....[25]....
        /*0304*/ 	.word	0x00008c90
        /*0308*/ 	.word	0x00000006
        /*030c*/ 	.word	0x00000000
        /*0310*/ 	.short	0x010a
        /*0312*/ 	.byte	0x3f
	.zero		1


	//   ....[26]....
        /*0314*/ 	.word	0x00008cf0
        /*0318*/ 	.word	0x00000003
        /*031c*/ 	.word	0x00000000
        /*0320*/ 	.short	0x010a
        /*0322*/ 	.byte	0x3f
	.zero		1


	//   ....[27]....
        /*0324*/ 	.word	0x00008d50
        /*0328*/ 	.word	0x00000000
        /*032c*/ 	.word	0x00000000
        /*0330*/ 	.short	0x010a
        /*0332*/ 	.byte	0x3f
	.zero		1


	//   ....[28]....
        /*0334*/ 	.word	0x00008d80
        /*0338*/ 	.word	0x00000003
        /*033c*/ 	.word	0x00000000
        /*0340*/ 	.short	0x010a
        /*0342*/ 	.byte	0x3f
	.zero		1


	//   ....[29]....
        /*0344*/ 	.word	0x00008e50
        /*0348*/ 	.word	0x000000e7
        /*034c*/ 	.word	0x00030800
        /*0350*/ 	.short	0x010a
        /*0352*/ 	.byte	0x3f
	.zero		1


	//   ....[30]....
        /*0354*/ 	.word	0x00008ea0
        /*0358*/ 	.word	0x00000000
        /*035c*/ 	.word	0x00030810
        /*0360*/ 	.short	0x010a
        /*0362*/ 	.byte	0x3f
	.zero		1


	//   ....[31]....
        /*0364*/ 	.word	0x00008ef0
        /*0368*/ 	.word	0x00000000
        /*036c*/ 	.word	0x00030830
        /*0370*/ 	.short	0x010a
        /*0372*/ 	.byte	0x3f
	.zero		1


	//   ....[32]....
        /*0374*/ 	.word	0x00009170
        /*0378*/ 	.word	0x00000010
        /*037c*/ 	.word	0x00030820
        /*0380*/ 	.short	0x010a
        /*0382*/ 	.byte	0x3f
	.zero		1


	//   ....[33]....
        /*0384*/ 	.word	0x000091c0
        /*0388*/ 	.word	0x00000010
        /*038c*/ 	.word	0x00030840
        /*0390*/ 	.short	0x010a
        /*0392*/ 	.byte	0x3f
	.zero		1


	//   ....[34]....
        /*0394*/ 	.word	0x00009210
        /*0398*/ 	.word	0x00000010
        /*039c*/ 	.word	0x00030828
        /*03a0*/ 	.short	0x010a
        /*03a2*/ 	.byte	0x3f
	.zero		1


	//   ....[35]....
        /*03a4*/ 	.word	0x00009260
        /*03a8*/ 	.word	0x00000010
        /*03ac*/ 	.word	0x00030848
        /*03b0*/ 	.short	0x010a
        /*03b2*/ 	.byte	0x3f
	.zero		1


	//   ....[36]....
        /*03b4*/ 	.word	0x000092c0
        /*03b8*/ 	.word	0x00000010
        /*03bc*/ 	.word	0x00030820
        /*03c0*/ 	.short	0x010a
        /*03c2*/ 	.byte	0x3f
	.zero		1


	//   ....[37]....
        /*03c4*/ 	.word	0x00009310
        /*03c8*/ 	.word	0x00000010
        /*03cc*/ 	.word	0x00030840
        /*03d0*/ 	.short	0x010a
        /*03d2*/ 	.byte	0x3f
	.zero		1


	//   ....[38]....
        /*03d4*/ 	.word	0x00009360
        /*03d8*/ 	.word	0x00000010
        /*03dc*/ 	.word	0x00030828
        /*03e0*/ 	.short	0x010a
        /*03e2*/ 	.byte	0x3f
	.zero		1


	//   ....[39]....
        /*03e4*/ 	.word	0x000093b0
        /*03e8*/ 	.word	0x00000003
        /*03ec*/ 	.word	0x00030840
        /*03f0*/ 	.short	0x010a
        /*03f2*/ 	.byte	0x3f
	.zero		1


	//   ....[40]....
        /*03f4*/ 	.word	0x00009480
        /*03f8*/ 	.word	0x00000006
        /*03fc*/ 	.word	0x00000000
        /*0400*/ 	.short	0x010a
        /*0402*/ 	.byte	0x3f
	.zero		1


	//   ....[41]....
        /*0404*/ 	.word	0x000094d0
        /*0408*/ 	.word	0x00000003
        /*040c*/ 	.word	0x00000000
        /*0410*/ 	.short	0x010a
        /*0412*/ 	.byte	0x3f
	.zero		1


	//   ....[42]....
        /*0414*/ 	.word	0x00009520
        /*0418*/ 	.word	0x00000000
        /*041c*/ 	.word	0x00000000
        /*0420*/ 	.short	0x010a
        /*0422*/ 	.byte	0x3f
	.zero		1


	//----- nvinfo : EIATTR_NUM_MBARRIERS
	.align		4
.L_582:
        /*0424*/ 	.byte	0x03, 0x38
        /*0426*/ 	.short	0x0009


	//----- nvinfo : EIATTR_EXIT_INSTR_OFFSETS
	.align		4
        /*0428*/ 	.byte	0x04, 0x1c
        /*042a*/ 	.short	(.L_584 - .L_583)


	//   ....[0]....
.L_583:
        /*042c*/ 	.word	0x00008dd0


	//----- nvinfo : EIATTR_MAX_THREADS
	.align		4
.L_584:
        /*0430*/ 	.byte	0x04, 0x05
        /*0432*/ 	.short	(.L_586 - .L_585)
.L_585:
        /*0434*/ 	.word	0x00000180
        /*0438*/ 	.word	0x00000001
        /*043c*/ 	.word	0x00000001


	//----- nvinfo : EIATTR_CRS_STACK_SIZE
	.align		4
.L_586:
        /*0440*/ 	.byte	0x04, 0x1e
        /*0442*/ 	.short	(.L_588 - .L_587)
.L_587:
        /*0444*/ 	.word	0x00000000


	//----- nvinfo : EIATTR_CBANK_PARAM_SIZE
	.align		4
.L_588:
        /*0448*/ 	.byte	0x03, 0x19
        /*044a*/ 	.short	0x06f0


	//----- nvinfo : EIATTR_PARAM_CBANK
	.align		4
        /*044c*/ 	.byte	0x04, 0x0a
        /*044e*/ 	.short	(.L_590 - .L_589)
	.align		4
.L_589:
        /*0450*/ 	.word	index@(.nv.constant0._ZN7cutlass13device_kernelIN5flash11enable_sm90INS1_16FlashAttnBwdSm90INS1_25CollectiveMainloopBwdSm90ILi2ELi2ELi2EN4cute5tupleIJNS5_1CILi1EEES8_S8_EEENS6_IJNS7_ILi64EEENS7_ILi128EEESB_EEENS_6half_tEfNS_4arch4Sm90ELb0ELb1ELb0ELb0ELb1ELb1ELb0ELb0ELi2ELi1ELi2ELi1ELb0EEENS1_24CollectiveEpilogueBwdGQAISC_fSF_Li256ELb0ELb1EEENS1_19SingleTileSchedulerILb0ELb0ELb0ELi128EEEEEEEEEvNT_6ParamsE)
        /*0454*/ 	.short	0x0210
        /*0456*/ 	.short	0x06f0


	//----- nvinfo : EIATTR_SW_WAR
	.align		4
.L_590:
        /*0458*/ 	.byte	0x04, 0x36
        /*045a*/ 	.short	(.L_592 - .L_591)
.L_591:
        /*045c*/ 	.word	0x00000008
.L_592:


//--------------------- .nv.info._ZN7cutlass13device_kernelIN5flash11enable_sm90INS1_16FlashAttnBwdSm90INS1_25CollectiveMainloopBwdSm90ILi2ELi2ELi2EN4cute5tupleIJNS5_1CILi1EEES8_S8_EEENS6_IJNS7_ILi64EEENS7_ILi128EEESB_EEENS_6half_tEfNS_4arch4Sm90ELb0ELb1ELb0ELb1ELb0ELb1ELb0ELb0ELi2ELi1ELi2ELi1ELb0EEENS1_21CollectiveEpilogueBwdISC_SD_SF_Li256ELb1ELb0ELi1EEENS1_19SingleTileSchedulerILb1ELb0ELb0ELi128EEEEEEEEEvNT_6ParamsE --------------------------
	.section	.nv.info._ZN7cutlass13device_kernelIN5flash11enable_sm90INS1_16FlashAttnBwdSm90INS1_25CollectiveMainloopBwdSm90ILi2ELi2ELi2EN4cute5tupleIJNS5_1CILi1EEES8_S8_EEENS6_IJNS7_ILi64EEENS7_ILi128EEESB_EEENS_6half_tEfNS_4arch4Sm90ELb0ELb1ELb0ELb1ELb0ELb1ELb0ELb0ELi2ELi1ELi2ELi1ELb0EEENS1_21CollectiveEpilogueBwdISC_SD_SF_Li256ELb1ELb0ELi1EEENS1_19SingleTileSchedulerILb1ELb0ELb0ELi128EEEEEEEEEvNT_6ParamsE,"",@"SHT_CUDA_INFO"
	.sectionflags	@""
	.align	4


	//----- nvinfo : EIATTR_CUDA_API_VERSION
	.align		4
        /*0000*/ 	.byte	0x04, 0x37
        /*0002*/ 	.short	(.L_594 - .L_593)
.L_593:
        /*0004*/ 	.word	0x00000082


	//----- nvinfo : EIATTR_KPARAM_INFO
	.align		4
.L_594:
        /*0008*/ 	.byte	0x04, 0x17
        /*000a*/ 	.short	(.L_596 - .L_595)
.L_595:
        /*000c*/ 	.word	0x00000000
        /*0010*/ 	.short	0x0000
        /*0012*/ 	.short	0x0070
        /*0014*/ 	.byte	0x00, 0xf0, 0x01, 0x1a


	//----- nvinfo : EIATTR_SPARSE_MMA_MASK
	.align		4
.L_596:
        /*0018*/ 	.byte	0x03, 0x50
        /*001a*/ 	.short	0x0000


	//----- nvinfo : EIATTR_MAXREG_COUNT
	.align		4
        /*001c*/ 	.byte	0x03, 0x1b
        /*001e*/ 	.short	0x00a8


	//----- nvinfo : EIATTR_NUM_BARRIERS
	.align		4
        /*0020*/ 	.byte	0x02, 0x4c
        /*0022*/ 	.byte	0x10
	.zero		1


	//----- nvinfo : EIATTR_EXTERNS
	.align		4
        /*0024*/ 	.byte	0x04, 0x0f
        /*0026*/ 	.short	(.L_598 - .L_597)


	//   ....[0]....
	.align		4
.L_597:
        /*0028*/ 	.word	index@(__assertfail)


	//----- nvinfo : EIATTR_ANNOTATIONS
	.align		4
.L_598:
        /*002c*/ 	.byte	0x04, 0x55
        /*002e*/ 	.short	(.L_600 - .L_599)


	//   ....[0]....
.L_599:
        /*0030*/ 	.word	0x00000001
        /*0034*/ 	.byte	0xc0, 0xa0, 0x00, 0x00, 0x01, 0x00, 0x00, 0x00, 0x60, 0xa2, 0x00, 0x00, 0x01, 0x00, 0x00, 0x00
        /*0044*/ 	.byte	0xe0, 0xad, 0x00, 0x00, 0x01, 0x00, 0x00, 0x00, 0x00, 0xae, 0x00, 0x00, 0x01, 0x00, 0x00, 0x00
        /*0054*/ 	.byte	0x70, 0xb1, 0x00, 0x00


	//----- nvinfo : EIATTR_MERCURY_ISA_VERSION
	.align		4
.L_600:
        /*0058*/ 	.byte	0x03, 0x5f
        /*005a*/ 	.short	0x0101


	//----- nvinfo : EIATTR_INT_WARP_WIDE_INSTR_OFFSETS
	.align		4
        /*005c*/ 	.byte	0x04, 0x31
        /*005e*/ 	.short	(.L_602 - .L_601)


	//   ....[0]....
.L_601:
        /*0060*/ 	.word	0x00000190


	//   ....[1]....
        /*0064*/ 	.word	0x000001c0


	//----- nvinfo : EIATTR_COOP_GROUP_MASK_REGIDS
	.align		4
.L_602:
        /*0068*/ 	.byte	0x04, 0x29
        /*006a*/ 	.short	(.L_604 - .L_603)


	//   ....[0]....
.L_603:
        /*006c*/ 	.word	0xffffffff


	//   ....[1]....
        /*0070*/ 	.word	0xffffffff


	//   ....[2]....
        /*0074*/ 	.word	0xffffffff


	//   ....[3]....
        /*0078*/ 	.word	0xffffffff


	//   ....[4]....
        /*007c*/ 	.word	0xffffffff


	//   ....[5]....
        /*0080*/ 	.word	0xffffffff


	//   ....[6]....
        /*0084*/ 	.word	0xffffffff


	//   ....[7]....
        /*0088*/ 	.word	0x0500000f


	//----- nvinfo : EIATTR_COOP_GROUP_INSTR_OFFSETS
	.align		4
.L_604:
        /*008c*/ 	.byte	0x04, 0x28
        /*008e*/ 	.short	(.L_606 - .L_605)


	//   ....[0]....
.L_605:
        /*0090*/ 	.word	0x00000070


	//   ....[1]....
        /*0094*/ 	.word	0x000001a0


	//   ....[2]....
        /*0098*/ 	.word	0x000001f0


	//   ....[3]....
        /*009c*/ 	.word	0x000003e0


	//   ....[4]....
        /*00a0*/ 	.word	0x00000620


	//   ....[5]....
        /*00a4*/ 	.word	0x00001640


	//   ....[6]....
        /*00a8*/ 	.word	0x00007e30


	//   ....[7]....
        /*00ac*/ 	.word	0x0000b9c0


	//----- nvinfo : EIATTR_REG_RECONFIG
	.align		4
.L_606:
        /*00b0*/ 	.byte	0x01, 0x54
	.zero		2


	//----- nvinfo : EIATTR_SYSCALL_OFFSETS
	.align		4
        /*00b4*/ 	.byte	0x04, 0x46
        /*00b6*/ 	.short	(.L_608 - .L_607)


	//   ....[0]....
.L_607:
        /*00b8*/ 	.word	0x00001280


	//   ....[1]....
        /*00bc*/ 	.word	0x00001370


	//   ....[2]....
        /*00c0*/ 	.word	0x000014d0


	//   ....[3]....
        /*00c4*/ 	.word	0x000015c0


	//----- nvinfo : EIATTR_MBARRIER_INSTR_OFFSETS
	.align		4
.L_608:
        /*00c8*/ 	.byte	0x04, 0x39
        /*00ca*/ 	.short	(.L_610 - .L_609)


	//   ....[0]....
.L_609:
        /*00cc*/ 	.word	0x00000290
        /*00d0*/ 	.word	0x000000ff
        /*00d4*/ 	.word	0x00030800
        /*00d8*/ 	.short	0x0100
        /*00da*/ 	.byte	0x06
	.zero		1


	//   ....[1]....
        /*00dc*/ 	.word	0x00000390
        /*00e0*/ 	.word	0x000000ff
        /*00e4*/ 	.word	0x00030810
        /*00e8*/ 	.short	0x0100
        /*00ea*/ 	.byte	0x08
	.zero		1


	//   ....[2]....
        /*00ec*/ 	.word	0x000003a0
        /*00f0*/ 	.word	0x000000ff
        /*00f4*/ 	.word	0x00030820
        /*00f8*/ 	.short	0x0100
        /*00fa*/ 	.byte	0x08
	.zero		1


	//   ....[3]....
        /*00fc*/ 	.word	0x000003b0
        /*0100*/ 	.word	0x000000ff
        /*0104*/ 	.word	0x00030818
        /*0108*/ 	.short	0x0100
        /*010a*/ 	.byte	0x08
	.zero		1


	//   ....[4]....
        /*010c*/ 	.word	0x000003c0
        /*0110*/ 	.word	0x000000ff
        /*0114*/ 	.word	0x00030828
        /*0118*/ 	.short	0x0100
        /*011a*/ 	.byte	0x08
	.zero		1


	//   ....[5]....
        /*011c*/ 	.word	0x000004f0
        /*0120*/ 	.word	0x000000ff
        /*0124*/ 	.word	0x00030830
        /*0128*/ 	.short	0x0100
        /*012a*/ 	.byte	0x08
	.zero		1


	//   ....[6]....
        /*012c*/ 	.word	0x00000500
        /*0130*/ 	.word	0x000000ff
        /*0134*/ 	.word	0x00030840
        /*0138*/ 	.short	0x0100
        /*013a*/ 	.byte	0x08
	.zero		1


	//   ....[7]....
        /*013c*/ 	.word	0x00000510
        /*0140*/ 	.word	0x000000ff
        /*0144*/ 	.word	0x00030838
        /*0148*/ 	.short	0x0100
        /*014a*/ 	.byte	0x08
	.zero		1


	//   ....[8]....
        /*014c*/ 	.word	0x00000520
        /*0150*/ 	.word	0x000000ff
        /*0154*/ 	.word	0x00030848
        /*0158*/ 	.short	0x0100
        /*015a*/ 	.byte	0x08
	.zero		1


	//   ....[9]....
        /*015c*/ 	.word	0x00001670
        /*0160*/ 	.word	0x000000e7
        /*0164*/ 	.word	0x00030800
        /*0168*/ 	.short	0x010a
        /*016a*/ 	.byte	0x3f
	.zero		1


	//   ....[10]....
        /*016c*/ 	.word	0x000017a0
        /*0170*/ 	.word	0x000000e7
        /*0174*/ 	.word	0x00030800
        /*0178*/ 	.short	0x010a
        /*017a*/ 	.byte	0x3f
	.zero		1


	//   ....[11]....
        /*017c*/ 	.word	0x00001e00
        /*0180*/ 	.word	0x00000000
        /*0184*/ 	.word	0x00030810
        /*0188*/ 	.short	0x010a
        /*018a*/ 	.byte	0x3f
	.zero		1


	//   ....[12]....
        /*018c*/ 	.word	0x00001e40
        /*0190*/ 	.word	0x00000000
        /*0194*/ 	.word	0x00030810
        /*0198*/ 	.short	0x010a
        /*019a*/ 	.byte	0x3f
	.zero		1


	//   ....[13]....
        /*019c*/ 	.word	0x00002370
        /*01a0*/ 	.word	0x00000000
        /*01a4*/ 	.word	0x00030830
        /*01a8*/ 	.short	0x010a
        /*01aa*/ 	.byte	0x3f
	.zero		1


	//   ....[14]....
        /*01ac*/ 	.word	0x000023f0
        /*01b0*/ 	.word	0x00000000
        /*01b4*/ 	.word	0x00030830
        /*01b8*/ 	.short	0x010a
        /*01ba*/ 	.byte	0x3f
	.zero		1


	//   ....[15]....
        /*01bc*/ 	.word	0x00004040
        /*01c0*/ 	.word	0x00000005
        /*01c4*/ 	.word	0x00000000
        /*01c8*/ 	.short	0x0101
        /*01ca*/ 	.byte	0x3f
	.zero		1


	//   ....[16]....
        /*01cc*/ 	.word	0x00004370
        /*01d0*/ 	.word	0x00000000
        /*01d4*/ 	.word	0x00000000
        /*01d8*/ 	.short	0x0101
        /*01da*/ 	.byte	0x3f
	.zero		1


	//   ....[17]....
        /*01dc*/ 	.word	0x00009bb0
        /*01e0*/ 	.word	0x0000000f
        /*01e4*/ 	.word	0x00030820
        /*01e8*/ 	.short	0x010a
        /*01ea*/ 	.byte	0x3f
	.zero		1


	//   ....[18]....
        /*01ec*/ 	.word	0x0000a2e0
        /*01f0*/ 	.word	0x0000000f
        /*01f4*/ 	.word	0x00030840
        /*01f8*/ 	.short	0x010a
        /*01fa*/ 	.byte	0x3f
	.zero		1


	//   ....[19]....
        /*01fc*/ 	.word	0x0000a5b0
        /*0200*/ 	.word	0x0000000f
        /*0204*/ 	.word	0x00030828
        /*0208*/ 	.short	0x010a
        /*020a*/ 	.byte	0x3f
	.zero		1


	//   ....[20]....
        /*020c*/ 	.word	0x0000a880
        /*0210*/ 	.word	0x0000000f
        /*0214*/ 	.word	0x00030848
        /*0218*/ 	.short	0x010a
        /*021a*/ 	.byte	0x3f
	.zero		1


	//   ....[21]....
        /*021c*/ 	.word	0x0000aaf0
        /*0220*/ 	.word	0x0000000f
        /*0224*/ 	.word	0x00030820
        /*0228*/ 	.short	0x010a
        /*022a*/ 	.byte	0x3f
	.zero		1


	//   ....[22]....
        /*022c*/ 	.word	0x0000ae30
        /*0230*/ 	.word	0x0000000f
        /*0234*/ 	.word	0x00030840
        /*0238*/ 	.short	0x010a
        /*023a*/ 	.byte	0x3f
	.zero		1


	//   ....[23]....
        /*023c*/ 	.word	0x0000b0d0
        /*0240*/ 	.word	0x0000000f
        /*0244*/ 	.word	0x00030828
        /*0248*/ 	.short	0x010a
        /*024a*/ 	.byte	0x3f
	.zero		1


	//   ....[24]....
        /*024c*/ 	.word	0x0000b3e0
        /*0250*/ 	.word	0x00000003
        /*0254*/ 	.word	0x00030840
        /*0258*/ 	.short	0x010a
        /*025a*/ 	.byte	0x3f
	.zero		1


	//   ....[25]....
        /*025c*/ 	.word	0x0000b840
        /*0260*/ 	.word	0x00000007
        /*0264*/ 	.word	0x00000000
        /*0268*/ 	.short	0x010a
        /*026a*/ 	.byte	0x3f
	.zero		1


	//   ....[26]....
        /*026c*/ 	.word	0x0000b890
        /*0270*/ 	.word	0x00000003
        /*0274*/ 	.word	0x00000000
        /*0278*/ 	.short	0x010a
        /*027a*/ 	.byte	0x3f
	.zero		1


	//   ....[27]....
        /*027c*/ 	.word	0x0000b8f0
        /*0280*/ 	.word	0x00000005
        /*0284*/ 	.word	0x00000000
        /*0288*/ 	.short	0x010a
        /*028a*/ 	.byte	0x3f
	.zero		1


	//   ....[28]....
        /*028c*/ 	.word	0x0000b920
        /*0290*/ 	.word	0x00000003
        /*0294*/ 	.word	0x00000000
        /*0298*/ 	.short	0x010a
        /*029a*/ 	.byte	0x3f
	.zero		1


	//   ....[29]....
        /*029c*/ 	.word	0x0000b9f0
        /*02a0*/ 	.word	0x000000e7
        /*02a4*/ 	.word	0x00030800
        /*02a8*/ 	.short	0x010a
        /*02aa*/ 	.byte	0x3f
	.zero		1


	//   ....[30]....
        /*02ac*/ 	.word	0x0000ba40
        /*02b0*/ 	.word	0x00000000
        /*02b4*/ 	.word	0x00030810
        /*02b8*/ 	.short	0x010a
        /*02ba*/ 	.byte	0x3f
	.zero		1


	//   ....[31]....
        /*02bc*/ 	.word	0x0000ba90
        /*02c0*/ 	.word	0x00000000
        /*02c4*/ 	.word	0x00030830
        /*02c8*/ 	.short	0x010a
        /*02ca*/ 	.byte	0x3f
	.zero		1


	//   ....[32]....
        /*02cc*/ 	.word	0x0000bae0
        /*02d0*/ 	.word	0x0000000f
        /*02d4*/ 	.word	0x00030820
        /*02d8*/ 	.short	0x010a
        /*02da*/ 	.byte	0x3f
	.zero		1


	//   ....[33]....
        /*02dc*/ 	.word	0x0000bb30
        /*02e0*/ 	.word	0x0000000f
        /*02e4*/ 	.word	0x00030840
        /*02e8*/ 	.short	0x010a
        /*02ea*/ 	.byte	0x3f
	.zero		1


	//   ....[34]....
        /*02ec*/ 	.word	0x0000bb80
        /*02f0*/ 	.word	0x0000000f
        /*02f4*/ 	.word	0x00030828
        /*02f8*/ 	.short	0x010a
        /*02fa*/ 	.byte	0x3f
	.zero		1


	//   ....[35]....
        /*02fc*/ 	.word	0x0000bbd0
        /*0300*/ 	.word	0x0000000f
        /*0304*/ 	.word	0x00030848
        /*0308*/ 	.short	0x010a
        /*030a*/ 	.byte	0x3f
	.zero		1


	//   ....[36]....
        /*030c*/ 	.word	0x0000bc30
        /*0310*/ 	.word	0x0000000f
        /*0314*/ 	.word	0x00030820
        /*0318*/ 	.short	0x010a
        /*031a*/ 	.byte	0x3f
	.zero		1


	//   ....[37]....
        /*031c*/ 	.word	0x0000bc80
        /*0320*/ 	.word	0x0000000f
        /*0324*/ 	.word	0x00030840
        /*0328*/ 	.short	0x010a
        /*032a*/ 	.byte	0x3f
	.zero		1


	//   ....[38]....
        /*032c*/ 	.word	0x0000bcd0
        /*0330*/ 	.word	0x0000000f
        /*0334*/ 	.word	0x00030828
        /*0338*/ 	.short	0x010a
        /*033a*/ 	.byte	0x3f
	.zero		1


	//   ....[39]....
        /*033c*/ 	.word	0x0000bd20
        /*0340*/ 	.word	0x00000003
        /*0344*/ 	.word	0x00030840
        /*0348*/ 	.short	0x010a
        /*034a*/ 	.byte	0x3f
	.zero		1


	//   ....[40]....
        /*034c*/ 	.word	0x0000bdf0
        /*0350*/ 	.word	0x00000007
        /*0354*/ 	.word	0x00000000
        /*0358*/ 	.short	0x010a
        /*035a*/ 	.byte	0x3f
	.zero		1


	//   ....[41]....
        /*035c*/ 	.word	0x0000be40
        /*0360*/ 	.word	0x00000003
        /*0364*/ 	.word	0x00000000
        /*0368*/ 	.short	0x010a
        /*036a*/ 	.byte	0x3f
	.zero		1


	//   ....[42]....
        /*036c*/ 	.word	0x0000be90
        /*0370*/ 	.word	0x00000005
        /*0374*/ 	.word	0x00000000
        /*0378*/ 	.short	0x010a
        /*037a*/ 	.byte	0x3f
	.zero		1


	//----- nvinfo : EIATTR_NUM_MBARRIERS
	.align		4
.L_610:
        /*037c*/ 	.byte	0x03, 0x38
        /*037e*/ 	.short	0x0009


	//----- nvinfo : EIATTR_EXIT_INSTR_OFFSETS
	.align		4
        /*0380*/ 	.byte	0x04, 0x1c
        /*0382*/ 	.short	(.L_612 - .L_611)


	//   ....[0]....
.L_611:
        /*0384*/ 	.word	0x0000b970


	//----- nvinfo : EIATTR_MAX_THREADS
	.align		4
.L_612:
        /*0388*/ 	.byte	0x04, 0x05
        /*038a*/ 	.short	(.L_614 - .L_613)
.L_613:
        /*038c*/ 	.word	0x00000180
        /*0390*/ 	.word	0x00000001
        /*0394*/ 	.word	0x00000001


	//----- nvinfo : EIATTR_CRS_STACK_SIZE
	.align		4
.L_614:
        /*0398*/ 	.byte	0x04, 0x1e
        /*039a*/ 	.short	(.L_616 - .L_615)
.L_615:
        /*039c*/ 	.word	0x00000000


	//----- nvinfo : EIATTR_CBANK_PARAM_SIZE
	.align		4
.L_616:
        /*03a0*/ 	.byte	0x03, 0x19
        /*03a2*/ 	.short	0x06f0


	//----- nvinfo : EIATTR_PARAM_CBANK
	.align		4
        /*03a4*/ 	.byte	0x04, 0x0a
        /*03a6*/ 	.short	(.L_618 - .L_617)
	.align		4
.L_617:
        /*03a8*/ 	.word	index@(.nv.constant0._ZN7cutlass13device_kernelIN5flash11enable_sm90INS1_16FlashAttnBwdSm90INS1_25CollectiveMainloopBwdSm90ILi2ELi2ELi2EN4cute5tupleIJNS5_1CILi1EEES8_S8_EEENS6_IJNS7_ILi64EEENS7_ILi128EEESB_EEENS_6half_tEfNS_4arch4Sm90ELb0ELb1ELb0ELb1ELb0ELb1ELb0ELb0ELi2ELi1ELi2ELi1ELb0EEENS1_21CollectiveEpilogueBwdISC_SD_SF_Li256ELb1ELb0ELi1EEENS1_19SingleTileSchedulerILb1ELb0ELb0ELi128EEEEEEEEEvNT_6ParamsE)
        /*03ac*/ 	.short	0x0210
        /*03ae*/ 	.short	0x06f0


	//----- nvinfo : EIATTR_SW_WAR
	.align		4
.L_618:
        /*03b0*/ 	.byte	0x04, 0x36
        /*03b2*/ 	.short	(.L_620 - .L_619)
.L_619:
        /*03b4*/ 	.word	0x00000008
.L_620:


//--------------------- .nv.info._ZN7cutlass13device_kernelIN5flash11enable_sm90INS1_16FlashAttnBwdSm90INS1_25CollectiveMainloopBwdSm90ILi2ELi2ELi2EN4cute5tupleIJNS5_1CILi1EEES8_S8_EEENS6_IJNS7_ILi64EEENS7_ILi128EEESB_EEENS_6half_tEfNS_4arch4Sm90ELb0ELb1ELb0ELb1ELb1ELb1ELb0ELb0ELi2ELi1ELi2ELi1ELb0EEENS1_21CollectiveEpilogueBwdISC_SD_SF_Li256ELb1ELb0ELi1EEENS1_19SingleTileSchedulerILb1ELb0ELb0ELi128EEEEEEEEEvNT_6ParamsE --------------------------
	.section	.nv.info._ZN7cutlass13device_kernelIN5flash11enable_sm90INS1_16FlashAttnBwdSm90INS1_25CollectiveMainloopBwdSm90ILi2ELi2ELi2EN4cute5tupleIJNS5_1CILi1EEES8_S8_EEENS6_IJNS7_ILi64EEENS7_ILi128EEESB_EEENS_6half_tEfNS_4arch4Sm90ELb0ELb1ELb0ELb1ELb1ELb1ELb0ELb0ELi2ELi1ELi2ELi1ELb0EEENS1_21CollectiveEpilogueBwdISC_SD_SF_Li256ELb1ELb0ELi1EEENS1_19SingleTileSchedulerILb1ELb0ELb0ELi128EEEEEEEEEvNT_6ParamsE,"",@"SHT_CUDA_INFO"
	.sectionflags	@""
	.align	4


	//----- nvinfo : EIATTR_CUDA_API_VERSION
	.align		4
        /*0000*/ 	.byte	0x04, 0x37
        /*0002*/ 	.short	(.L_622 - .L_621)
.L_621:
        /*0004*/ 	.word	0x00000082


	//----- nvinfo : EIATTR_KPARAM_INFO
	.align		4
.L_622:
        /*0008*/ 	.byte	0x04, 0x17
        /*000a*/ 	.short	(.L_624 - .L_623)
.L_623:
        /*000c*/ 	.word	0x00000000
        /*0010*/ 	.short	0x0000
        /*0012*/ 	.short	0x0070
        /*0014*/ 	.byte	0x00, 0xf0, 0x01, 0x1a


	//----- nvinfo : EIATTR_SPARSE_MMA_MASK
	.align		4
.L_624:
        /*0018*/ 	.byte	0x03, 0x50
        /*001a*/ 	.short	0x0000


	//----- nvinfo : EIATTR_MAXREG_COUNT
	.align		4
        /*001c*/ 	.byte	0x03, 0x1b
        /*001e*/ 	.short	0x00a8


	//----- nvinfo : EIATTR_NUM_BARRIERS
	.align		4
        /*0020*/ 	.byte	0x02, 0x4c
        /*0022*/ 	.byte	0x10
	.zero		1


	//----- nvinfo : EIATTR_EXTERNS
	.align		4
        /*0024*/ 	.byte	0x04, 0x0f
        /*0026*/ 	.short	(.L_626 - .L_625)


	//   ....[0]....
	.align		4
.L_625:
        /*0028*/ 	.word	index@(__assertfail)


	//----- nvinfo : EIATTR_ANNOTATIONS
	.align		4
.L_626:
        /*002c*/ 	.byte	0x04, 0x55
        /*002e*/ 	.short	(.L_628 - .L_627)


	//   ....[0]....
.L_627:
        /*0030*/ 	.word	0x00000001
        /*0034*/ 	.byte	0xd0, 0xaf, 0x00, 0x00, 0x01, 0x00, 0x00, 0x00, 0x70, 0xb1, 0x00, 0x00, 0x01, 0x00, 0x00, 0x00
        /*0044*/ 	.byte	0xf0, 0xbc, 0x00, 0x00, 0x01, 0x00, 0x00, 0x00, 0x10, 0xbd, 0x00, 0x00, 0x01, 0x00, 0x00, 0x00
        /*0054*/ 	.byte	0x80, 0xc0, 0x00, 0x00


	//----- nvinfo : EIATTR_MERCURY_ISA_VERSION
	.align		4
.L_628:
        /*0058*/ 	.byte	0x03, 0x5f
        /*005a*/ 	.short	0x0101


	//----- nvinfo : EIATTR_INT_WARP_WIDE_INSTR_OFFSETS
	.align		4
        /*005c*/ 	.byte	0x04, 0x31
        /*005e*/ 	.short	(.L_630 - .L_629)


	//   ....[0]....
.L_629:
        /*0060*/ 	.word	0x00000190


	//   ....[1]....
        /*0064*/ 	.word	0x000001c0


	//   ....[2]....
        /*0068*/ 	.word	0x00008d10


	//   ....[3]....
        /*006c*/ 	.word	0x00009360


	//   ....[4]....
        /*0070*/ 	.word	0x00009810


	//   ....[5]....
        /*0074*/ 	.word	0x00009ad0


	//   ....[6]....
        /*0078*/ 	.word	0x00009d30


	//   ....[7]....
        /*007c*/ 	.word	0x00009ec0


	//----- nvinfo : EIATTR_COOP_GROUP_MASK_REGIDS
	.align		4
.L_630:
        /*0080*/ 	.byte	0x04, 0x29
        /*0082*/ 	.short	(.L_632 - .L_631)


	//   ....[0]....
.L_631:
        /*0084*/ 	.word	0xffffffff


	//   ....[1]....
        /*0088*/ 	.word	0xffffffff


	//   ....[2]....
        /*008c*/ 	.word	0xffffffff


	//   ....[3]....
        /*0090*/ 	.word	0xffffffff


	//   ....[4]....
        /*0094*/ 	.word	0xffffffff


	//   ....[5]....
        /*0098*/ 	.word	0xffffffff


	//   ....[6]....
        /*009c*/ 	.word	0xffffffff


	//   ....[7]....
        /*00a0*/ 	.word	0xffffffff


	//   ....[8]....
        /*00a4*/ 	.word	0xffffffff


	//   ....[9]....
        /*00a8*/ 	.word	0xffffffff


	//   ....[10]....
        /*00ac*/ 	.word	0xffffffff


	//   ....[11]....
        /*00b0*/ 	.word	0xffffffff


	//   ....[12]....
        /*00b4*/ 	.word	0xffffffff


	//   ....[13]....
        /*00b8*/ 	.word	0xffffffff


	//   ....[14]....
        /*00bc*/ 	.word	0xffffffff


	//   ....[15]....
        /*00c0*/ 	.word	0xffffffff


	//   ....[16]....
        /*00c4*/ 	.word	0x0500000f


	//   ....[17]....
        /*00c8*/ 	.word	0x0500000f


	//   ....[18]....
        /*00cc*/ 	.word	0x0500000f


	//   ....[19]....
        /*00d0*/ 	.word	0x0500000f


	//----- nvinfo : EIATTR_COOP_GROUP_INSTR_OFFSETS
	.align		4
.L_632:
        /*00d4*/ 	.byte	0x04, 0x28
        /*00d6*/ 	.short	(.L_634 - .L_633)


	//   ....[0]....
.L_633:
        /*00d8*/ 	.word	0x00000070


	//   ....[1]....
        /*00dc*/ 	.word	0x000001a0


	//   ....[2]....
        /*00e0*/ 	.word	0x000001f0


	//   ....[3]....
        /*00e4*/ 	.word	0x000003e0


	//   ....[4]....
        /*00e8*/ 	.word	0x00000620


	//   ....[5]....
        /*00ec*/ 	.word	0x00001640


	//   ....[6]....
        /*00f0*/ 	.word	0x00007e30


	//   ....[7]....
        /*00f4*/ 	.word	0x00008910


	//   ....[8]....
        /*00f8*/ 	.word	0x00008c40


	//   ....[9]....
        /*00fc*/ 	.word	0x00008fc0


	//   ....[10]....
        /*0100*/ 	.word	0x00009290


	//   ....[11]....
        /*0104*/ 	.word	0x000094d0


	//   ....[12]....
        /*0108*/ 	.word	0x00009740


	//   ....[13]....
        /*010c*/ 	.word	0x00009a10


	//   ....[14]....
        /*0110*/ 	.word	0x00009c30


	//   ....[15]....
        /*0114*/ 	.word	0x00009dc0


	//   ....[16]....
        /*0118*/ 	.word	0x0000c8d0


	//   ....[17]....
        /*011c*/ 	.word	0x0000ca20


	//   ....[18]....
        /*0120*/ 	.word	0x0000ca90


	//   ....[19]....
        /*0124*/ 	.word	0x0000cb00


	//----- nvinfo : EIATTR_REG_RECONFIG
	.align		4
.L_634:
        /*0128*/ 	.byte	0x01, 0x54
	.zero		2


	//----- nvinfo : EIATTR_SYSCALL_OFFSETS
	.align		4
        /*012c*/ 	.byte	0x04, 0x46
        /*012e*/ 	.short	(.L_636 - .L_635)


	//   ....[0]....
.L_635:
        /*0130*/ 	.word	0x00001280


	//   ....[1]....
        /*0134*/ 	.word	0x00001370


	//   ....[2]....
        /*0138*/ 	.word	0x000014d0


	//   ....[3]....
        /*013c*/ 	.word	0x000015c0


	//----- nvinfo : EIATTR_MBARRIER_INSTR_OFFSETS
	.align		4
.L_636:
        /*0140*/ 	.byte	0x04, 0x39
        /*0142*/ 	.short	(.L_638 - .L_637)


	//   ....[0]....
.L_637:
        /*0144*/ 	.word	0x00000290
        /*0148*/ 	.word	0x000000ff
        /*014c*/ 	.word	0x00030800
        /*0150*/ 	.short	0x0100
        /*0152*/ 	.byte	0x06
	.zero		1


	//   ....[1]....
        /*0154*/ 	.word	0x00000390
        /*0158*/ 	.word	0x000000ff
        /*015c*/ 	.word	0x00030810
        /*0160*/ 	.short	0x0100
        /*0162*/ 	.byte	0x08
	.zero		1


	//   ....[2]....
        /*0164*/ 	.word	0x000003a0
        /*0168*/ 	.word	0x000000ff
        /*016c*/ 	.word	0x00030820
        /*0170*/ 	.short	0x0100
        /*0172*/ 	.byte	0x08
	.zero		1


	//   ....[3]....
        /*0174*/ 	.word	0x000003b0
        /*0178*/ 	.word	0x000000ff
        /*017c*/ 	.word	0x00030818
        /*0180*/ 	.short	0x0100
        /*0182*/ 	.byte	0x08
	.zero		1


	//   ....[4]....
        /*0184*/ 	.word	0x000003c0
        /*0188*/ 	.word	0x000000ff
        /*018c*/ 	.word	0x00030828
        /*0190*/ 	.short	0x0100
        /*0192*/ 	.byte	0x08
	.zero		1


	//   ....[5]....
        /*0194*/ 	.word	0x000004f0
        /*0198*/ 	.word	0x000000ff
        /*019c*/ 	.word	0x00030830
        /*01a0*/ 	.short	0x0100
        /*01a2*/ 	.byte	0x08
	.zero		1


	//   ....[6]....
        /*01a4*/ 	.word	0x00000500
        /*01a8*/ 	.word	0x000000ff
        /*01ac*/ 	.word	0x00030840
        /*01b0*/ 	.short	0x0100
        /*01b2*/ 	.byte	0x08
	.zero		1


	//   ....[7]....
        /*01b4*/ 	.word	0x00000510
        /*01b8*/ 	.word	0x000000ff
        /*01bc*/ 	.word	0x00030838
        /*01c0*/ 	.short	0x0100
        /*01c2*/ 	.byte	0x08
	.zero		1


	//   ....[8]....
        /*01c4*/ 	.word	0x00000520
        /*01c8*/ 	.word	0x000000ff
        /*01cc*/ 	.word	0x00030848
        /*01d0*/ 	.short	0x0100
        /*01d2*/ 	.byte	0x08
	.zero		1


	//   ....[9]....
        /*01d4*/ 	.word	0x00001670
        /*01d8*/ 	.word	0x000000e7
        /*01dc*/ 	.word	0x00030800
        /*01e0*/ 	.short	0x010a
        /*01e2*/ 	.byte	0x3f
	.zero		1


	//   ....[10]....
        /*01e4*/ 	.word	0x000017a0
        /*01e8*/ 	.word	0x000000e7
        /*01ec*/ 	.word	0x00030800
        /*01f0*/ 	.short	0x010a
        /*01f2*/ 	.byte	0x3f
	.zero		1


	//   ....[11]....
        /*01f4*/ 	.word	0x00001e00
        /*01f8*/ 	.word	0x00000000
        /*01fc*/ 	.word	0x00030810
        /*0200*/ 	.short	0x010a
        /*0202*/ 	.byte	0x3f
	.zero		1


	//   ....[12]....
        /*0204*/ 	.word	0x00001e40
        /*0208*/ 	.word	0x00000000
        /*020c*/ 	.word	0x00030810
        /*0210*/ 	.short	0x010a
        /*0212*/ 	.byte	0x3f
	.zero		1


	//   ....[13]....
        /*0214*/ 	.word	0x00002370
        /*0218*/ 	.word	0x00000000
        /*021c*/ 	.word	0x00030830
        /*0220*/ 	.short	0x010a
        /*0222*/ 	.byte	0x3f
	.zero		1


	//   ....[14]....
        /*0224*/ 	.word	0x000023f0
        /*0228*/ 	.word	0x00000000
        /*022c*/ 	.word	0x00030830
        /*0230*/ 	.short	0x010a
        /*0232*/ 	.byte	0x3f
	.zero		1


	//   ....[15]....
        /*0234*/ 	.word	0x00004040
        /*0238*/ 	.word	0x00000005
        /*023c*/ 	.word	0x00000000
        /*0240*/ 	.short	0x0101
        /*0242*/ 	.byte	0x3f
	.zero		1


	//   ....[16]....
        /*0244*/ 	.word	0x00004370
        /*0248*/ 	.word	0x00000000
        /*024c*/ 	.word	0x00000000
        /*0250*/ 	.short	0x0101
        /*0252*/ 	.byte	0x3f
	.zero		1


	//   ....[17]....
        /*0254*/ 	.word	0x0000aac0
        /*0258*/ 	.word	0x0000000f
        /*025c*/ 	.word	0x00030820
        /*0260*/ 	.short	0x010a
        /*0262*/ 	.byte	0x3f
	.zero		1


	//   ....[18]....
        /*0264*/ 	.word	0x0000b1f0
        /*0268*/ 	.word	0x0000000f
        /*026c*/ 	.word	0x00030840
        /*0270*/ 	.short	0x010a
        /*0272*/ 	.byte	0x3f
	.zero		1


	//   ....[19]....
        /*0274*/ 	.word	0x0000b4c0
        /*0278*/ 	.word	0x0000000f
        /*027c*/ 	.word	0x00030828
        /*0280*/ 	.short	0x010a
        /*0282*/ 	.byte	0x3f
	.zero		1


	//   ....[20]....
        /*0284*/ 	.word	0x0000b790
        /*0288*/ 	.word	0x0000000f
        /*028c*/ 	.word	0x00030848
        /*0290*/ 	.short	0x010a
        /*0292*/ 	.byte	0x3f
	.zero		1


	//   ....[21]....
        /*0294*/ 	.word	0x0000ba00
        /*0298*/ 	.word	0x0000000f
        /*029c*/ 	.word	0x00030820
        /*02a0*/ 	.short	0x010a
        /*02a2*/ 	.byte	0x3f
	.zero		1


	//   ....[22]....
        /*02a4*/ 	.word	0x0000bd40
        /*02a8*/ 	.word	0x0000000f
        /*02ac*/ 	.word	0x00030840
        /*02b0*/ 	.short	0x010a
        /*02b2*/ 	.byte	0x3f
	.zero		1


	//   ....[23]....
        /*02b4*/ 	.word	0x0000bfe0
        /*02b8*/ 	.word	0x0000000f
        /*02bc*/ 	.word	0x00030828
        /*02c0*/ 	.short	0x010a
        /*02c2*/ 	.byte	0x3f
	.zero		1


	//   ....[24]....
        /*02c4*/ 	.word	0x0000c2f0
        /*02c8*/ 	.word	0x00000003
        /*02cc*/ 	.word	0x00030840
        /*02d0*/ 	.short	0x010a
        /*02d2*/ 	.byte	0x3f
	.zero		1


	//   ....[25]....
        /*02d4*/ 	.word	0x0000c750
        /*02d8*/ 	.word	0x00000007
        /*02dc*/ 	.word	0x00000000
        /*02e0*/ 	.short	0x010a
        /*02e2*/ 	.byte	0x3f
	.zero		1


	//   ....[26]....
        /*02e4*/ 	.word	0x0000c7a0
        /*02e8*/ 	.word	0x00000003
        /*02ec*/ 	.word	0x00000000
        /*02f0*/ 	.short	0x010a
        /*02f2*/ 	.byte	0x3f
	.zero		1


	//   ....[27]....
        /*02f4*/ 	.word	0x0000c800
        /*02f8*/ 	.word	0x00000005
        /*02fc*/ 	.word	0x00000000
        /*0300*/ 	.short	0x010a
        /*0302*/ 	.byte	0x3f
	.zero		1


	//   ....[28]....
        /*0304*/ 	.word	0x0000c830
        /*0308*/ 	.word	0x00000003
        /*030c*/ 	.word	0x00000000
        /*0310*/ 	.short	0x010a
        /*0312*/ 	.byte	0x3f
	.zero		1


	//   ....[29]....
        /*0314*/ 	.word	0x0000c900
        /*0318*/ 	.word	0x000000e7
        /*031c*/ 	.word	0x00030800
        /*0320*/ 	.short	0x010a
        /*0322*/ 	.byte	0x3f
	.zero		1


	//   ....[30]....
        /*0324*/ 	.word	0x0000c950
        /*0328*/ 	.word	0x00000000
        /*032c*/ 	.word	0x00030810
        /*0330*/ 	.short	0x010a
        /*0332*/ 	.byte	0x3f
	.zero		1


	//   ....[31]....
        /*0334*/ 	.word	0x0000c9a0
        /*0338*/ 	.word	0x00000000
        /*033c*/ 	.word	0x00030830
        /*0340*/ 	.short	0x010a
        /*0342*/ 	.byte	0x3f
	.zero		1


	//   ....[32]....
        /*0344*/ 	.word	0x0000cb40
        /*0348*/ 	.word	0x0000000f
        /*034c*/ 	.word	0x00030820
        /*0350*/ 	.short	0x010a
        /*0352*/ 	.byte	0x3f
	.zero		1


	//   ....[33]....
        /*0354*/ 	.word	0x0000cb90
        /*0358*/ 	.word	0x0000000f
        /*035c*/ 	.word	0x00030840
        /*0360*/ 	.short	0x010a
        /*0362*/ 	.byte	0x3f
	.zero		1


	//   ....[34]....
        /*0364*/ 	.word	0x0000cbe0
        /*0368*/ 	.word	0x0000000f
        /*036c*/ 	.word	0x00030828
        /*0370*/ 	.short	0x010a
        /*0372*/ 	.byte	0x3f
	.zero		1


	//   ....[35]....
        /*0374*/ 	.word	0x0000cc30
        /*0378*/ 	.word	0x0000000f
        /*037c*/ 	.word	0x00030848
        /*0380*/ 	.short	0x010a
        /*0382*/ 	.byte	0x3f
	.zero		1


	//   ....[36]....
        /*0384*/ 	.word	0x0000cc90
        /*0388*/ 	.word	0x0000000f
        /*038c*/ 	.word	0x00030820
        /*0390*/ 	.short	0x010a
        /*0392*/ 	.byte	0x3f
	.zero		1


	//   ....[37]....
        /*0394*/ 	.word	0x0000cce0
        /*0398*/ 	.word	0x0000000f
        /*039c*/ 	.word	0x00030840
        /*03a0*/ 	.short	0x010a
        /*03a2*/ 	.byte	0x3f
	.zero		1


	//   ....[38]....
        /*03a4*/ 	.word	0x0000cd30
        /*03a8*/ 	.word	0x0000000f
        /*03ac*/ 	.word	0x00030828
        /*03b0*/ 	.short	0x010a
        /*03b2*/ 	.byte	0x3f
	.zero		1


	//   ....[39]....
        /*03b4*/ 	.word	0x0000cd80
        /*03b8*/ 	.word	0x00000003
        /*03bc*/ 	.word	0x00030840
        /*03c0*/ 	.short	0x010a
        /*03c2*/ 	.byte	0x3f
	.zero		1


	//   ....[40]....
        /*03c4*/ 	.word	0x0000ce50
        /*03c8*/ 	.word	0x00000007
        /*03cc*/ 	.word	0x00000000
        /*03d0*/ 	.short	0x010a
        /*03d2*/ 	.byte	0x3f
	.zero		1


	//   ....[41]....
        /*03d4*/ 	.word	0x0000cea0
        /*03d8*/ 	.word	0x00000003
        /*03dc*/ 	.word	0x00000000
        /*03e0*/ 	.short	0x010a
        /*03e2*/ 	.byte	0x3f
	.zero		1


	//   ....[42]....
        /*03e4*/ 	.word	0x0000cef0
        /*03e8*/ 	.word	0x00000005
        /*03ec*/ 	.word	0x00000000
        /*03f0*/ 	.short	0x010a
        /*03f2*/ 	.byte	0x3f
	.zero		1


	//----- nvinfo : EIATTR_NUM_MBARRIERS
	.align		4
.L_638:
        /*03f4*/ 	.byte	0x03, 0x38
        /*03f6*/ 	.short	0x0009


	//----- nvinfo : EIATTR_EXIT_INSTR_OFFSETS
	.align		4
        /*03f8*/ 	.byte	0x04, 0x1c
        /*03fa*/ 	.short	(.L_640 - .L_639)


	//   ....[0]....
.L_639:
        /*03fc*/ 	.word	0x0000c880


	//----- nvinfo : EIATTR_MAX_THREADS
	.align		4
.L_640:
        /*0400*/ 	.byte	0x04, 0x05
        /*0402*/ 	.short	(.L_642 - .L_641)
.L_641:
        /*0404*/ 	.word	0x00000180
        /*0408*/ 	.word	0x00000001
        /*040c*/ 	.word	0x00000001


	//----- nvinfo : EIATTR_CRS_STACK_SIZE
	.align		4
.L_642:
        /*0410*/ 	.byte	0x04, 0x1e
        /*0412*/ 	.short	(.L_644 - .L_643)
.L_643:
        /*0414*/ 	.word	0x00000000


	//----- nvinfo : EIATTR_CBANK_PARAM_SIZE
	.align		4
.L_644:
        /*0418*/ 	.byte	0x03, 0x19
        /*041a*/ 	.short	0x06f0


	//----- nvinfo : EIATTR_PARAM_CBANK
	.align		4
        /*041c*/ 	.byte	0x04, 0x0a
        /*041e*/ 	.short	(.L_646 - .L_645)
	.align		4
.L_645:
        /*0420*/ 	.word	index@(.nv.constant0._ZN7cutlass13device_kernelIN5flash11enable_sm90INS1_16FlashAttnBwdSm90INS1_25CollectiveMainloopBwdSm90ILi2ELi2ELi2EN4cute5tupleIJNS5_1CILi1EEES8_S8_EEENS6_IJNS7_ILi64EEENS7_ILi128EEESB_EEENS_6half_tEfNS_4arch4Sm90ELb0ELb1ELb0ELb1ELb1ELb1ELb0ELb0ELi2ELi1ELi2ELi1ELb0EEENS1_21CollectiveEpilogueBwdISC_SD_SF_Li256ELb1ELb0ELi1EEENS1_19SingleTileSchedulerILb1ELb0ELb0ELi128EEEEEEEEEvNT_6ParamsE)
        /*0424*/ 	.short	0x0210
        /*0426*/ 	.short	0x06f0


	//----- nvinfo : EIATTR_SW_WAR
	.align		4
.L_646:
        /*0428*/ 	.byte	0x04, 0x36
        /*042a*/ 	.short	(.L_648 - .L_647)
.L_647:
        /*042c*/ 	.word	0x00000008
.L_648:


//--------------------- .nv.info._ZN7cutlass13device_kernelIN5flash11enable_sm90INS1_16FlashAttnBwdSm90INS1_25CollectiveMainloopBwdSm90ILi2ELi2ELi2EN4cute5tupleIJNS5_1CILi1EEES8_S8_EEENS6_IJNS7_ILi64EEENS7_ILi128EEESB_EEENS_6half_tEfNS_4arch4Sm90ELb0ELb1ELb0ELb1ELb0ELb1ELb0ELb0ELi2ELi1ELi2ELi1ELb0EEENS1_24CollectiveEpilogueBwdGQAISC_fSF_Li256ELb1ELb0EEENS1_19SingleTileSchedulerILb1ELb0ELb0ELi128EEEEEEEEEvNT_6ParamsE --------------------------
	.section	.nv.info._ZN7cutlass13device_kernelIN5flash11enable_sm90INS1_16FlashAttnBwdSm90INS1_25CollectiveMainloopBwdSm90ILi2ELi2ELi2EN4cute5tupleIJNS5_1CILi1EEES8_S8_EEENS6_IJNS7_ILi64EEENS7_ILi128EEESB_EEENS_6half_tEfNS_4arch4Sm90ELb0ELb1ELb0ELb1ELb0ELb1ELb0ELb0ELi2ELi1ELi2ELi1ELb0EEENS1_24CollectiveEpilogueBwdGQAISC_fSF_Li256ELb1ELb0EEENS1_19SingleTileSchedulerILb1ELb0ELb0ELi128EEEEEEEEEvNT_6ParamsE,"",@"SHT_CUDA_INFO"
	.sectionflags	@""
	.align	4


	//----- nvinfo : EIATTR_CUDA_API_VERSION
	.align		4
        /*0000*/ 	.byte	0x04, 0x37
        /*0002*/ 	.short	(.L_650 - .L_649)
.L_649:
        /*0004*/ 	.word	0x00000082


	//----- nvinfo : EIATTR_KPARAM_INFO
	.align		4
.L_650:
        /*0008*/ 	.byte	0x04, 0x17
        /*000a*/ 	.short	(.L_652 - .L_651)
.L_651:
        /*000c*/ 	.word	0x00000000
        /*0010*/ 	.short	0x0000
        /*0012*/ 	.short	0x0070
        /*0014*/ 	.byte	0x00, 0xf0, 0x01, 0x1a


	//----- nvinfo : EIATTR_SPARSE_MMA_MASK
	.align		4
.L_652:
        /*0018*/ 	.byte	0x03, 0x50
        /*001a*/ 	.short	0x0000


	//----- nvinfo : EIATTR_MAXREG_COUNT
	.align		4
        /*001c*/ 	.byte	0x03, 0x1b
        /*001e*/ 	.short	0x00a8


	//----- nvinfo : EIATTR_NUM_BARRIERS
	.align		4
        /*0020*/ 	.byte	0x02, 0x4c
        /*0022*/ 	.byte	0x10
	.zero		1


	//----- nvinfo : EIATTR_EXTERNS
	.align		4
        /*0024*/ 	.byte	0x04, 0x0f
        /*0026*/ 	.short	(.L_654 - .L_653)


	//   ....[0]....
	.align		4
.L_653:
        /*0028*/ 	.word	index@(__assertfail)


	//----- nvinfo : EIATTR_ANNOTATIONS
	.align		4
.L_654:
        /*002c*/ 	.byte	0x04, 0x55
        /*002e*/ 	.short	(.L_656 - .L_655)


	//   ....[0]....
.L_655:
        /*0030*/ 	.word	0x00000001
        /*0034*/ 	.byte	0x00, 0x74, 0x00, 0x00, 0x01, 0x00, 0x00, 0x00, 0xa0, 0x75, 0x00, 0x00, 0x01, 0x00, 0x00, 0x00
        /*0044*/ 	.byte	0x20, 0x81, 0x00, 0x00, 0x01, 0x00, 0x00, 0x00, 0x40, 0x81, 0x00, 0x00, 0x01, 0x00, 0x00, 0x00
        /*0054*/ 	.byte	0xb0, 0x84, 0x00, 0x00


	//----- nvinfo : EIATTR_MERCURY_ISA_VERSION
	.align		4
.L_656:
        /*0058*/ 	.byte	0x03, 0x5f
        /*005a*/ 	.short	0x0101


	//----- nvinfo : EIATTR_INT_WARP_WIDE_INSTR_OFFSETS
	.align		4
        /*005c*/ 	.byte	0x04, 0x31
        /*005e*/ 	.short	(.L_658 - .L_657)


	//   ....[0]....
.L_657:
        /*0060*/ 	.word	0x00000190


	//   ....[1]....
        /*0064*/ 	.word	0x000001c0


	//----- nvinfo : EIATTR_COOP_GROUP_MASK_REGIDS
	.align		4
.L_658:
        /*0068*/ 	.byte	0x04, 0x29
        /*006a*/ 	.short	(.L_660 - .L_659)


	//   ....[0]....
.L_659:
        /*006c*/ 	.word	0xffffffff


	//   ....[1]....
        /*0070*/ 	.word	0xffffffff


	//   ....[2]....
        /*0074*/ 	.word	0xffffffff


	//   ....[3]....
        /*0078*/ 	.word	0xffffffff


	//   ....[4]....
        /*007c*/ 	.word	0xffffffff


	//   ....[5]....
        /*0080*/ 	.word	0xffffffff


	//   ....[6]....
        /*0084*/ 	.word	0xffffffff


	//   ....[7]....
        /*0088*/ 	.word	0x0500000f


	//----- nvinfo : EIATTR_COOP_GROUP_INSTR_OFFSETS
	.align		4
.L_660:
        /*008c*/ 	.byte	0x04, 0x28
        /*008e*/ 	.short	(.L_662 - .L_661)


	//   ....[0]....
.L_661:
        /*0090*/ 	.word	0x00000070


	//   ....[1]....
        /*0094*/ 	.word	0x000001a0


	//   ....[2]....
        /*0098*/ 	.word	0x000001f0


	//   ....[3]....
        /*009c*/ 	.word	0x000003e0


	//   ....[4]....
        /*00a0*/ 	.word	0x00000620


	//   ....[5]....
        /*00a4*/ 	.word	0x00001620


	//   ....[6]....
        /*00a8*/ 	.word	0x00005170


	//   ....[7]....
        /*00ac*/ 	.word	0x00008d00


	//----- nvinfo : EIATTR_REG_RECONFIG
	.align		4
.L_662:
        /*00b0*/ 	.byte	0x01, 0x54
	.zero		2


	//----- nvinfo : EIATTR_SYSCALL_OFFSETS
	.align		4
        /*00b4*/ 	.byte	0x04, 0x46
        /*00b6*/ 	.short	(.L_664 - .L_663)


	//   ....[0]....
.L_663:
        /*00b8*/ 	.word	0x00001260


	//   ....[1]....
        /*00bc*/ 	.word	0x00001350


	//   ....[2]....
        /*00c0*/ 	.word	0x000014b0


	//   ....[3]....
        /*00c4*/ 	.word	0x000015a0


	//----- nvinfo : EIATTR_MBARRIER_INSTR_OFFSETS
	.align		4
.L_664:
        /*00c8*/ 	.byte	0x04, 0x39
        /*00ca*/ 	.short	(.L_666 - .L_665)


	//   ....[0]....
.L_665:
        /*00cc*/ 	.word	0x00000290
        /*00d0*/ 	.word	0x000000ff
        /*00d4*/ 	.word	0x00030800
        /*00d8*/ 	.short	0x0100
        /*00da*/ 	.byte	0x06
	.zero		1


	//   ....[1]....
        /*00dc*/ 	.word	0x00000390
        /*00e0*/ 	.word	0x000000ff
        /*00e4*/ 	.word	0x00030810
        /*00e8*/ 	.short	0x0100
        /*00ea*/ 	.byte	0x08
	.zero		1


	//   ....[2]....
        /*00ec*/ 	.word	0x000003a0
        /*00f0*/ 	.word	0x000000ff
        /*00f4*/ 	.word	0x00030820
        /*00f8*/ 	.short	0x0100
        /*00fa*/ 	.byte	0x08
	.zero		1


	//   ....[3]....
        /*00fc*/ 	.word	0x000003b0
        /*0100*/ 	.word	0x000000ff
        /*0104*/ 	.word	0x00030818
        /*0108*/ 	.short	0x0100
        /*010a*/ 	.byte	0x08
	.zero		1


	//   ....[4]....
        /*010c*/ 	.word	0x000003c0
        /*0110*/ 	.word	0x000000ff
        /*0114*/ 	.word	0x00030828
        /*0118*/ 	.short	0x0100
        /*011a*/ 	.byte	0x08
	.zero		1


	//   ....[5]....
        /*011c*/ 	.word	0x000004f0
        /*0120*/ 	.word	0x000000ff
        /*0124*/ 	.word	0x00030830
        /*0128*/ 	.short	0x0100
        /*012a*/ 	.byte	0x08
	.zero		1


	//   ....[6]....
        /*012c*/ 	.word	0x00000500
        /*0130*/ 	.word	0x000000ff
        /*0134*/ 	.word	0x00030840
        /*0138*/ 	.short	0x0100
        /*013a*/ 	.byte	0x08
	.zero		1


	//   ....[7]....
        /*013c*/ 	.word	0x00000510
        /*0140*/ 	.word	0x000000ff
        /*0144*/ 	.word	0x00030838
        /*0148*/ 	.short	0x0100
        /*014a*/ 	.byte	0x08
	.zero		1


	//   ....[8]....
        /*014c*/ 	.word	0x00000520
        /*0150*/ 	.word	0x000000ff
        /*0154*/ 	.word	0x00030848
        /*0158*/ 	.short	0x0100
        /*015a*/ 	.byte	0x08
	.zero		1


	//   ....[9]....
        /*015c*/ 	.word	0x00001650
        /*0160*/ 	.word	0x000000e7
        /*0164*/ 	.word	0x00030800
        /*0168*/ 	.short	0x010a
        /*016a*/ 	.byte	0x3f
	.zero		1


	//   ....[10]....
        /*016c*/ 	.word	0x00001780
        /*0170*/ 	.word	0x000000e7
        /*0174*/ 	.word	0x00030800
        /*0178*/ 	.short	0x010a
        /*017a*/ 	.byte	0x3f
	.zero		1


	//   ....[11]....
        /*017c*/ 	.word	0x00001de0
        /*0180*/ 	.word	0x00000000
        /*0184*/ 	.word	0x00030810
        /*0188*/ 	.short	0x010a
        /*018a*/ 	.byte	0x3f
	.zero		1


	//   ....[12]....
        /*018c*/ 	.word	0x00001e20
        /*0190*/ 	.word	0x00000000
        /*0194*/ 	.word	0x00030810
        /*0198*/ 	.short	0x010a
        /*019a*/ 	.byte	0x3f
	.zero		1


	//   ....[13]....
        /*019c*/ 	.word	0x00002350
        /*01a0*/ 	.word	0x00000000
        /*01a4*/ 	.word	0x00030830
        /*01a8*/ 	.short	0x010a
        /*01aa*/ 	.byte	0x3f
	.zero		1


	//   ....[14]....
        /*01ac*/ 	.word	0x000023d0
        /*01b0*/ 	.word	0x00000000
        /*01b4*/ 	.word	0x00030830
        /*01b8*/ 	.short	0x010a
        /*01ba*/ 	.byte	0x3f
	.zero		1


	//   ....[15]....
        /*01bc*/ 	.word	0x00004020
        /*01c0*/ 	.word	0x00000005
        /*01c4*/ 	.word	0x00000000
        /*01c8*/ 	.short	0x0101
        /*01ca*/ 	.byte	0x3f
	.zero		1


	//   ....[16]....
        /*01cc*/ 	.word	0x00004350
        /*01d0*/ 	.word	0x00000000
        /*01d4*/ 	.word	0x00000000
        /*01d8*/ 	.short	0x0101
        /*01da*/ 	.byte	0x3f
	.zero		1


	//   ....[17]....
        /*01dc*/ 	.word	0x00006ef0
        /*01e0*/ 	.word	0x0000000f
        /*01e4*/ 	.word	0x00030820
        /*01e8*/ 	.short	0x010a
        /*01ea*/ 	.byte	0x3f
	.zero		1


	//   ....[18]....
        /*01ec*/ 	.word	0x00007620
        /*01f0*/ 	.word	0x0000000f
        /*01f4*/ 	.word	0x00030840
        /*01f8*/ 	.short	0x010a
        /*01fa*/ 	.byte	0x3f
	.zero		1


	//   ....[19]....
        /*01fc*/ 	.word	0x000078f0
        /*0200*/ 	.word	0x0000000f
        /*0204*/ 	.word	0x00030828
        /*0208*/ 	.short	0x010a
        /*020a*/ 	.byte	0x3f
	.zero		1


	//   ....[20]....
        /*020c*/ 	.word	0x00007bc0
        /*0210*/ 	.word	0x0000000f
        /*0214*/ 	.word	0x00030848
        /*0218*/ 	.short	0x010a
        /*021a*/ 	.byte	0x3f
	.zero		1


	//   ....[21]....
        /*021c*/ 	.word	0x00007e30
        /*0220*/ 	.word	0x0000000f
        /*0224*/ 	.word	0x00030820
        /*0228*/ 	.short	0x010a
        /*022a*/ 	.byte	0x3f
	.zero		1


	//   ....[22]....
        /*022c*/ 	.word	0x00008170
        /*0230*/ 	.word	0x0000000f
        /*0234*/ 	.word	0x00030840
        /*0238*/ 	.short	0x010a
        /*023a*/ 	.byte	0x3f
	.zero		1


	//   ....[23]....
        /*023c*/ 	.word	0x00008410
        /*0240*/ 	.word	0x0000000f
        /*0244*/ 	.word	0x00030828
        /*0248*/ 	.short	0x010a
        /*024a*/ 	.byte	0x3f
	.zero		1


	//   ....[24]....
        /*024c*/ 	.word	0x00008720
        /*0250*/ 	.word	0x00000003
        /*0254*/ 	.word	0x00030840
        /*0258*/ 	.short	0x010a
        /*025a*/ 	.byte	0x3f
	.zero		1


	//   ....[25]....
        /*025c*/ 	.word	0x00008b80
        /*0260*/ 	.word	0x00000007
        /*0264*/ 	.word	0x00000000
        /*0268*/ 	.short	0x010a
        /*026a*/ 	.byte	0x3f
	.zero		1


	//   ....[26]....
        /*026c*/ 	.word	0x00008bd0
        /*0270*/ 	.word	0x00000003
        /*0274*/ 	.word	0x00000000
        /*0278*/ 	.short	0x010a
        /*027a*/ 	.byte	0x3f
	.zero		1


	//   ....[27]....
        /*027c*/ 	.word	0x00008c30
        /*0280*/ 	.word	0x00000005
        /*0284*/ 	.word	0x00000000
        /*0288*/ 	.short	0x010a
        /*028a*/ 	.byte	0x3f
	.zero		1


	//   ....[28]....
        /*028c*/ 	.word	0x00008c60
        /*0290*/ 	.word	0x00000003
        /*0294*/ 	.word	0x00000000
        /*0298*/ 	.short	0x010a
        /*029a*/ 	.byte	0x3f
	.zero		1


	//   ....[29]....
        /*029c*/ 	.word	0x00008d30
        /*02a0*/ 	.word	0x000000e7
        /*02a4*/ 	.word	0x00030800
        /*02a8*/ 	.short	0x010a
        /*02aa*/ 	.byte	0x3f
	.zero		1


	//   ....[30]....
        /*02ac*/ 	.word	0x00008d80
        /*02b0*/ 	.word	0x00000000
        /*02b4*/ 	.word	0x00030810
        /*02b8*/ 	.short	0x010a
        /*02ba*/ 	.byte	0x3f
	.zero		1


	//   ....[31]....
        /*02bc*/ 	.word	0x00008dd0
        /*02c0*/ 	.word	0x00000000
        /*02c4*/ 	.word	0x00030830
        /*02c8*/ 	.short	0x010a
        /*02ca*/ 	.byte	0x3f
	.zero		1


	//   ....[32]....
        /*02cc*/ 	.word	0x00008e20
        /*02d0*/ 	.word	0x0000000f
        /*02d4*/ 	.word	0x00030820
        /*02d8*/ 	.short	0x010a
        /*02da*/ 	.byte	0x3f
	.zero		1


	//   ....[33]....
        /*02dc*/ 	.word	0x00008e70
        /*02e0*/ 	.word	0x0000000f
        /*02e4*/ 	.word	0x00030840
        /*02e8*/ 	.short	0x010a
        /*02ea*/ 	.byte	0x3f
	.zero		1


	//   ....[34]....
        /*02ec*/ 	.word	0x00008ec0
        /*02f0*/ 	.word	0x0000000f
        /*02f4*/ 	.word	0x00030828
        /*02f8*/ 	.short	0x010a
        /*02fa*/ 	.byte	0x3f
	.zero		1


	//   ....[35]....
        /*02fc*/ 	.word	0x00008f10
        /*0300*/ 	.word	0x0000000f
        /*0304*/ 	.word	0x00030848
        /*0308*/ 	.short	0x010a
        /*030a*/ 	.byte	0x3f
	.zero		1


	//   ....[36]....
        /*030c*/ 	.word	0x00008f70
        /*0310*/ 	.word	0x0000000f
        /*0314*/ 	.word	0x00030820
        /*0318*/ 	.short	0x010a
        /*031a*/ 	.byte	0x3f
	.zero		1


	//   ....[37]....
        /*031c*/ 	.word	0x00008fc0
        /*0320*/ 	.word	0x0000000f
        /*0324*/ 	.word	0x00030840
        /*0328*/ 	.short	0x010a
        /*032a*/ 	.byte	0x3f
	.zero		1


	//   ....[38]....
        /*032c*/ 	.word	0x00009010
        /*0330*/ 	.word	0x0000000f
        /*0334*/ 	.word	0x00030828
        /*0338*/ 	.short	0x010a
        /*033a*/ 	.byte	0x3f
	.zero		1


	//   ....[39]....
        /*033c*/ 	.word	0x00009060
        /*0340*/ 	.word	0x00000003
        /*0344*/ 	.word	0x00030840
        /*0348*/ 	.short	0x010a
        /*034a*/ 	.byte	0x3f
	.zero		1


	//   ....[40]....
        /*034c*/ 	.word	0x00009130
        /*0350*/ 	.word	0x00000007
        /*0354*/ 	.word	0x00000000
        /*0358*/ 	.short	0x010a
        /*035a*/ 	.byte	0x3f
	.zero		1


	//   ....[41]....
        /*035c*/ 	.word	0x00009180
        /*0360*/ 	.word	0x00000003
        /*0364*/ 	.word	0x00000000
        /*0368*/ 	.short	0x010a
        /*036a*/ 	.byte	0x3f
	.zero		1


	//   ....[42]....
        /*036c*/ 	.word	0x000091d0
        /*0370*/ 	.word	0x00000005
        /*0374*/ 	.word	0x00000000
        /*0378*/ 	.short	0x010a
        /*037a*/ 	.byte	0x3f
	.zero		1


	//----- nvinfo : EIATTR_NUM_MBARRIERS
	.align		4
.L_666:
        /*037c*/ 	.byte	0x03, 0x38
        /*037e*/ 	.short	0x0009


	//----- nvinfo : EIATTR_EXIT_INSTR_OFFSETS
	.align		4
        /*0380*/ 	.byte	0x04, 0x1c
        /*0382*/ 	.short	(.L_668 - .L_667)


	//   ....[0]....
.L_667:
        /*0384*/ 	.word	0x00008cb0


	//----- nvinfo : EIATTR_MAX_THREADS
	.align		4
.L_668:
        /*0388*/ 	.byte	0x04, 0x05
        /*038a*/ 	.short	(.L_670 - .L_669)
.L_669:
        /*038c*/ 	.word	0x00000180
        /*0390*/ 	.word	0x00000001
        /*0394*/ 	.word	0x00000001


	//----- nvinfo : EIATTR_CRS_STACK_SIZE
	.align		4
.L_670:
        /*0398*/ 	.byte	0x04, 0x1e
        /*039a*/ 	.short	(.L_672 - .L_671)
.L_671:
        /*039c*/ 	.word	0x00000000


	//----- nvinfo : EIATTR_CBANK_PARAM_SIZE
	.align		4
.L_672:
        /*03a0*/ 	.byte	0x03, 0x19
        /*03a2*/ 	.short	0x06f0


	//----- nvinfo : EIATTR_PARAM_CBANK
	.align		4
        /*03a4*/ 	.byte	0x04, 0x0a
        /*03a6*/ 	.short	(.L_674 - .L_673)
	.align		4
.L_673:
        /*03a8*/ 	.word	index@(.nv.constant0._ZN7cutlass13device_kernelIN5flash11enable_sm90INS1_16FlashAttnBwdSm90INS1_25CollectiveMainloopBwdSm90ILi2ELi2ELi2EN4cute5tupleIJNS5_1CILi1EEES8_S8_EEENS6_IJNS7_ILi64EEENS7_ILi128EEESB_EEENS_6half_tEfNS_4arch4Sm90ELb0ELb1ELb0ELb1ELb0ELb1ELb0ELb0ELi2ELi1ELi2ELi1ELb0EEENS1_24CollectiveEpilogueBwdGQAISC_fSF_Li256ELb1ELb0EEENS1_19SingleTileSchedulerILb1ELb0ELb0ELi128EEEEEEEEEvNT_6ParamsE)
        /*03ac*/ 	.short	0x0210
        /*03ae*/ 	.short	0x06f0


	//----- nvinfo : EIATTR_SW_WAR
	.align		4
.L_674:
        /*03b0*/ 	.byte	0x04, 0x36
        /*03b2*/ 	.short	(.L_676 - .L_675)
.L_675:
        /*03b4*/ 	.word	0x00000008
.L_676:


//--------------------- .nv.info._ZN7cutlass13device_kernelIN5flash11enable_sm90INS1_16FlashAttnBwdSm90INS1_25CollectiveMainloopBwdSm90ILi2ELi2ELi2EN4cute5tupleIJNS5_1CILi1EEES8_S8_EEENS6_IJNS7_ILi64EEENS7_ILi128EEESB_EEENS_6half_tEfNS_4arch4Sm90ELb0ELb1ELb0ELb1ELb1ELb1ELb0ELb0ELi2ELi1ELi2ELi1ELb0EEENS1_24CollectiveEpilogueBwdGQAISC_fSF_Li256ELb1ELb1EEENS1_19SingleTileSchedulerILb1ELb0ELb0ELi128EEEEEEEEEvNT_6ParamsE --------------------------
	.section	.nv.info._ZN7cutlass13device_kernelIN5flash11enable_sm90INS1_16FlashAttnBwdSm90INS1_25CollectiveMainloopBwdSm90ILi2ELi2ELi2EN4cute5tupleIJNS5_1CILi1EEES8_S8_EEENS6_IJNS7_ILi64EEENS7_ILi128EEESB_EEENS_6half_tEfNS_4arch4Sm90ELb0ELb1ELb0ELb1ELb1ELb1ELb0ELb0ELi2ELi1ELi2ELi1ELb0EEENS1_24CollectiveEpilogueBwdGQAISC_fSF_Li256ELb1ELb1EEENS1_19SingleTileSchedulerILb1ELb0ELb0ELi128EEEEEEEEEvNT_6ParamsE,"",@"SHT_CUDA_INFO"
	.sectionflags	@""
	.align	4


	//----- nvinfo : EIATTR_CUDA_API_VERSION
	.align		4
        /*0000*/ 	.byte	0x04, 0x37
        /*0002*/ 	.short	(.L_678 - .L_677)
.L_677:
        /*0004*/ 	.word	0x00000082


	//----- nvinfo : EIATTR_KPARAM_INFO
	.align		4
.L_678:
        /*0008*/ 	.byte	0x04, 0x17
        /*000a*/ 	.short	(.L_680 - .L_679)
.L_679:
        /*000c*/ 	.word	0x00000000
        /*0010*/ 	.short	0x0000
        /*0012*/ 	.short	0x0070
        /*0014*/ 	.byte	0x00, 0xf0, 0x01, 0x1a


	//----- nvinfo : EIATTR_SPARSE_MMA_MASK
	.align		4
.L_680:
        /*0018*/ 	.byte	0x03, 0x50
        /*001a*/ 	.short	0x0000


	//----- nvinfo : EIATTR_MAXREG_COUNT
	.align		4
        /*001c*/ 	.byte	0x03, 0x1b
        /*001e*/ 	.short	0x00a8


	//----- nvinfo : EIATTR_NUM_BARRIERS
	.align		4
        /*0020*/ 	.byte	0x02, 0x4c
        /*0022*/ 	.byte	0x10
	.zero		1


	//----- nvinfo : EIATTR_EXTERNS
	.align		4
        /*0024*/ 	.byte	0x04, 0x0f
        /*0026*/ 	.short	(.L_682 - .L_681)


	//   ....[0]....
	.align		4
.L_681:
        /*0028*/ 	.word	index@(__assertfail)


	//----- nvinfo : EIATTR_ANNOTATIONS
	.align		4
.L_682:
        /*002c*/ 	.byte	0x04, 0x55
        /*002e*/ 	.short	(.L_684 - .L_683)


	//   ....[0]....
.L_683:
        /*0030*/ 	.word	0x00000001
        /*0034*/ 	.byte	0x30, 0x88, 0x00, 0x00, 0x01, 0x00, 0x00, 0x00, 0xd0, 0x89, 0x00, 0x00, 0x01, 0x00, 0x00, 0x00
        /*0044*/ 	.byte	0x50, 0x95, 0x00, 0x00, 0x01, 0x00, 0x00, 0x00, 0x70, 0x95, 0x00, 0x00, 0x01, 0x00, 0x00, 0x00
        /*0054*/ 	.byte	0xe0, 0x98, 0x00, 0x00


	//----- nvinfo : EIATTR_MERCURY_ISA_VERSION
	.align		4
.L_684:
        /*0058*/ 	.byte	0x03, 0x5f
        /*005a*/ 	.short	0x0101


	//----- nvinfo : EIATTR_INT_WARP_WIDE_INSTR_OFFSETS
	.align		4
        /*005c*/ 	.byte	0x04, 0x31
        /*005e*/ 	.short	(.L_686 - .L_685)


	//   ....[0]....
.L_685:
        /*0060*/ 	.word	0x00000190


	//   ....[1]....
        /*0064*/ 	.word	0x000001c0


	//   ....[2]....
        /*0068*/ 	.word	0x00006550


	//   ....[3]....
        /*006c*/ 	.word	0x00006bb0


	//   ....[4]....
        /*0070*/ 	.word	0x00007060


	//   ....[5]....
        /*0074*/ 	.word	0x00007330


	//   ....[6]....
        /*0078*/ 	.word	0x00007590


	//   ....[7]....
        /*007c*/ 	.word	0x00007720


	//----- nvinfo : EIATTR_COOP_GROUP_MASK_REGIDS
	.align		4
.L_686:
        /*0080*/ 	.byte	0x04, 0x29
        /*0082*/ 	.short	(.L_688 - .L_687)


	//   ....[0]....
.L_687:
        /*0084*/ 	.word	0xffffffff


	//   ....[1]....
        /*0088*/ 	.word	0xffffffff


	//   ....[2]....
        /*008c*/ 	.word	0xffffffff


	//   ....[3]....
        /*0090*/ 	.word	0xffffffff


	//   ....[4]....
        /*0094*/ 	.word	0xffffffff


	//   ....[5]....
        /*0098*/ 	.word	0xffffffff


	//   ....[6]....
        /*009c*/ 	.word	0xffffffff


	//   ....[7]....
        /*00a0*/ 	.word	0xffffffff


	//   ....[8]....
        /*00a4*/ 	.word	0xffffffff


	//   ....[9]....
        /*00a8*/ 	.word	0xffffffff


	//   ....[10]....
        /*00ac*/ 	.word	0xffffffff


	//   ....[11]....
        /*00b0*/ 	.word	0xffffffff


	//   ....[12]....
        /*00b4*/ 	.word	0xffffffff


	//   ....[13]....
        /*00b8*/ 	.word	0xffffffff


	//   ....[14]....
        /*00bc*/ 	.word	0xffffffff


	//   ....[15]....
        /*00c0*/ 	.word	0xffffffff


	//   ....[16]....
        /*00c4*/ 	.word	0xffffffff


	//   ....[17]....
        /*00c8*/ 	.word	0xffffffff


	//   ....[18]....
        /*00cc*/ 	.word	0xffffffff


	//   ....[19]....
        /*00d0*/ 	.word	0xffffffff


	//   ....[20]....
        /*00d4*/ 	.word	0x0500000f


	//   ....[21]....
        /*00d8*/ 	.word	0x0500000f


	//   ....[22]....
        /*00dc*/ 	.word	0x0500000f


	//   ....[23]....
        /*00e0*/ 	.word	0x0500000f


	//   ....[24]....
        /*00e4*/ 	.word	0x0500000f


	//   ....[25]....
        /*00e8*/ 	.word	0x0500000f


	//----- nvinfo : EIATTR_COOP_GROUP_INSTR_OFFSETS
	.align		4
.L_688:
        /*00ec*/ 	.byte	0x04, 0x28
        /*00ee*/ 	.short	(.L_690 - .L_689)


	//   ....[0]....
.L_689:
        /*00f0*/ 	.word	0x00000070


	//   ....[1]....
        /*00f4*/ 	.word	0x000001a0


	//   ....[2]....
        /*00f8*/ 	.word	0x000001f0


	//   ....[3]....
        /*00fc*/ 	.word	0x000003e0


	//   ....[4]....
        /*0100*/ 	.word	0x00000620


	//   ....[5]....
        /*0104*/ 	.word	0x00001620


	//   ....[6]....
        /*0108*/ 	.word	0x00004f40


	//   ....[7]....
        /*010c*/ 	.word	0x000050d0


	//   ....[8]....
        /*0110*/ 	.word	0x000053c0


	//   ....[9]....
        /*0114*/ 	.word	0x00005550


	//   ....[10]....
        /*0118*/ 	.word	0x00005660


	//   ....[11]....
        /*011c*/ 	.word	0x00006150


	//   ....[12]....
        /*0120*/ 	.word	0x00006480


	//   ....[13]....
        /*0124*/ 	.word	0x00006810


	//   ....[14]....
        /*0128*/ 	.word	0x00006ae0


	//   ....[15]....
        /*012c*/ 	.word	0x00006d20


	//   ....[16]....
        /*0130*/ 	.word	0x00006f90


	//   ....[17]....
        /*0134*/ 	.word	0x00007270


	//   ....[18]....
        /*0138*/ 	.word	0x00007490


	//   ....[19]....
        /*013c*/ 	.word	0x00007620


	//   ....[20]....
        /*0140*/ 	.word	0x0000a130


	//   ....[21]....
        /*0144*/ 	.word	0x0000a280


	//   ....[22]....
        /*0148*/ 	.word	0x0000a2f0


	//   ....[23]....
        /*014c*/ 	.word	0x0000a360


	//   ....[24]....
        /*0150*/ 	.word	0x0000a3d0


	//   ....[25]....
        /*0154*/ 	.word	0x0000a440


	//----- nvinfo : EIATTR_REG_RECONFIG
	.align		4
.L_690:
        /*0158*/ 	.byte	0x01, 0x54
	.zero		2


	//----- nvinfo : EIATTR_SYSCALL_OFFSETS
	.align		4
        /*015c*/ 	.byte	0x04, 0x46
        /*015e*/ 	.short	(.L_692 - .L_691)


	//   ....[0]....
.L_691:
        /*0160*/ 	.word	0x00001260


	//   ....[1]....
        /*0164*/ 	.word	0x00001350


	//   ....[2]....
        /*0168*/ 	.word	0x000014b0


	//   ....[3]....
        /*016c*/ 	.word	0x000015a0


	//----- nvinfo : EIATTR_MBARRIER_INSTR_OFFSETS
	.align		4
.L_692:
        /*0170*/ 	.byte	0x04, 0x39
        /*0172*/ 	.short	(.L_694 - .L_693)


	//   ....[0]....
.L_693:
        /*0174*/ 	.word	0x00000290
        /*0178*/ 	.word	0x000000ff
        /*017c*/ 	.word	0x00030800
        /*0180*/ 	.short	0x0100
        /*0182*/ 	.byte	0x06
	.zero		1


	//   ....[1]....
        /*0184*/ 	.word	0x00000390
        /*0188*/ 	.word	0x000000ff
        /*018c*/ 	.word	0x00030810
        /*0190*/ 	.short	0x0100
        /*0192*/ 	.byte	0x08
	.zero		1


	//   ....[2]....
        /*0194*/ 	.word	0x000003a0
        /*0198*/ 	.word	0x000000ff
        /*019c*/ 	.word	0x00030820
        /*01a0*/ 	.short	0x0100
        /*01a2*/ 	.byte	0x08
	.zero		1


	//   ....[3]....
        /*01a4*/ 	.word	0x000003b0
        /*01a8*/ 	.word	0x000000ff
        /*01ac*/ 	.word	0x00030818
        /*01b0*/ 	.short	0x0100
        /*01b2*/ 	.byte	0x08
	.zero		1


	//   ....[4]....
        /*01b4*/ 	.word	0x000003c0
        /*01b8*/ 	.word	0x000000ff
        /*01bc*/ 	.word	0x00030828
        /*01c0*/ 	.short	0x0100
        /*01c2*/ 	.byte	0x08
	.zero		1


	//   ....[5]....
        /*01c4*/ 	.word	0x000004f0
        /*01c8*/ 	.word	0x000000ff
        /*01cc*/ 	.word	0x00030830
        /*01d0*/ 	.short	0x0100
        /*01d2*/ 	.byte	0x08
	.zero		1


	//   ....[6]....
        /*01d4*/ 	.word	0x00000500
        /*01d8*/ 	.word	0x000000ff
        /*01dc*/ 	.word	0x00030840
        /*01e0*/ 	.short	0x0100
        /*01e2*/ 	.byte	0x08
	.zero		1


	//   ....[7]....
        /*01e4*/ 	.word	0x00000510
        /*01e8*/ 	.word	0x000000ff
        /*01ec*/ 	.word	0x00030838
        /*01f0*/ 	.short	0x0100
        /*01f2*/ 	.byte	0x08
	.zero		1


	//   ....[8]....
        /*01f4*/ 	.word	0x00000520
        /*01f8*/ 	.word	0x000000ff
        /*01fc*/ 	.word	0x00030848
        /*0200*/ 	.short	0x0100
        /*0202*/ 	.byte	0x08
	.zero		1


	//   ....[9]....
        /*0204*/ 	.word	0x00001650
        /*0208*/ 	.word	0x000000e7
        /*020c*/ 	.word	0x00030800
        /*0210*/ 	.short	0x010a
        /*0212*/ 	.byte	0x3f
	.zero		1


	//   ....[10]....
        /*0214*/ 	.word	0x00001780
        /*0218*/ 	.word	0x000000e7
        /*021c*/ 	.word	0x00030800
        /*0220*/ 	.short	0x010a
        /*0222*/ 	.byte	0x3f
	.zero		1


	//   ....[11]....
        /*0224*/ 	.word	0x00001de0
        /*0228*/ 	.word	0x00000000
        /*022c*/ 	.word	0x00030810
        /*0230*/ 	.short	0x010a
        /*0232*/ 	.byte	0x3f
	.zero		1


	//   ....[12]....
        /*0234*/ 	.word	0x00001e20
        /*0238*/ 	.word	0x00000000
        /*023c*/ 	.word	0x00030810
        /*0240*/ 	.short	0x010a
        /*0242*/ 	.byte	0x3f
	.zero		1


	//   ....[13]....
        /*0244*/ 	.word	0x00002350
        /*0248*/ 	.word	0x00000000
        /*024c*/ 	.word	0x00030830
        /*0250*/ 	.short	0x010a
        /*0252*/ 	.byte	0x3f
	.zero		1


	//   ....[14]....
        /*0254*/ 	.word	0x000023d0
        /*0258*/ 	.word	0x00000000
        /*025c*/ 	.word	0x00030830
        /*0260*/ 	.short	0x010a
        /*0262*/ 	.byte	0x3f
	.zero		1


	//   ....[15]....
        /*0264*/ 	.word	0x00004020
        /*0268*/ 	.word	0x00000005
        /*026c*/ 	.word	0x00000000
        /*0270*/ 	.short	0x0101
        /*0272*/ 	.byte	0x3f
	.zero		1


	//   ....[16]....
        /*0274*/ 	.word	0x00004350
        /*0278*/ 	.word	0x00000000
        /*027c*/ 	.word	0x00000000
        /*0280*/ 	.short	0x0101
        /*0282*/ 	.byte	0x3f
	.zero		1


	//   ....[17]....
        /*0284*/ 	.word	0x00008320
        /*0288*/ 	.word	0x0000000f
        /*028c*/ 	.word	0x00030820
        /*0290*/ 	.short	0x010a
        /*0292*/ 	.byte	0x3f
	.zero		1


	//   ....[18]....
        /*0294*/ 	.word	0x00008a50
        /*0298*/ 	.word	0x0000000f
        /*029c*/ 	.word	0x00030840
        /*02a0*/ 	.short	0x010a
        /*02a2*/ 	.byte	0x3f
	.zero		1


	//   ....[19]....
        /*02a4*/ 	.word	0x00008d20
        /*02a8*/ 	.word	0x0000000f
        /*02ac*/ 	.word	0x00030828
        /*02b0*/ 	.short	0x010a
        /*02b2*/ 	.byte	0x3f
	.zero		1


	//   ....[20]....
        /*02b4*/ 	.word	0x00008ff0
        /*02b8*/ 	.word	0x0000000f
        /*02bc*/ 	.word	0x00030848
        /*02c0*/ 	.short	0x010a
        /*02c2*/ 	.byte	0x3f
	.zero		1


	//   ....[21]....
        /*02c4*/ 	.word	0x00009260
        /*02c8*/ 	.word	0x0000000f
        /*02cc*/ 	.word	0x00030820
        /*02d0*/ 	.short	0x010a
        /*02d2*/ 	.byte	0x3f
	.zero		1


	//   ....[22]....
        /*02d4*/ 	.word	0x000095a0
        /*02d8*/ 	.word	0x0000000f
        /*02dc*/ 	.word	0x00030840
        /*02e0*/ 	.short	0x010a
        /*02e2*/ 	.byte	0x3f
	.zero		1


	//   ....[23]....
        /*02e4*/ 	.word	0x00009840
        /*02e8*/ 	.word	0x0000000f
        /*02ec*/ 	.word	0x00030828
        /*02f0*/ 	.short	0x010a
        /*02f2*/ 	.byte	0x3f
	.zero		1


	//   ....[24]....
        /*02f4*/ 	.word	0x00009b50
        /*02f8*/ 	.word	0x00000003
        /*02fc*/ 	.word	0x00030840
        /*0300*/ 	.short	0x010a
        /*0302*/ 	.byte	0x3f
	.zero		1


	//   ....[25]....
        /*0304*/ 	.word	0x00009fb0
        /*0308*/ 	.word	0x00000007
        /*030c*/ 	.word	0x00000000
        /*0310*/ 	.short	0x010a
        /*0312*/ 	.byte	0x3f
	.zero		1


	//   ....[26]....
        /*0314*/ 	.word	0x0000a000
        /*0318*/ 	.word	0x00000003
        /*031c*/ 	.word	0x00000000
        /*0320*/ 	.short	0x010a
        /*0322*/ 	.byte	0x3f
	.zero		1


	//   ....[27]....
        /*0324*/ 	.word	0x0000a060
        /*0328*/ 	.word	0x00000005
        /*032c*/ 	.word	0x00000000
        /*0330*/ 	.short	0x010a
        /*0332*/ 	.byte	0x3f
	.zero		1


	//   ....[28]....
        /*0334*/ 	.word	0x0000a090
        /*0338*/ 	.word	0x00000003
        /*033c*/ 	.word	0x00000000
        /*0340*/ 	.short	0x010a
        /*0342*/ 	.byte	0x3f
	.zero		1


	//   ....[29]....
        /*0344*/ 	.word	0x0000a160
        /*0348*/ 	.word	0x000000e7
        /*034c*/ 	.word	0x00030800
        /*0350*/ 	.short	0x010a
        /*0352*/ 	.byte	0x3f
	.zero		1


	//   ....[30]....
        /*0354*/ 	.word	0x0000a1b0
        /*0358*/ 	.word	0x00000000
        /*035c*/ 	.word	0x00030810
        /*0360*/ 	.short	0x010a
        /*0362*/ 	.byte	0x3f
	.zero		1


	//   ....[31]....
        /*0364*/ 	.word	0x0000a200
        /*0368*/ 	.word	0x00000000
        /*036c*/ 	.word	0x00030830
        /*0370*/ 	.short	0x010a
        /*0372*/ 	.byte	0x3f
	.zero		1


	//   ....[32]....
        /*0374*/ 	.word	0x0000a480
        /*0378*/ 	.word	0x0000000f
        /*037c*/ 	.word	0x00030820
        /*0380*/ 	.short	0x010a
        /*0382*/ 	.byte	0x3f
	.zero		1


	//   ....[33]....
        /*0384*/ 	.word	0x0000a4d0
        /*0388*/ 	.word	0x0000000f
        /*038c*/ 	.word	0x00030840
        /*0390*/ 	.short	0x010a
        /*0392*/ 	.byte	0x3f
	.zero		1


	//   ....[34]....
        /*0394*/ 	.word	0x0000a520
        /*0398*/ 	.word	0x0000000f
        /*039c*/ 	.word	0x00030828
        /*03a0*/ 	.short	0x010a
        /*03a2*/ 	.byte	0x3f
	.zero		1


	//   ....[35]....
        /*03a4*/ 	.word	0x0000a570
        /*03a8*/ 	.word	0x0000000f
        /*03ac*/ 	.word	0x00030848
        /*03b0*/ 	.short	0x010a
        /*03b2*/ 	.byte	0x3f
	.zero		1


	//   ....[36]....
        /*03b4*/ 	.word	0x0000a5d0
        /*03b8*/ 	.word	0x0000000f
        /*03bc*/ 	.word	0x00030820
        /*03c0*/ 	.short	0x010a
        /*03c2*/ 	.byte	0x3f
	.zero		1


	//   ....[37]....
        /*03c4*/ 	.word	0x0000a620
        /*03c8*/ 	.word	0x0000000f
        /*03cc*/ 	.word	0x00030840
        /*03d0*/ 	.short	0x010a
        /*03d2*/ 	.byte	0x3f
	.zero		1


	//   ....[38]....
        /*03d4*/ 	.word	0x0000a670
        /*03d8*/ 	.word	0x0000000f
        /*03dc*/ 	.word	0x00030828
        /*03e0*/ 	.short	0x010a
        /*03e2*/ 	.byte	0x3f
	.zero		1


	//   ....[39]....
        /*03e4*/ 	.word	0x0000a6c0
        /*03e8*/ 	.word	0x00000003
        /*03ec*/ 	.word	0x00030840
        /*03f0*/ 	.short	0x010a
        /*03f2*/ 	.byte	0x3f
	.zero		1


	//   ....[40]....
        /*03f4*/ 	.word	0x0000a790
        /*03f8*/ 	.word	0x00000007
        /*03fc*/ 	.word	0x00000000
        /*0400*/ 	.short	0x010a
        /*0402*/ 	.byte	0x3f
	.zero		1


	//   ....[41]....
        /*0404*/ 	.word	0x0000a7e0
        /*0408*/ 	.word	0x00000003
        /*040c*/ 	.word	0x00000000
        /*0410*/ 	.short	0x010a
        /*0412*/ 	.byte	0x3f
	.zero		1


	//   ....[42]....
        /*0414*/ 	.word	0x0000a830
        /*0418*/ 	.word	0x00000005
        /*041c*/ 	.word	0x00000000
        /*0420*/ 	.short	0x010a
        /*0422*/ 	.byte	0x3f
	.zero		1


	//----- nvinfo : EIATTR_NUM_MBARRIERS
	.align		4
.L_694:
        /*0424*/ 	.byte	0x03, 0x38
        /*0426*/ 	.short	0x0009


	//----- nvinfo : EIATTR_EXIT_INSTR_OFFSETS
	.align		4
        /*0428*/ 	.byte	0x04, 0x1c
        /*042a*/ 	.short	(.L_696 - .L_695)


	//   ....[0]....
.L_695:
        /*042c*/ 	.word	0x0000a0e0


	//----- nvinfo : EIATTR_MAX_THREADS
	.align		4
.L_696:
        /*0430*/ 	.byte	0x04, 0x05
        /*0432*/ 	.short	(.L_698 - .L_697)
.L_697:
        /*0434*/ 	.word	0x00000180
        /*0438*/ 	.word	0x00000001
        /*043c*/ 	.word	0x00000001


	//----- nvinfo : EIATTR_CRS_STACK_SIZE
	.align		4
.L_698:
        /*0440*/ 	.byte	0x04, 0x1e
        /*0442*/ 	.short	(.L_700 - .L_699)
.L_699:
        /*0444*/ 	.word	0x00000000


	//----- nvinfo : EIATTR_CBANK_PARAM_SIZE
	.align		4
.L_700:
        /*0448*/ 	.byte	0x03, 0x19
        /*044a*/ 	.short	0x06f0


	//----- nvinfo : EIATTR_PARAM_CBANK
	.align		4
        /*044c*/ 	.byte	0x04, 0x0a
        /*044e*/ 	.short	(.L_702 - .L_701)
	.align		4
.L_701:
        /*0450*/ 	.word	index@(.nv.constant0._ZN7cutlass13device_kernelIN5flash11enable_sm90INS1_16FlashAttnBwdSm90INS1_25CollectiveMainloopBwdSm90ILi2ELi2ELi2EN4cute5tupleIJNS5_1CILi1EEES8_S8_EEENS6_IJNS7_ILi64EEENS7_ILi128EEESB_EEENS_6half_tEfNS_4arch4Sm90ELb0ELb1ELb0ELb1ELb1ELb1ELb0ELb0ELi2ELi1ELi2ELi1ELb0EEENS1_24CollectiveEpilogueBwdGQAISC_fSF_Li256ELb1ELb1EEENS1_19SingleTileSchedulerILb1ELb0ELb0ELi128EEEEEEEEEvNT_6ParamsE)
        /*0454*/ 	.short	0x0210
        /*0456*/ 	.short	0x06f0


	//----- nvinfo : EIATTR_SW_WAR
	.align		4
.L_702:
        /*0458*/ 	.byte	0x04, 0x36
        /*045a*/ 	.short	(.L_704 - .L_703)
.L_703:
        /*045c*/ 	.word	0x00000008
.L_704:


//--------------------- .nv.info._ZN7cutlass13device_kernelIN5flash11enable_sm90INS1_16FlashAttnBwdSm90INS1_25CollectiveMainloopBwdSm90ILi2ELi2ELi2EN4cute5tupleIJNS5_1CILi1EEES8_S8_EEENS6_IJNS7_ILi64EEENS7_ILi128EEESB_EEENS_6half_tEfNS_4arch4Sm90ELb1ELb0ELb0ELb0ELb0ELb1ELb0ELb0ELi2ELi1ELi2ELi1ELb0EEENS1_21CollectiveEpilogueBwdISC_SD_SF_Li256ELb0ELb0ELi1EEENS1_25SingleTileBwdLPTSchedulerILb0ELi128ELb0EEEEEEEEEvNT_6ParamsE --------------------------
	.section	.nv.info._ZN7cutlass13device_kernelIN5flash11enable_sm90INS1_16FlashAttnBwdSm90INS1_25CollectiveMainloopBwdSm90ILi2ELi2ELi2EN4cute5tupleIJNS5_1CILi1EEES8_S8_EEENS6_IJNS7_ILi64EEENS7_ILi128EEESB_EEENS_6half_tEfNS_4arch4Sm90ELb1ELb0ELb0ELb0ELb0ELb1ELb0ELb0ELi2ELi1ELi2ELi1ELb0EEENS1_21CollectiveEpilogueBwdISC_SD_SF_Li256ELb0ELb0ELi1EEENS1_25SingleTileBwdLPTSchedulerILb0ELi128ELb0EEEEEEEEEvNT_6ParamsE,"",@"SHT_CUDA_INFO"
	.sectionflags	@""
	.align	4


	//----- nvinfo : EIATTR_CUDA_API_VERSION
	.align		4
        /*0000*/ 	.byte	0x04, 0x37
        /*0002*/ 	.short	(.L_706 - .L_705)
.L_705:
        /*0004*/ 	.word	0x00000082


	//----- nvinfo : EIATTR_KPARAM_INFO
	.align		4
.L_706:
        /*0008*/ 	.byte	0x04, 0x17
        /*000a*/ 	.short	(.L_708 - .L_707)
.L_707:
        /*000c*/ 	.word	0x00000000
        /*0010*/ 	.short	0x0000
        /*0012*/ 	.short	0x0070
        /*0014*/ 	.byte	0x00, 0xf0, 0x01, 0x24


	//----- nvinfo : EIATTR_SPARSE_MMA_MASK
	.align		4
.L_708:
        /*0018*/ 	.byte	0x03, 0x50
        /*001a*/ 	.short	0x0000


	//----- nvinfo : EIATTR_MAXREG_COUNT
	.align		4
        /*001c*/ 	.byte	0x03, 0x1b
        /*001e*/ 	.short	0x00a8


	//----- nvinfo : EIATTR_NUM_BARRIERS
	.align		4
        /*0020*/ 	.byte	0x02, 0x4c
        /*0022*/ 	.byte	0x10
	.zero		1


	//----- nvinfo : EIATTR_EXTERNS
	.align		4
        /*0024*/ 	.byte	0x04, 0x0f
        /*0026*/ 	.short	(.L_710 - .L_709)


	//   ....[0]....
	.align		4
.L_709:
        /*0028*/ 	.word	index@(__assertfail)


	//----- nvinfo : EIATTR_ANNOTATIONS
	.align		4
.L_710:
        /*002c*/ 	.byte	0x04, 0x55
        /*002e*/ 	.short	(.L_712 - .L_711)


	//   ....[0]....
.L_711:
        /*0030*/ 	.word	0x00000001
        /*0034*/ 	.byte	0x60, 0x80, 0x00, 0x00, 0x01, 0x00, 0x00, 0x00, 0x50, 0x8b, 0x00, 0x00


	//----- nvinfo : EIATTR_MERCURY_ISA_VERSION
	.align		4
.L_712:
        /*0040*/ 	.byte	0x03, 0x5f
        /*0042*/ 	.short	0x0101


	//----- nvinfo : EIATTR_INT_WARP_WIDE_INSTR_OFFSETS
	.align		4
        /*0044*/ 	.byte	0x04, 0x31
        /*0046*/ 	.short	(.L_714 - .L_713)


	//   ....[0]....
.L_713:
        /*0048*/ 	.word	0x000001f0


	//   ....[1]....
        /*004c*/ 	.word	0x00000220


	//----- nvinfo : EIATTR_COOP_GROUP_MASK_REGIDS
	.align		4
.L_714:
        /*0050*/ 	.byte	0x04, 0x29
        /*0052*/ 	.short	(.L_716 - .L_715)


	//   ....[0]....
.L_715:
        /*0054*/ 	.word	0xffffffff


	//   ....[1]....
        /*0058*/ 	.word	0xffffffff


	//   ....[2]....
        /*005c*/ 	.word	0xffffffff


	//   ....[3]....
        /*0060*/ 	.word	0xffffffff


	//   ....[4]....
        /*0064*/ 	.word	0xffffffff


	//   ....[5]....
        /*0068*/ 	.word	0xffffffff


	//   ....[6]....
        /*006c*/ 	.word	0xffffffff


	//   ....[7]....
        /*0070*/ 	.word	0xffffffff


	//   ....[8]....
        /*0074*/ 	.word	0x0500000f


	//----- nvinfo : EIATTR_COOP_GROUP_INSTR_OFFSETS
	.align		4
.L_716:
        /*0078*/ 	.byte	0x04, 0x28
        /*007a*/ 	.short	(.L_718 - .L_717)


	//   ....[0]....
.L_717:
        /*007c*/ 	.word	0x00000070


	//   ....[1]....
        /*0080*/ 	.word	0x00000200


	//   ....[2]....
        /*0084*/ 	.word	0x00000250


	//   ....[3]....
        /*0088*/ 	.word	0x00000440


	//   ....[4]....
        /*008c*/ 	.word	0x00000680


	//   ....[5]....
        /*0090*/ 	.word	0x00001360


	//   ....[6]....
        /*0094*/ 	.word	0x00004a80


	//   ....[7]....
        /*0098*/ 	.word	0x00006570


	//   ....[8]....
        /*009c*/ 	.word	0x00009710


	//----- nvinfo : EIATTR_REG_RECONFIG
	.align		4
.L_718:
        /*00a0*/ 	.byte	0x01, 0x54
	.zero		2


	//----- nvinfo : EIATTR_SYSCALL_OFFSETS
	.align		4
        /*00a4*/ 	.byte	0x04, 0x46
        /*00a6*/ 	.short	(.L_720 - .L_719)


	//   ....[0]....
.L_719:
        /*00a8*/ 	.word	0x00000fa0


	//   ....[1]....
        /*00ac*/ 	.word	0x00001090


	//   ....[2]....
        /*00b0*/ 	.word	0x000011f0


	//   ....[3]....
        /*00b4*/ 	.word	0x000012e0


	//   ....[4]....
        /*00b8*/ 	.word	0x000043f0


	//   ....[5]....
        /*00bc*/ 	.word	0x00004530


	//   ....[6]....
        /*00c0*/ 	.word	0x00004650


	//   ....[7]....
        /*00c4*/ 	.word	0x00004770


	//----- nvinfo : EIATTR_MBARRIER_INSTR_OFFSETS
	.align		4
.L_720:
        /*00c8*/ 	.byte	0x04, 0x39
        /*00ca*/ 	.short	(.L_722 - .L_721)


	//   ....[0]....
.L_721:
        /*00cc*/ 	.word	0x000002f0
        /*00d0*/ 	.word	0x000000ff
        /*00d4*/ 	.word	0x00030800
        /*00d8*/ 	.short	0x0100
        /*00da*/ 	.byte	0x06
	.zero		1


	//   ....[1]....
        /*00dc*/ 	.word	0x000003f0
        /*00e0*/ 	.word	0x000000ff
        /*00e4*/ 	.word	0x00030810
        /*00e8*/ 	.short	0x0100
        /*00ea*/ 	.byte	0x08
	.zero		1


	//   ....[2]....
        /*00ec*/ 	.word	0x00000400
        /*00f0*/ 	.word	0x000000ff
        /*00f4*/ 	.word	0x00030820
        /*00f8*/ 	.short	0x0100
        /*00fa*/ 	.byte	0x08
	.zero		1


	//   ....[3]....
        /*00fc*/ 	.word	0x00000410
        /*0100*/ 	.word	0x000000ff
        /*0104*/ 	.word	0x00030818
        /*0108*/ 	.short	0x0100
        /*010a*/ 	.byte	0x08
	.zero		1


	//   ....[4]....
        /*010c*/ 	.word	0x00000420
        /*0110*/ 	.word	0x000000ff
        /*0114*/ 	.word	0x00030828
        /*0118*/ 	.short	0x0100
        /*011a*/ 	.byte	0x08
	.zero		1


	//   ....[5]....
        /*011c*/ 	.word	0x00000550
        /*0120*/ 	.word	0x000000ff
        /*0124*/ 	.word	0x00030830
        /*0128*/ 	.short	0x0100
        /*012a*/ 	.byte	0x08
	.zero		1


	//   ....[6]....
        /*012c*/ 	.word	0x00000560
        /*0130*/ 	.word	0x000000ff
        /*0134*/ 	.word	0x00030840
        /*0138*/ 	.short	0x0100
        /*013a*/ 	.byte	0x08
	.zero		1


	//   ....[7]....
        /*013c*/ 	.word	0x00000570
        /*0140*/ 	.word	0x000000ff
        /*0144*/ 	.word	0x00030838
        /*0148*/ 	.short	0x0100
        /*014a*/ 	.byte	0x08
	.zero		1


	//   ....[8]....
        /*014c*/ 	.word	0x00000580
        /*0150*/ 	.word	0x000000ff
        /*0154*/ 	.word	0x00030848
        /*0158*/ 	.short	0x0100
        /*015a*/ 	.byte	0x08
	.zero		1


	//   ....[9]....
        /*015c*/ 	.word	0x000013a0
        /*0160*/ 	.word	0x000000e4
        /*0164*/ 	.word	0x00030800
        /*0168*/ 	.short	0x010a
        /*016a*/ 	.byte	0x3f
	.zero		1


	//   ....[10]....
        /*016c*/ 	.word	0x00001440
        /*0170*/ 	.word	0x000000e4
        /*0174*/ 	.word	0x00030800
        /*0178*/ 	.short	0x010a
        /*017a*/ 	.byte	0x3f
	.zero		1


	//   ....[11]....
        /*017c*/ 	.word	0x00001b30
        /*0180*/ 	.word	0x00000000
        /*0184*/ 	.word	0x00030810
        /*0188*/ 	.short	0x010a
        /*018a*/ 	.byte	0x3f
	.zero		1


	//   ....[12]....
        /*018c*/ 	.word	0x00001b70
        /*0190*/ 	.word	0x00000000
        /*0194*/ 	.word	0x00030810
        /*0198*/ 	.short	0x010a
        /*019a*/ 	.byte	0x3f
	.zero		1


	//   ....[13]....
        /*019c*/ 	.word	0x000020a0
        /*01a0*/ 	.word	0x00000000
        /*01a4*/ 	.word	0x00030830
        /*01a8*/ 	.short	0x010a
        /*01aa*/ 	.byte	0x3f
	.zero		1


	//   ....[14]....
        /*01ac*/ 	.word	0x00002120
        /*01b0*/ 	.word	0x00000000
        /*01b4*/ 	.word	0x00030830
        /*01b8*/ 	.short	0x010a
        /*01ba*/ 	.byte	0x3f
	.zero		1


	//   ....[15]....
        /*01bc*/ 	.word	0x00003b00
        /*01c0*/ 	.word	0x00000006
        /*01c4*/ 	.word	0x00000000
        /*01c8*/ 	.short	0x0101
        /*01ca*/ 	.byte	0x3f
	.zero		1


	//   ....[16]....
        /*01cc*/ 	.word	0x00003e30
        /*01d0*/ 	.word	0x00000000
        /*01d4*/ 	.word	0x00000000
        /*01d8*/ 	.short	0x0101
        /*01da*/ 	.byte	0x3f
	.zero		1


	//   ....[17]....
        /*01dc*/ 	.word	0x000079c0
        /*01e0*/ 	.word	0x00000010
        /*01e4*/ 	.word	0x00030820
        /*01e8*/ 	.short	0x010a
        /*01ea*/ 	.byte	0x3f
	.zero		1


	//   ....[18]....
        /*01ec*/ 	.word	0x000080f0
        /*01f0*/ 	.word	0x00000010
        /*01f4*/ 	.word	0x00030840
        /*01f8*/ 	.short	0x010a
        /*01fa*/ 	.byte	0x3f
	.zero		1


	//   ....[19]....
        /*01fc*/ 	.word	0x00008390
        /*0200*/ 	.word	0x00000010
        /*0204*/ 	.word	0x00030828
        /*0208*/ 	.short	0x010a
        /*020a*/ 	.byte	0x3f
	.zero		1


	//   ....[20]....
        /*020c*/ 	.word	0x00008630
        /*0210*/ 	.word	0x00000010
        /*0214*/ 	.word	0x00030848
        /*0218*/ 	.short	0x010a
        /*021a*/ 	.byte	0x3f
	.zero		1


	//   ....[21]....
        /*021c*/ 	.word	0x00008880
        /*0220*/ 	.word	0x00000010
        /*0224*/ 	.word	0x00030820
        /*0228*/ 	.short	0x010a
        /*022a*/ 	.byte	0x3f
	.zero		1


	//   ....[22]....
        /*022c*/ 	.word	0x00008bb0
        /*0230*/ 	.word	0x00000010
        /*0234*/ 	.word	0x00030840
        /*0238*/ 	.short	0x010a
        /*023a*/ 	.byte	0x3f
	.zero		1


	//   ....[23]....
        /*023c*/ 	.word	0x00008e20
        /*0240*/ 	.word	0x00000010
        /*0244*/ 	.word	0x00030828
        /*0248*/ 	.short	0x010a
        /*024a*/ 	.byte	0x3f
	.zero		1


	//   ....[24]....
        /*024c*/ 	.word	0x00009140
        /*0250*/ 	.word	0x00000003
        /*0254*/ 	.word	0x00030840
        /*0258*/ 	.short	0x010a
        /*025a*/ 	.byte	0x3f
	.zero		1


	//   ....[25]....
        /*025c*/ 	.word	0x00009580
        /*0260*/ 	.word	0x00000006
        /*0264*/ 	.word	0x00000000
        /*0268*/ 	.short	0x010a
        /*026a*/ 	.byte	0x3f
	.zero		1


	//   ....[26]....
        /*026c*/ 	.word	0x000095e0
        /*0270*/ 	.word	0x00000003
        /*0274*/ 	.word	0x00000000
        /*0278*/ 	.short	0x010a
        /*027a*/ 	.byte	0x3f
	.zero		1


	//   ....[27]....
        /*027c*/ 	.word	0x00009640
        /*0280*/ 	.word	0x00000000
        /*0284*/ 	.word	0x00000000
        /*0288*/ 	.short	0x010a
        /*028a*/ 	.byte	0x3f
	.zero		1


	//   ....[28]....
        /*028c*/ 	.word	0x00009670
        /*0290*/ 	.word	0x00000003
        /*0294*/ 	.word	0x00000000
        /*0298*/ 	.short	0x010a
        /*029a*/ 	.byte	0x3f
	.zero		1


	//   ....[29]....
        /*029c*/ 	.word	0x00009740
        /*02a0*/ 	.word	0x000000e4
        /*02a4*/ 	.word	0x00030800
        /*02a8*/ 	.short	0x010a
        /*02aa*/ 	.byte	0x3f
	.zero		1


	//   ....[30]....
        /*02ac*/ 	.word	0x00009790
        /*02b0*/ 	.word	0x00000000
        /*02b4*/ 	.word	0x00030810
        /*02b8*/ 	.short	0x010a
        /*02ba*/ 	.byte	0x3f
	.zero		1


	//   ....[31]....
        /*02bc*/ 	.word	0x000097e0
        /*02c0*/ 	.word	0x00000000
        /*02c4*/ 	.word	0x00030830
        /*02c8*/ 	.short	0x010a
        /*02ca*/ 	.byte	0x3f
	.zero		1


	//   ....[32]....
        /*02cc*/ 	.word	0x00009830
        /*02d0*/ 	.word	0x00000010
        /*02d4*/ 	.word	0x00030820
        /*02d8*/ 	.short	0x010a
        /*02da*/ 	.byte	0x3f
	.zero		1


	//   ....[33]....
        /*02dc*/ 	.word	0x00009880
        /*02e0*/ 	.word	0x00000010
        /*02e4*/ 	.word	0x00030840
        /*02e8*/ 	.short	0x010a
        /*02ea*/ 	.byte	0x3f
	.zero		1


	//   ....[34]....
        /*02ec*/ 	.word	0x000098d0
        /*02f0*/ 	.word	0x00000010
        /*02f4*/ 	.word	0x00030828
        /*02f8*/ 	.short	0x010a
        /*02fa*/ 	.byte	0x3f
	.zero		1


	//   ....[35]....
        /*02fc*/ 	.word	0x00009920
        /*0300*/ 	.word	0x00000010
        /*0304*/ 	.word	0x00030848
        /*0308*/ 	.short	0x010a
        /*030a*/ 	.byte	0x3f
	.zero		1


	//   ....[36]....
        /*030c*/ 	.word	0x00009980
        /*0310*/ 	.word	0x00000010
        /*0314*/ 	.word	0x00030820
        /*0318*/ 	.short	0x010a
        /*031a*/ 	.byte	0x3f
	.zero		1


	//   ....[37]....
        /*031c*/ 	.word	0x000099d0
        /*0320*/ 	.word	0x00000010
        /*0324*/ 	.word	0x00030840
        /*0328*/ 	.short	0x010a
        /*032a*/ 	.byte	0x3f
	.zero		1


	//   ....[38]....
        /*032c*/ 	.word	0x00009a20
        /*0330*/ 	.word	0x00000010
        /*0334*/ 	.word	0x00030828
        /*0338*/ 	.short	0x010a
        /*033a*/ 	.byte	0x3f
	.zero		1


	//   ....[39]....
        /*033c*/ 	.word	0x00009a70
        /*0340*/ 	.word	0x00000003
        /*0344*/ 	.word	0x00030840
        /*0348*/ 	.short	0x010a
        /*034a*/ 	.byte	0x3f
	.zero		1


	//   ....[40]....
        /*034c*/ 	.word	0x00009b40
        /*0350*/ 	.word	0x00000006
        /*0354*/ 	.word	0x00000000
        /*0358*/ 	.short	0x010a
        /*035a*/ 	.byte	0x3f
	.zero		1


	//   ....[41]....
        /*035c*/ 	.word	0x00009b90
        /*0360*/ 	.word	0x00000003
        /*0364*/ 	.word	0x00000000
        /*0368*/ 	.short	0x010a
        /*036a*/ 	.byte	0x3f
	.zero		1


	//   ....[42]....
        /*036c*/ 	.word	0x00009be0
        /*0370*/ 	.word	0x00000000
        /*0374*/ 	.word	0x00000000
        /*0378*/ 	.short	0x010a
        /*037a*/ 	.byte	0x3f
	.zero		1


	//----- nvinfo : EIATTR_NUM_MBARRIERS
	.align		4
.L_722:
        /*037c*/ 	.byte	0x03, 0x38
        /*037e*/ 	.short	0x0009


	//----- nvinfo : EIATTR_EXIT_INSTR_OFFSETS
	.align		4
        /*0380*/ 	.byte	0x04, 0x1c
        /*0382*/ 	.short	(.L_724 - .L_723)


	//   ....[0]....
.L_723:
        /*0384*/ 	.word	0x000096c0


	//----- nvinfo : EIATTR_MAX_THREADS
	.align		4
.L_724:
        /*0388*/ 	.byte	0x04, 0x05
        /*038a*/ 	.short	(.L_726 - .L_725)
.L_725:
        /*038c*/ 	.word	0x00000180
        /*0390*/ 	.word	0x00000001
        /*0394*/ 	.word	0x00000001


	//----- nvinfo : EIATTR_CRS_STACK_SIZE
	.align		4
.L_726:
        /*0398*/ 	.byte	0x04, 0x1e
        /*039a*/ 	.short	(.L_728 - .L_727)
.L_727:
        /*039c*/ 	.word	0x00000000


	//----- nvinfo : EIATTR_CBANK_PARAM_SIZE
	.align		4
.L_728:
        /*03a0*/ 	.byte	0x03, 0x19
        /*03a2*/ 	.short	0x0970


	//----- nvinfo : EIATTR_PARAM_CBANK
	.align		4
        /*03a4*/ 	.byte	0x04, 0x0a
        /*03a6*/ 	.short	(.L_730 - .L_729)
	.align		4
.L_729:
        /*03a8*/ 	.word	index@(.nv.constant0._ZN7cutlass13device_kernelIN5flash11enable_sm90INS1_16FlashAttnBwdSm90INS1_25CollectiveMainloopBwdSm90ILi2ELi2ELi2EN4cute5tupleIJNS5_1CILi1EEES8_S8_EEENS6_IJNS7_ILi64EEENS7_ILi128EEESB_EEENS_6half_tEfNS_4arch4Sm90ELb1ELb0ELb0ELb0ELb0ELb1ELb0ELb0ELi2ELi1ELi2ELi1ELb0EEENS1_21CollectiveEpilogueBwdISC_SD_SF_Li256ELb0ELb0ELi1EEENS1_25SingleTileBwdLPTSchedulerILb0ELi128ELb0EEEEEEEEEvNT_6ParamsE)
        /*03ac*/ 	.short	0x0210
        /*03ae*/ 	.short	0x0970


	//----- nvinfo : EIATTR_SW_WAR
	.align		4
.L_730:
        /*03b0*/ 	.byte	0x04, 0x36
        /*03b2*/ 	.short	(.L_732 - .L_731)
.L_731:
        /*03b4*/ 	.word	0x00000008
.L_732:


//--------------------- .nv.info._ZN7cutlass13device_kernelIN5flash11enable_sm90INS1_16FlashAttnBwdSm90INS1_25CollectiveMainloopBwdSm90ILi2ELi2ELi2EN4cute5tupleIJNS5_1CILi1EEES8_S8_EEENS6_IJNS7_ILi64EEENS7_ILi128EEESB_EEENS_6half_tEfNS_4arch4Sm90ELb1ELb0ELb0ELb0ELb1ELb1ELb0ELb0ELi2ELi1ELi2ELi1ELb0EEENS1_21CollectiveEpilogueBwdISC_SD_SF_Li256ELb0ELb0ELi1EEENS1_25SingleTileBwdLPTSchedulerILb0ELi128ELb1EEEEEEEEEvNT_6ParamsE --------------------------
	.section	.nv.info._ZN7cutlass13device_kernelIN5flash11enable_sm90INS1_16FlashAttnBwdSm90INS1_25CollectiveMainloopBwdSm90ILi2ELi2ELi2EN4cute5tupleIJNS5_1CILi1EEES8_S8_EEENS6_IJNS7_ILi64EEENS7_ILi128EEESB_EEENS_6half_tEfNS_4arch4Sm90ELb1ELb0ELb0ELb0ELb1ELb1ELb0ELb0ELi2ELi1ELi2ELi1ELb0EEENS1_21CollectiveEpilogueBwdISC_SD_SF_Li256ELb0ELb0ELi1EEENS1_25SingleTileBwdLPTSchedulerILb0ELi128ELb1EEEEEEEEEvNT_6ParamsE,"",@"SHT_CUDA_INFO"
	.sectionflags	@""
	.align	4


	//----- nvinfo : EIATTR_CUDA_API_VERSION
	.align		4
        /*0000*/ 	.byte	0x04, 0x37
        /*0002*/ 	.short	(.L_734 - .L_733)
.L_733:
        /*0004*/ 	.word	0x00000082


	//----- nvinfo : EIATTR_KPARAM_INFO
	.align		4
.L_734:
        /*0008*/ 	.byte	0x04, 0x17
        /*000a*/ 	.short	(.L_736 - .L_735)
.L_735:
        /*000c*/ 	.word	0x00000000
        /*0010*/ 	.short	0x0000
        /*0012*/ 	.short	0x0070
        /*0014*/ 	.byte	0x00, 0xf0, 0x01, 0x24


	//----- nvinfo : EIATTR_SPARSE_MMA_MASK
	.align		4
.L_736:
        /*0018*/ 	.byte	0x03, 0x50
        /*001a*/ 	.short	0x0000


	//----- nvinfo : EIATTR_MAXREG_COUNT
	.align		4
        /*001c*/ 	.byte	0x03, 0x1b
        /*001e*/ 	.short	0x00a8


	//----- nvinfo : EIATTR_NUM_BARRIERS
	.align		4
        /*0020*/ 	.byte	0x02, 0x4c
        /*0022*/ 	.byte	0x10
	.zero		1


	//----- nvinfo : EIATTR_EXTERNS
	.align		4
        /*0024*/ 	.byte	0x04, 0x0f
        /*0026*/ 	.short	(.L_738 - .L_737)


	//   ....[0]....
	.align		4
.L_737:
        /*0028*/ 	.word	index@(__assertfail)


	//----- nvinfo : EIATTR_ANNOTATIONS
	.align		4
.L_738:
        /*002c*/ 	.byte	0x04, 0x55
        /*002e*/ 	.short	(.L_740 - .L_739)


	//   ....[0]....
.L_739:
        /*0030*/ 	.word	0x00000001
        /*0034*/ 	.byte	0xf0, 0x8a, 0x00, 0x00, 0x01, 0x00, 0x00, 0x00, 0xe0, 0x95, 0x00, 0x00


	//----- nvinfo : EIATTR_MERCURY_ISA_VERSION
	.align		4
.L_740:
        /*0040*/ 	.byte	0x03, 0x5f
        /*0042*/ 	.short	0x0101


	//----- nvinfo : EIATTR_INT_WARP_WIDE_INSTR_OFFSETS
	.align		4
        /*0044*/ 	.byte	0x04, 0x31
        /*0046*/ 	.short	(.L_742 - .L_741)


	//   ....[0]....
.L_741:
        /*0048*/ 	.word	0x000001f0


	//   ....[1]....
        /*004c*/ 	.word	0x00000220


	//   ....[2]....
        /*0050*/ 	.word	0x000071c0


	//   ....[3]....
        /*0054*/ 	.word	0x00007830


	//   ....[4]....
        /*0058*/ 	.word	0x00007d60


	//----- nvinfo : EIATTR_COOP_GROUP_MASK_REGIDS
	.align		4
.L_742:
        /*005c*/ 	.byte	0x04, 0x29
        /*005e*/ 	.short	(.L_744 - .L_743)


	//   ....[0]....
.L_743:
        /*0060*/ 	.word	0xffffffff


	//   ....[1]....
        /*0064*/ 	.word	0xffffffff


	//   ....[2]....
        /*0068*/ 	.word	0xffffffff


	//   ....[3]....
        /*006c*/ 	.word	0xffffffff


	//   ....[4]....
        /*0070*/ 	.word	0xffffffff


	//   ....[5]....
        /*0074*/ 	.word	0xffffffff


	//   ....[6]....
        /*0078*/ 	.word	0xffffffff


	//   ....[7]....
        /*007c*/ 	.word	0xffffffff


	//   ....[8]....
        /*0080*/ 	.word	0xffffffff


	//   ....[9]....
        /*0084*/ 	.word	0xffffffff


	//   ....[10]....
        /*0088*/ 	.word	0xffffffff


	//   ....[11]....
        /*008c*/ 	.word	0xffffffff


	//   ....[12]....
        /*0090*/ 	.word	0xffffffff


	//   ....[13]....
        /*0094*/ 	.word	0xffffffff


	//   ....[14]....
        /*0098*/ 	.word	0x0500000f


	//   ....[15]....
        /*009c*/ 	.word	0x0500000f


	//   ....[16]....
        /*00a0*/ 	.word	0x0500000f


	//   ....[17]....
        /*00a4*/ 	.word	0x0500000f


	//----- nvinfo : EIATTR_COOP_GROUP_INSTR_OFFSETS
	.align		4
.L_744:
        /*00a8*/ 	.byte	0x04, 0x28
        /*00aa*/ 	.short	(.L_746 - .L_745)


	//   ....[0]....
.L_745:
        /*00ac*/ 	.word	0x00000070


	//   ....[1]....
        /*00b0*/ 	.word	0x00000200


	//   ....[2]....
        /*00b4*/ 	.word	0x00000250


	//   ....[3]....
        /*00b8*/ 	.word	0x00000440


	//   ....[4]....
        /*00bc*/ 	.word	0x00000690


	//   ....[5]....
        /*00c0*/ 	.word	0x000013a0


	//   ....[6]....
        /*00c4*/ 	.word	0x00004ac0


	//   ....[7]....
        /*00c8*/ 	.word	0x000065f0


	//   ....[8]....
        /*00cc*/ 	.word	0x00006dc0


	//   ....[9]....
        /*00d0*/ 	.word	0x000070f0


	//   ....[10]....
        /*00d4*/ 	.word	0x000074b0


	//   ....[11]....
        /*00d8*/ 	.word	0x00007760


	//   ....[12]....
        /*00dc*/ 	.word	0x00007a20


	//   ....[13]....
        /*00e0*/ 	.word	0x00007c90


	//   ....[14]....
        /*00e4*/ 	.word	0x0000a1a0


	//   ....[15]....
        /*00e8*/ 	.word	0x0000a2f0


	//   ....[16]....
        /*00ec*/ 	.word	0x0000a360


	//   ....[17]....
        /*00f0*/ 	.word	0x0000a3d0


	//----- nvinfo : EIATTR_REG_RECONFIG
	.align		4
.L_746:
        /*00f4*/ 	.byte	0x01, 0x54
	.zero		2


	//----- nvinfo : EIATTR_SYSCALL_OFFSETS
	.align		4
        /*00f8*/ 	.byte	0x04, 0x46
        /*00fa*/ 	.short	(.L_748 - .L_747)


	//   ....[0]....
.L_747:
        /*00fc*/ 	.word	0x00000fe0


	//   ....[1]....
        /*0100*/ 	.word	0x000010d0


	//   ....[2]....
        /*0104*/ 	.word	0x00001230


	//   ....[3]....
        /*0108*/ 	.word	0x00001320


	//   ....[4]....
        /*010c*/ 	.word	0x00004430


	//   ....[5]....
        /*0110*/ 	.word	0x00004570


	//   ....[6]....
        /*0114*/ 	.word	0x00004690


	//   ....[7]....
        /*0118*/ 	.word	0x000047b0


	//----- nvinfo : EIATTR_MBARRIER_INSTR_OFFSETS
	.align		4
.L_748:
        /*011c*/ 	.byte	0x04, 0x39
        /*011e*/ 	.short	(.L_750 - .L_749)


	//   ....[0]....
.L_749:
        /*0120*/ 	.word	0x000002f0
        /*0124*/ 	.word	0x000000ff
        /*0128*/ 	.word	0x00030800
        /*012c*/ 	.short	0x0100
        /*012e*/ 	.byte	0x06
	.zero		1


	//   ....[1]....
        /*0130*/ 	.word	0x000003f0
        /*0134*/ 	.word	0x000000ff
        /*0138*/ 	.word	0x00030810
        /*013c*/ 	.short	0x0100
        /*013e*/ 	.byte	0x08
	.zero		1


	//   ....[2]....
        /*0140*/ 	.word	0x00000400
        /*0144*/ 	.word	0x000000ff
        /*0148*/ 	.word	0x00030820
        /*014c*/ 	.short	0x0100
        /*014e*/ 	.byte	0x08
	.zero		1


	//   ....[3]....
        /*0150*/ 	.word	0x00000410
        /*0154*/ 	.word	0x000000ff
        /*0158*/ 	.word	0x00030818
        /*015c*/ 	.short	0x0100
        /*015e*/ 	.byte	0x08
	.zero		1


	//   ....[4]....
        /*0160*/ 	.word	0x00000420
        /*0164*/ 	.word	0x000000ff
        /*0168*/ 	.word	0x00030828
        /*016c*/ 	.short	0x0100
        /*016e*/ 	.byte	0x08
	.zero		1


	//   ....[5]....
        /*0170*/ 	.word	0x00000550
        /*0174*/ 	.word	0x000000ff
        /*0178*/ 	.word	0x00030830
        /*017c*/ 	.short	0x0100
        /*017e*/ 	.byte	0x08
	.zero		1


	//   ....[6]....
        /*0180*/ 	.word	0x00000560
        /*0184*/ 	.word	0x000000ff
        /*0188*/ 	.word	0x00030840
        /*018c*/ 	.short	0x0100
        /*018e*/ 	.byte	0x08
	.zero		1


	//   ....[7]....
        /*0190*/ 	.word	0x00000570
        /*0194*/ 	.word	0x000000ff
        /*0198*/ 	.word	0x00030838
        /*019c*/ 	.short	0x0100
        /*019e*/ 	.byte	0x08
	.zero		1


	//   ....[8]....
        /*01a0*/ 	.word	0x00000580
        /*01a4*/ 	.word	0x000000ff
        /*01a8*/ 	.word	0x00030848
        /*01ac*/ 	.short	0x0100
        /*01ae*/ 	.byte	0x08
	.zero		1


	//   ....[9]....
        /*01b0*/ 	.word	0x000013e0
        /*01b4*/ 	.word	0x000000e4
        /*01b8*/ 	.word	0x00030800
        /*01bc*/ 	.short	0x010a
        /*01be*/ 	.byte	0x3f
	.zero		1


	//   ....[10]....
        /*01c0*/ 	.word	0x00001480
        /*01c4*/ 	.word	0x000000e4
        /*01c8*/ 	.word	0x00030800
        /*01cc*/ 	.short	0x010a
        /*01ce*/ 	.byte	0x3f
	.zero		1


	//   ....[11]....
        /*01d0*/ 	.word	0x00001b70
        /*01d4*/ 	.word	0x00000000
        /*01d8*/ 	.word	0x00030810
        /*01dc*/ 	.short	0x010a
        /*01de*/ 	.byte	0x3f
	.zero		1


	//   ....[12]....
        /*01e0*/ 	.word	0x00001bb0
        /*01e4*/ 	.word	0x00000000
        /*01e8*/ 	.word	0x00030810
        /*01ec*/ 	.short	0x010a
        /*01ee*/ 	.byte	0x3f
	.zero		1


	//   ....[13]....
        /*01f0*/ 	.word	0x000020e0
        /*01f4*/ 	.word	0x00000000
        /*01f8*/ 	.word	0x00030830
        /*01fc*/ 	.short	0x010a
        /*01fe*/ 	.byte	0x3f
	.zero		1


	//   ....[14]....
        /*0200*/ 	.word	0x00002160
        /*0204*/ 	.word	0x00000000
        /*0208*/ 	.word	0x00030830
        /*020c*/ 	.short	0x010a
        /*020e*/ 	.byte	0x3f
	.zero		1


	//   ....[15]....
        /*0210*/ 	.word	0x00003b40
        /*0214*/ 	.word	0x00000006
        /*0218*/ 	.word	0x00000000
        /*021c*/ 	.short	0x0101
        /*021e*/ 	.byte	0x3f
	.zero		1


	//   ....[16]....
        /*0220*/ 	.word	0x00003e70
        /*0224*/ 	.word	0x00000000
        /*0228*/ 	.word	0x00000000
        /*022c*/ 	.short	0x0101
        /*022e*/ 	.byte	0x3f
	.zero		1


	//   ....[17]....
        /*0230*/ 	.word	0x00008450
        /*0234*/ 	.word	0x00000010
        /*0238*/ 	.word	0x00030820
        /*023c*/ 	.short	0x010a
        /*023e*/ 	.byte	0x3f
	.zero		1


	//   ....[18]....
        /*0240*/ 	.word	0x00008b80
        /*0244*/ 	.word	0x00000010
        /*0248*/ 	.word	0x00030840
        /*024c*/ 	.short	0x010a
        /*024e*/ 	.byte	0x3f
	.zero		1


	//   ....[19]....
        /*0250*/ 	.word	0x00008e20
        /*0254*/ 	.word	0x00000010
        /*0258*/ 	.word	0x00030828
        /*025c*/ 	.short	0x010a
        /*025e*/ 	.byte	0x3f
	.zero		1


	//   ....[20]....
        /*0260*/ 	.word	0x000090c0
        /*0264*/ 	.word	0x00000010
        /*0268*/ 	.word	0x00030848
        /*026c*/ 	.short	0x010a
        /*026e*/ 	.byte	0x3f
	.zero		1


	//   ....[21]....
        /*0270*/ 	.word	0x00009310
        /*0274*/ 	.word	0x00000010
        /*0278*/ 	.word	0x00030820
        /*027c*/ 	.short	0x010a
        /*027e*/ 	.byte	0x3f
	.zero		1


	//   ....[22]....
        /*0280*/ 	.word	0x00009640
        /*0284*/ 	.word	0x00000010
        /*0288*/ 	.word	0x00030840
        /*028c*/ 	.short	0x010a
        /*028e*/ 	.byte	0x3f
	.zero		1


	//   ....[23]....
        /*0290*/ 	.word	0x000098b0
        /*0294*/ 	.word	0x00000010
        /*0298*/ 	.word	0x00030828
        /*029c*/ 	.short	0x010a
        /*029e*/ 	.byte	0x3f
	.zero		1


	//   ....[24]....
        /*02a0*/ 	.word	0x00009bd0
        /*02a4*/ 	.word	0x00000003
        /*02a8*/ 	.word	0x00030840
        /*02ac*/ 	.short	0x010a
        /*02ae*/ 	.byte	0x3f
	.zero		1


	//   ....[25]....
        /*02b0*/ 	.word	0x0000a010
        /*02b4*/ 	.word	0x00000006
        /*02b8*/ 	.word	0x00000000
        /*02bc*/ 	.short	0x010a
        /*02be*/ 	.byte	0x3f
	.zero		1


	//   ....[26]....
        /*02c0*/ 	.word	0x0000a070
        /*02c4*/ 	.word	0x00000003
        /*02c8*/ 	.word	0x00000000
        /*02cc*/ 	.short	0x010a
        /*02ce*/ 	.byte	0x3f
	.zero		1


	//   ....[27]....
        /*02d0*/ 	.word	0x0000a0d0
        /*02d4*/ 	.word	0x00000000
        /*02d8*/ 	.word	0x00000000
        /*02dc*/ 	.short	0x010a
        /*02de*/ 	.byte	0x3f
	.zero		1


	//   ....[28]....
        /*02e0*/ 	.word	0x0000a100
        /*02e4*/ 	.word	0x00000003
        /*02e8*/ 	.word	0x00000000
        /*02ec*/ 	.short	0x010a
        /*02ee*/ 	.byte	0x3f
	.zero		1


	//   ....[29]....
        /*02f0*/ 	.word	0x0000a1d0
        /*02f4*/ 	.word	0x000000e4
        /*02f8*/ 	.word	0x00030800
        /*02fc*/ 	.short	0x010a
        /*02fe*/ 	.byte	0x3f
	.zero		1


	//   ....[30]....
        /*0300*/ 	.word	0x0000a220
        /*0304*/ 	.word	0x00000000
        /*0308*/ 	.word	0x00030810
        /*030c*/ 	.short	0x010a
        /*030e*/ 	.byte	0x3f
	.zero		1


	//   ....[31]....
        /*0310*/ 	.word	0x0000a270
        /*0314*/ 	.word	0x00000000
        /*0318*/ 	.word	0x00030830
        /*031c*/ 	.short	0x010a
        /*031e*/ 	.byte	0x3f
	.zero		1


	//   ....[32]....
        /*0320*/ 	.word	0x0000a410
        /*0324*/ 	.word	0x00000010
        /*0328*/ 	.word	0x00030820
        /*032c*/ 	.short	0x010a
        /*032e*/ 	.byte	0x3f
	.zero		1


	//   ....[33]....
        /*0330*/ 	.word	0x0000a460
        /*0334*/ 	.word	0x00000010
        /*0338*/ 	.word	0x00030840
        /*033c*/ 	.short	0x010a
        /*033e*/ 	.byte	0x3f
	.zero		1


	//   ....[34]....
        /*0340*/ 	.word	0x0000a4b0
        /*0344*/ 	.word	0x00000010
        /*0348*/ 	.word	0x00030828
        /*034c*/ 	.short	0x010a
        /*034e*/ 	.byte	0x3f
	.zero		1


	//   ....[35]....
        /*0350*/ 	.word	0x0000a500
        /*0354*/ 	.word	0x00000010
        /*0358*/ 	.word	0x00030848
        /*035c*/ 	.short	0x010a
        /*035e*/ 	.byte	0x3f
	.zero		1


	//   ....[36]....
        /*0360*/ 	.word	0x0000a560
        /*0364*/ 	.word	0x00000010
        /*0368*/ 	.word	0x00030820
        /*036c*/ 	.short	0x010a
        /*036e*/ 	.byte	0x3f
	.zero		1


	//   ....[37]....
        /*0370*/ 	.word	0x0000a5b0
        /*0374*/ 	.word	0x00000010
        /*0378*/ 	.word	0x00030840
        /*037c*/ 	.short	0x010a
        /*037e*/ 	.byte	0x3f
	.zero		1


	//   ....[38]....
        /*0380*/ 	.word	0x0000a600
        /*0384*/ 	.word	0x00000010
        /*0388*/ 	.word	0x00030828
        /*038c*/ 	.short	0x010a
        /*038e*/ 	.byte	0x3f
	.zero		1


	//   ....[39]....
        /*0390*/ 	.word	0x0000a650
        /*0394*/ 	.word	0x00000003
        /*0398*/ 	.word	0x00030840
        /*039c*/ 	.short	0x010a
        /*039e*/ 	.byte	0x3f
	.zero		1


	//   ....[40]....
        /*03a0*/ 	.word	0x0000a720
        /*03a4*/ 	.word	0x00000006
        /*03a8*/ 	.word	0x00000000
        /*03ac*/ 	.short	0x010a
        /*03ae*/ 	.byte	0x3f
	.zero		1


	//   ....[41]....
        /*03b0*/ 	.word	0x0000a770
        /*03b4*/ 	.word	0x00000003
        /*03b8*/ 	.word	0x00000000
        /*03bc*/ 	.short	0x010a
        /*03be*/ 	.byte	0x3f
	.zero		1


	//   ....[42]....
        /*03c0*/ 	.word	0x0000a7c0
        /*03c4*/ 	.word	0x00000000
        /*03c8*/ 	.word	0x00000000
        /*03cc*/ 	.short	0x010a
        /*03ce*/ 	.byte	0x3f
	.zero		1


	//----- nvinfo : EIATTR_NUM_MBARRIERS
	.align		4
.L_750:
        /*03d0*/ 	.byte	0x03, 0x38
        /*03d2*/ 	.short	0x0009


	//----- nvinfo : EIATTR_EXIT_INSTR_OFFSETS
	.align		4
        /*03d4*/ 	.byte	0x04, 0x1c
        /*03d6*/ 	.short	(.L_752 - .L_751)


	//   ....[0]....
.L_751:
        /*03d8*/ 	.word	0x0000a150


	//----- nvinfo : EIATTR_MAX_THREADS
	.align		4
.L_752:
        /*03dc*/ 	.byte	0x04, 0x05
        /*03de*/ 	.short	(.L_754 - .L_753)
.L_753:
        /*03e0*/ 	.word	0x00000180
        /*03e4*/ 	.word	0x00000001
        /*03e8*/ 	.word	0x00000001


	//----- nvinfo : EIATTR_CRS_STACK_SIZE
	.align		4
.L_754:
        /*03ec*/ 	.byte	0x04, 0x1e
        /*03ee*/ 	.short	(.L_756 - .L_755)
.L_755:
        /*03f0*/ 	.word	0x00000000


	//----- nvinfo : EIATTR_CBANK_PARAM_SIZE
	.align		4
.L_756:
        /*03f4*/ 	.byte	0x03, 0x19
        /*03f6*/ 	.short	0x0970


	//----- nvinfo : EIATTR_PARAM_CBANK
	.align		4
        /*03f8*/ 	.byte	0x04, 0x0a
        /*03fa*/ 	.short	(.L_758 - .L_757)
	.align		4
.L_757:
        /*03fc*/ 	.word	index@(.nv.constant0._ZN7cutlass13device_kernelIN5flash11enable_sm90INS1_16FlashAttnBwdSm90INS1_25CollectiveMainloopBwdSm90ILi2ELi2ELi2EN4cute5tupleIJNS5_1CILi1EEES8_S8_EEENS6_IJNS7_ILi64EEENS7_ILi128EEESB_EEENS_6half_tEfNS_4arch4Sm90ELb1ELb0ELb0ELb0ELb1ELb1ELb0ELb0ELi2ELi1ELi2ELi1ELb0EEENS1_21CollectiveEpilogueBwdISC_SD_SF_Li256ELb0ELb0ELi1EEENS1_25SingleTileBwdLPTSchedulerILb0ELi128ELb1EEEEEEEEEvNT_6ParamsE)
        /*0400*/ 	.short	0x0210
        /*0402*/ 	.short	0x0970


	//----- nvinfo : EIATTR_SW_WAR
	.align		4
.L_758:
        /*0404*/ 	.byte	0x04, 0x36
        /*0406*/ 	.short	(.L_760 - .L_759)
.L_759:
        /*0408*/ 	.word	0x00000008
.L_760:


//--------------------- .nv.info._ZN7cutlass13device_kernelIN5flash11enable_sm90INS1_16FlashAttnBwdSm90INS1_25CollectiveMainloopBwdSm90ILi2ELi2ELi2EN4cute5tupleIJNS5_1CILi1EEES8_S8_EEENS6_IJNS7_ILi64EEENS7_ILi128EEESB_EEENS_6half_tEfNS_4arch4Sm90ELb1ELb0ELb0ELb0ELb0ELb1ELb0ELb0ELi2ELi1ELi2ELi1ELb0EEENS1_24CollectiveEpilogueBwdGQAISC_fSF_Li256ELb0ELb0EEENS1_25SingleTileBwdLPTSchedulerILb0ELi128ELb0EEEEEEEEEvNT_6ParamsE --------------------------
	.section	.nv.info._ZN7cutlass13device_kernelIN5flash11enable_sm90INS1_16FlashAttnBwdSm90INS1_25CollectiveMainloopBwdSm90ILi2ELi2ELi2EN4cute5tupleIJNS5_1CILi1EEES8_S8_EEENS6_IJNS7_ILi64EEENS7_ILi128EEESB_EEENS_6half_tEfNS_4arch4Sm90ELb1ELb0ELb0ELb0ELb0ELb1ELb0ELb0ELi2ELi1ELi2ELi1ELb0EEENS1_24CollectiveEpilogueBwdGQAISC_fSF_Li256ELb0ELb0EEENS1_25SingleTileBwdLPTSchedulerILb0ELi128ELb0EEEEEEEEEvNT_6ParamsE,"",@"SHT_CUDA_INFO"
	.sectionflags	@""
	.align	4


	//----- nvinfo : EIATTR_CUDA_API_VERSION
	.align		4
        /*0000*/ 	.byte	0x04, 0x37
        /*0002*/ 	.short	(.L_762 - .L_761)
.L_761:
        /*0004*/ 	.word	0x00000082


	//----- nvinfo : EIATTR_KPARAM_INFO
	.align		4
.L_762:
        /*0008*/ 	.byte	0x04, 0x17
        /*000a*/ 	.short	(.L_764 - .L_763)
.L_763:
        /*000c*/ 	.word	0x00000000
        /*0010*/ 	.short	0x0000
        /*0012*/ 	.short	0x0070
        /*0014*/ 	.byte	0x00, 0xf0, 0x01, 0x1c


	//----- nvinfo : EIATTR_SPARSE_MMA_MASK
	.align		4
.L_764:
        /*0018*/ 	.byte	0x03, 0x50
        /*001a*/ 	.short	0x0000


	//----- nvinfo : EIATTR_MAXREG_COUNT
	.align		4
        /*001c*/ 	.byte	0x03, 0x1b
        /*001e*/ 	.short	0x00a8


	//----- nvinfo : EIATTR_NUM_BARRIERS
	.align		4
        /*0020*/ 	.byte	0x02, 0x4c
        /*0022*/ 	.byte	0x10
	.zero		1


	//----- nvinfo : EIATTR_EXTERNS
	.align		4
        /*0024*/ 	.byte	0x04, 0x0f
        /*0026*/ 	.short	(.L_766 - .L_765)


	//   ....[0]....
	.align		4
.L_765:
        /*0028*/ 	.word	index@(__assertfail)


	//----- nvinfo : EIATTR_ANNOTATIONS
	.align		4
.L_766:
        /*002c*/ 	.byte	0x04, 0x55
        /*002e*/ 	.short	(.L_768 - .L_767)


	//   ....[0]....
.L_767:
        /*0030*/ 	.word	0x00000001
        /*0034*/ 	.byte	0x60, 0x65, 0x00, 0x00, 0x01, 0x00, 0x00, 0x00, 0x50, 0x70, 0x00, 0x00


	//----- nvinfo : EIATTR_MERCURY_ISA_VERSION
	.align		4
.L_768:
        /*0040*/ 	.byte	0x03, 0x5f
        /*0042*/ 	.short	0x0101


	//----- nvinfo : EIATTR_INT_WARP_WIDE_INSTR_OFFSETS
	.align		4
        /*0044*/ 	.byte	0x04, 0x31
        /*0046*/ 	.short	(.L_770 - .L_769)


	//   ....[0]....
.L_769:
        /*0048*/ 	.word	0x00000190


	//   ....[1]....
        /*004c*/ 	.word	0x000001c0


	//----- nvinfo : EIATTR_COOP_GROUP_MASK_REGIDS
	.align		4
.L_770:
        /*0050*/ 	.byte	0x04, 0x29
        /*0052*/ 	.short	(.L_772 - .L_771)


	//   ....[0]....
.L_771:
        /*0054*/ 	.word	0xffffffff


	//   ....[1]....
        /*0058*/ 	.word	0xffffffff


	//   ....[2]....
        /*005c*/ 	.word	0xffffffff


	//   ....[3]....
        /*0060*/ 	.word	0xffffffff


	//   ....[4]....
        /*0064*/ 	.word	0xffffffff


	//   ....[5]....
        /*0068*/ 	.word	0xffffffff


	//   ....[6]....
        /*006c*/ 	.word	0xffffffff


	//   ....[7]....
        /*0070*/ 	.word	0x0500000f


	//----- nvinfo : EIATTR_COOP_GROUP_INSTR_OFFSETS
	.align		4
.L_772:
        /*0074*/ 	.byte	0x04, 0x28
        /*0076*/ 	.short	(.L_774 - .L_773)


	//   ....[0]....
.L_773:
        /*0078*/ 	.word	0x00000070


	//   ....[1]....
        /*007c*/ 	.word	0x000001a0


	//   ....[2]....
        /*0080*/ 	.word	0x000001f0


	//   ....[3]....
        /*0084*/ 	.word	0x000003e0


	//   ....[4]....
        /*0088*/ 	.word	0x00000620


	//   ....[5]....
        /*008c*/ 	.word	0x00001300


	//   ....[6]....
        /*0090*/ 	.word	0x00004a70


	//   ....[7]....
        /*0094*/ 	.word	0x00007c10


	//----- nvinfo : EIATTR_REG_RECONFIG
	.align		4
.L_774:
        /*0098*/ 	.byte	0x01, 0x54
	.zero		2


	//----- nvinfo : EIATTR_SYSCALL_OFFSETS
	.align		4
        /*009c*/ 	.byte	0x04, 0x46
        /*009e*/ 	.short	(.L_776 - .L_775)


	//   ....[0]....
.L_775:
        /*00a0*/ 	.word	0x00000f40


	//   ....[1]....
        /*00a4*/ 	.word	0x00001030


	//   ....[2]....
        /*00a8*/ 	.word	0x00001190


	//   ....[3]....
        /*00ac*/ 	.word	0x00001280


	//----- nvinfo : EIATTR_MBARRIER_INSTR_OFFSETS
	.align		4
.L_776:
        /*00b0*/ 	.byte	0x04, 0x39
        /*00b2*/ 	.short	(.L_778 - .L_777)


	//   ....[0]....
.L_777:
        /*00b4*/ 	.word	0x00000290
        /*00b8*/ 	.word	0x000000ff
        /*00bc*/ 	.word	0x00030800
        /*00c0*/ 	.short	0x0100
        /*00c2*/ 	.byte	0x06
	.zero		1


	//   ....[1]....
        /*00c4*/ 	.word	0x00000390
        /*00c8*/ 	.word	0x000000ff
        /*00cc*/ 	.word	0x00030810
        /*00d0*/ 	.short	0x0100
        /*00d2*/ 	.byte	0x08
	.zero		1


	//   ....[2]....
        /*00d4*/ 	.word	0x000003a0
        /*00d8*/ 	.word	0x000000ff
        /*00dc*/ 	.word	0x00030820
        /*00e0*/ 	.short	0x0100
        /*00e2*/ 	.byte	0x08
	.zero		1


	//   ....[3]....
        /*00e4*/ 	.word	0x000003b0
        /*00e8*/ 	.word	0x000000ff
        /*00ec*/ 	.word	0x00030818
        /*00f0*/ 	.short	0x0100
        /*00f2*/ 	.byte	0x08
	.zero		1


	//   ....[4]....
        /*00f4*/ 	.word	0x000003c0
        /*00f8*/ 	.word	0x000000ff
        /*00fc*/ 	.word	0x00030828
        /*0100*/ 	.short	0x0100
        /*0102*/ 	.byte	0x08
	.zero		1


	//   ....[5]....
        /*0104*/ 	.word	0x000004f0
        /*0108*/ 	.word	0x000000ff
        /*010c*/ 	.word	0x00030830
        /*0110*/ 	.short	0x0100
        /*0112*/ 	.byte	0x08
	.zero		1


	//   ....[6]....
        /*0114*/ 	.word	0x00000500
        /*0118*/ 	.word	0x000000ff
        /*011c*/ 	.word	0x00030840
        /*0120*/ 	.short	0x0100
        /*0122*/ 	.byte	0x08
	.zero		1


	//   ....[7]....
        /*0124*/ 	.word	0x00000510
        /*0128*/ 	.word	0x000000ff
        /*012c*/ 	.word	0x00030838
        /*0130*/ 	.short	0x0100
        /*0132*/ 	.byte	0x08
	.zero		1


	//   ....[8]....
        /*0134*/ 	.word	0x00000520
        /*0138*/ 	.word	0x000000ff
        /*013c*/ 	.word	0x00030848
        /*0140*/ 	.short	0x0100
        /*0142*/ 	.byte	0x08
	.zero		1


	//   ....[9]....
        /*0144*/ 	.word	0x00001340
        /*0148*/ 	.word	0x000000e4
        /*014c*/ 	.word	0x00030800
        /*0150*/ 	.short	0x010a
        /*0152*/ 	.byte	0x3f
	.zero		1


	//   ....[10]....
        /*0154*/ 	.word	0x000013e0
        /*0158*/ 	.word	0x000000e4
        /*015c*/ 	.word	0x00030800
        /*0160*/ 	.short	0x010a
        /*0162*/ 	.byte	0x3f
	.zero		1


	//   ....[11]....
        /*0164*/ 	.word	0x00001ac0
        /*0168*/ 	.word	0x00000000
        /*016c*/ 	.word	0x00030810
        /*0170*/ 	.short	0x010a
        /*0172*/ 	.byte	0x3f
	.zero		1


	//   ....[12]....
        /*0174*/ 	.word	0x00001b00
        /*0178*/ 	.word	0x00000000
        /*017c*/ 	.word	0x00030810
        /*0180*/ 	.short	0x010a
        /*0182*/ 	.byte	0x3f
	.zero		1


	//   ....[13]....
        /*0184*/ 	.word	0x00002030
        /*0188*/ 	.word	0x00000000
        /*018c*/ 	.word	0x00030830
        /*0190*/ 	.short	0x010a
        /*0192*/ 	.byte	0x3f
	.zero		1


	//   ....[14]....
        /*0194*/ 	.word	0x000020b0
        /*0198*/ 	.word	0x00000000
        /*019c*/ 	.word	0x00030830
        /*01a0*/ 	.short	0x010a
        /*01a2*/ 	.byte	0x3f
	.zero		1


	//   ....[15]....
        /*01a4*/ 	.word	0x00003a90
        /*01a8*/ 	.word	0x00000006
        /*01ac*/ 	.word	0x00000000
        /*01b0*/ 	.short	0x0101
        /*01b2*/ 	.byte	0x3f
	.zero		1


	//   ....[16]....
        /*01b4*/ 	.word	0x00003dc0
        /*01b8*/ 	.word	0x00000000
        /*01bc*/ 	.word	0x00000000
        /*01c0*/ 	.short	0x0101
        /*01c2*/ 	.byte	0x3f
	.zero		1


	//   ....[17]....
        /*01c4*/ 	.word	0x00005ec0
        /*01c8*/ 	.word	0x00000010
        /*01cc*/ 	.word	0x00030820
        /*01d0*/ 	.short	0x010a
        /*01d2*/ 	.byte	0x3f
	.zero		1


	//   ....[18]....
        /*01d4*/ 	.word	0x000065f0
        /*01d8*/ 	.word	0x00000010
        /*01dc*/ 	.word	0x00030840
        /*01e0*/ 	.short	0x010a
        /*01e2*/ 	.byte	0x3f
	.zero		1


	//   ....[19]....
        /*01e4*/ 	.word	0x00006890
        /*01e8*/ 	.word	0x00000010
        /*01ec*/ 	.word	0x00030828
        /*01f0*/ 	.short	0x010a
        /*01f2*/ 	.byte	0x3f
	.zero		1


	//   ....[20]....
        /*01f4*/ 	.word	0x00006b30
        /*01f8*/ 	.word	0x00000010
        /*01fc*/ 	.word	0x00030848
        /*0200*/ 	.short	0x010a
        /*0202*/ 	.byte	0x3f
	.zero		1


	//   ....[21]....
        /*0204*/ 	.word	0x00006d80
        /*0208*/ 	.word	0x00000010
        /*020c*/ 	.word	0x00030820
        /*0210*/ 	.short	0x010a
        /*0212*/ 	.byte	0x3f
	.zero		1


	//   ....[22]....
        /*0214*/ 	.word	0x000070b0
        /*0218*/ 	.word	0x00000010
        /*021c*/ 	.word	0x00030840
        /*0220*/ 	.short	0x010a
        /*0222*/ 	.byte	0x3f
	.zero		1


	//   ....[23]....
        /*0224*/ 	.word	0x00007320
        /*0228*/ 	.word	0x00000010
        /*022c*/ 	.word	0x00030828
        /*0230*/ 	.short	0x010a
        /*0232*/ 	.byte	0x3f
	.zero		1


	//   ....[24]....
        /*0234*/ 	.word	0x00007640
        /*0238*/ 	.word	0x00000003
        /*023c*/ 	.word	0x00030840
        /*0240*/ 	.short	0x010a
        /*0242*/ 	.byte	0x3f
	.zero		1


	//   ....[25]....
        /*0244*/ 	.word	0x00007a80
        /*0248*/ 	.word	0x00000006
        /*024c*/ 	.word	0x00000000
        /*0250*/ 	.short	0x010a
        /*0252*/ 	.byte	0x3f
	.zero		1


	//   ....[26]....
        /*0254*/ 	.word	0x00007ae0
        /*0258*/ 	.word	0x00000003
        /*025c*/ 	.word	0x00000000
        /*0260*/ 	.short	0x010a
        /*0262*/ 	.byte	0x3f
	.zero		1


	//   ....[27]....
        /*0264*/ 	.word	0x00007b40
        /*0268*/ 	.word	0x00000000
        /*026c*/ 	.word	0x00000000
        /*0270*/ 	.short	0x010a
        /*0272*/ 	.byte	0x3f
	.zero		1


	//   ....[28]....
        /*0274*/ 	.word	0x00007b70
        /*0278*/ 	.word	0x00000003
        /*027c*/ 	.word	0x00000000
        /*0280*/ 	.short	0x010a
        /*0282*/ 	.byte	0x3f
	.zero		1


	//   ....[29]....
        /*0284*/ 	.word	0x00007c40
        /*0288*/ 	.word	0x000000e4
        /*028c*/ 	.word	0x00030800
        /*0290*/ 	.short	0x010a
        /*0292*/ 	.byte	0x3f
	.zero		1


	//   ....[30]....
        /*0294*/ 	.word	0x00007c90
        /*0298*/ 	.word	0x00000000
        /*029c*/ 	.word	0x00030810
        /*02a0*/ 	.short	0x010a
        /*02a2*/ 	.byte	0x3f
	.zero		1


	//   ....[31]....
        /*02a4*/ 	.word	0x00007ce0
        /*02a8*/ 	.word	0x00000000
        /*02ac*/ 	.word	0x00030830
        /*02b0*/ 	.short	0x010a
        /*02b2*/ 	.byte	0x3f
	.zero		1


	//   ....[32]....
        /*02b4*/ 	.word	0x00007d30
        /*02b8*/ 	.word	0x00000010
        /*02bc*/ 	.word	0x00030820
        /*02c0*/ 	.short	0x010a
        /*02c2*/ 	.byte	0x3f
	.zero		1


	//   ....[33]....
        /*02c4*/ 	.word	0x00007d80
        /*02c8*/ 	.word	0x00000010
        /*02cc*/ 	.word	0x00030840
        /*02d0*/ 	.short	0x010a
        /*02d2*/ 	.byte	0x3f
	.zero		1


	//   ....[34]....
        /*02d4*/ 	.word	0x00007dd0
        /*02d8*/ 	.word	0x00000010
        /*02dc*/ 	.word	0x00030828
        /*02e0*/ 	.short	0x010a
        /*02e2*/ 	.byte	0x3f
	.zero		1


	//   ....[35]....
        /*02e4*/ 	.word	0x00007e20
        /*02e8*/ 	.word	0x00000010
        /*02ec*/ 	.word	0x00030848
        /*02f0*/ 	.short	0x010a
        /*02f2*/ 	.byte	0x3f
	.zero		1


	//   ....[36]....
        /*02f4*/ 	.word	0x00007e80
        /*02f8*/ 	.word	0x00000010
        /*02fc*/ 	.word	0x00030820
        /*0300*/ 	.short	0x010a
        /*0302*/ 	.byte	0x3f
	.zero		1


	//   ....[37]....
        /*0304*/ 	.word	0x00007ed0
        /*0308*/ 	.word	0x00000010
        /*030c*/ 	.word	0x00030840
        /*0310*/ 	.short	0x010a
        /*0312*/ 	.byte	0x3f
	.zero		1


	//   ....[38]....
        /*0314*/ 	.word	0x00007f20
        /*0318*/ 	.word	0x00000010
        /*031c*/ 	.word	0x00030828
        /*0320*/ 	.short	0x010a
        /*0322*/ 	.byte	0x3f
	.zero		1


	//   ....[39]....
        /*0324*/ 	.word	0x00007f70
        /*0328*/ 	.word	0x00000003
        /*032c*/ 	.word	0x00030840
        /*0330*/ 	.short	0x010a
        /*0332*/ 	.byte	0x3f
	.zero		1


	//   ....[40]....
        /*0334*/ 	.word	0x00008040
        /*0338*/ 	.word	0x00000006
        /*033c*/ 	.word	0x00000000
        /*0340*/ 	.short	0x010a
        /*0342*/ 	.byte	0x3f
	.zero		1


	//   ....[41]....
        /*0344*/ 	.word	0x00008090
        /*0348*/ 	.word	0x00000003
        /*034c*/ 	.word	0x00000000
        /*0350*/ 	.short	0x010a
        /*0352*/ 	.byte	0x3f
	.zero		1


	//   ....[42]....
        /*0354*/ 	.word	0x000080e0
        /*0358*/ 	.word	0x00000000
        /*035c*/ 	.word	0x00000000
        /*0360*/ 	.short	0x010a
        /*0362*/ 	.byte	0x3f
	.zero		1


	//----- nvinfo : EIATTR_NUM_MBARRIERS
	.align		4
.L_778:
        /*0364*/ 	.byte	0x03, 0x38
        /*0366*/ 	.short	0x0009


	//----- nvinfo : EIATTR_EXIT_INSTR_OFFSETS
	.align		4
        /*0368*/ 	.byte	0x04, 0x1c
        /*036a*/ 	.short	(.L_780 - .L_779)


	//   ....[0]....
.L_779:
        /*036c*/ 	.word	0x00007bc0


	//----- nvinfo : EIATTR_MAX_THREADS
	.align		4
.L_780:
        /*0370*/ 	.byte	0x04, 0x05
        /*0372*/ 	.short	(.L_782 - .L_781)
.L_781:
        /*0374*/ 	.word	0x00000180
        /*0378*/ 	.word	0x00000001
        /*037c*/ 	.word	0x00000001


	//----- nvinfo : EIATTR_CRS_STACK_SIZE
	.align		4
.L_782:
        /*0380*/ 	.byte	0x04, 0x1e
        /*0382*/ 	.short	(.L_784 - .L_783)
.L_783:
        /*0384*/ 	.word	0x00000000


	//----- nvinfo : EIATTR_CBANK_PARAM_SIZE
	.align		4
.L_784:
        /*0388*/ 	.byte	0x03, 0x19
        /*038a*/ 	.short	0x0770


	//----- nvinfo : EIATTR_PARAM_CBANK
	.align		4
        /*038c*/ 	.byte	0x04, 0x0a
        /*038e*/ 	.short	(.L_786 - .L_785)
	.align		4
.L_785:
        /*0390*/ 	.word	index@(.nv.constant0._ZN7cutlass13device_kernelIN5flash11enable_sm90INS1_16FlashAttnBwdSm90INS1_25CollectiveMainloopBwdSm90ILi2ELi2ELi2EN4cute5tupleIJNS5_1CILi1EEES8_S8_EEENS6_IJNS7_ILi64EEENS7_ILi128EEESB_EEENS_6half_tEfNS_4arch4Sm90ELb1ELb0ELb0ELb0ELb0ELb1ELb0ELb0ELi2ELi1ELi2ELi1ELb0EEENS1_24CollectiveEpilogueBwdGQAISC_fSF_Li256ELb0ELb0EEENS1_25SingleTileBwdLPTSchedulerILb0ELi128ELb0EEEEEEEEEvNT_6ParamsE)
        /*0394*/ 	.short	0x0210
        /*0396*/ 	.short	0x0770


	//----- nvinfo : EIATTR_SW_WAR
	.align		4
.L_786:
        /*0398*/ 	.byte	0x04, 0x36
        /*039a*/ 	.short	(.L_788 - .L_787)
.L_787:
        /*039c*/ 	.word	0x00000008
.L_788:


//--------------------- .nv.info._ZN7cutlass13device_kernelIN5flash11enable_sm90INS1_16FlashAttnBwdSm90INS1_25CollectiveMainloopBwdSm90ILi2ELi2ELi2EN4cute5tupleIJNS5_1CILi1EEES8_S8_EEENS6_IJNS7_ILi64EEENS7_ILi128EEESB_EEENS_6half_tEfNS_4arch4Sm90ELb1ELb0ELb0ELb0ELb1ELb1ELb0ELb0ELi2ELi1ELi2ELi1ELb0EEENS1_24CollectiveEpilogueBwdGQAISC_fSF_Li256ELb0ELb1EEENS1_25SingleTileBwdLPTSchedulerILb0ELi128ELb1EEEEEEEEEvNT_6ParamsE --------------------------
	.section	.nv.info._ZN7cutlass13device_kernelIN5flash11enable_sm90INS1_16FlashAttnBwdSm90INS1_25CollectiveMainloopBwdSm90ILi2ELi2ELi2EN4cute5tupleIJNS5_1CILi1EEES8_S8_EEENS6_IJNS7_ILi64EEENS7_ILi128EEESB_EEENS_6half_tEfNS_4arch4Sm90ELb1ELb0ELb0ELb0ELb1ELb1ELb0ELb0ELi2ELi1ELi2ELi1ELb0EEENS1_24CollectiveEpilogueBwdGQAISC_fSF_Li256ELb0ELb1EEENS1_25SingleTileBwdLPTSchedulerILb0ELi128ELb1EEEEEEEEEvNT_6ParamsE,"",@"SHT_CUDA_INFO"
	.sectionflags	@""
	.align	4


	//----- nvinfo : EIATTR_CUDA_API_VERSION
	.align		4
        /*0000*/ 	.byte	0x04, 0x37
        /*0002*/ 	.short	(.L_790 - .L_789)
.L_789:
        /*0004*/ 	.word	0x00000082


	//----- nvinfo : EIATTR_KPARAM_INFO
	.align		4
.L_790:
        /*0008*/ 	.byte	0x04, 0x17
        /*000a*/ 	.short	(.L_792 - .L_791)
.L_791:
        /*000c*/ 	.word	0x00000000
        /*0010*/ 	.short	0x0000
        /*0012*/ 	.short	0x0070
        /*0014*/ 	.byte	0x00, 0xf0, 0x01, 0x1c


	//----- nvinfo : EIATTR_SPARSE_MMA_MASK
	.align		4
.L_792:
        /*0018*/ 	.byte	0x03, 0x50
        /*001a*/ 	.short	0x0000


	//----- nvinfo : EIATTR_MAXREG_COUNT
	.align		4
        /*001c*/ 	.byte	0x03, 0x1b
        /*001e*/ 	.short	0x00a8


	//----- nvinfo : EIATTR_NUM_BARRIERS
	.align		4
        /*0020*/ 	.byte	0x02, 0x4c
        /*0022*/ 	.byte	0x10
	.zero		1


	//----- nvinfo : EIATTR_EXTERNS
	.align		4
        /*0024*/ 	.byte	0x04, 0x0f
        /*0026*/ 	.short	(.L_794 - .L_793)


	//   ....[0]....
	.align		4
.L_793:
        /*0028*/ 	.word	index@(__assertfail)


	//----- nvinfo : EIATTR_ANNOTATIONS
	.align		4
.L_794:
        /*002c*/ 	.byte	0x04, 0x55
        /*002e*/ 	.short	(.L_796 - .L_795)


	//   ....[0]....
.L_795:
        /*0030*/ 	.word	0x00000001
        /*0034*/ 	.byte	0xc0, 0x74, 0x00, 0x00, 0x01, 0x00, 0x00, 0x00, 0xb0, 0x7f, 0x00, 0x00


	//----- nvinfo : EIATTR_MERCURY_ISA_VERSION
	.align		4
.L_796:
        /*0040*/ 	.byte	0x03, 0x5f
        /*0042*/ 	.short	0x0101


	//----- nvinfo : EIATTR_INT_WARP_WIDE_INSTR_OFFSETS
	.align		4
        /*0044*/ 	.byte	0x04, 0x31
        /*0046*/ 	.short	(.L_798 - .L_797)


	//   ....[0]....
.L_797:
        /*0048*/ 	.word	0x00000190


	//   ....[1]....
        /*004c*/ 	.word	0x000001c0


	//   ....[2]....
        /*0050*/ 	.word	0x00005b90


	//   ....[3]....
        /*0054*/ 	.word	0x00006200


	//   ....[4]....
        /*0058*/ 	.word	0x00006730


	//----- nvinfo : EIATTR_COOP_GROUP_MASK_REGIDS
	.align		4
.L_798:
        /*005c*/ 	.byte	0x04, 0x29
        /*005e*/ 	.short	(.L_800 - .L_799)


	//   ....[0]....
.L_799:
        /*0060*/ 	.word	0xffffffff


	//   ....[1]....
        /*0064*/ 	.word	0xffffffff


	//   ....[2]....
        /*0068*/ 	.word	0xffffffff


	//   ....[3]....
        /*006c*/ 	.word	0xffffffff


	//   ....[4]....
        /*0070*/ 	.word	0xffffffff


	//   ....[5]....
        /*0074*/ 	.word	0xffffffff


	//   ....[6]....
        /*0078*/ 	.word	0xffffffff


	//   ....[7]....
        /*007c*/ 	.word	0xffffffff


	//   ....[8]....
        /*0080*/ 	.word	0xffffffff


	//   ....[9]....
        /*0084*/ 	.word	0xffffffff


	//   ....[10]....
        /*0088*/ 	.word	0xffffffff


	//   ....[11]....
        /*008c*/ 	.word	0xffffffff


	//   ....[12]....
        /*0090*/ 	.word	0xffffffff


	//   ....[13]....
        /*0094*/ 	.word	0xffffffff


	//   ....[14]....
        /*0098*/ 	.word	0xffffffff


	//   ....[15]....
        /*009c*/ 	.word	0xffffffff


	//   ....[16]....
        /*00a0*/ 	.word	0xffffffff


	//   ....[17]....
        /*00a4*/ 	.word	0x0500000f


	//   ....[18]....
        /*00a8*/ 	.word	0x0500000f


	//   ....[19]....
        /*00ac*/ 	.word	0x0500000f


	//   ....[20]....
        /*00b0*/ 	.word	0x0500000f


	//   ....[21]....
        /*00b4*/ 	.word	0x0500000f


	//   ....[22]....
        /*00b8*/ 	.word	0x0500000f


	//----- nvinfo : EIATTR_COOP_GROUP_INSTR_OFFSETS
	.align		4
.L_800:
        /*00bc*/ 	.byte	0x04, 0x28
        /*00be*/ 	.short	(.L_802 - .L_801)


	//   ....[0]....
.L_801:
        /*00c0*/ 	.word	0x00000070


	//   ....[1]....
        /*00c4*/ 	.word	0x000001a0


	//   ....[2]....
        /*00c8*/ 	.word	0x000001f0


	//   ....[3]....
        /*00cc*/ 	.word	0x000003e0


	//   ....[4]....
        /*00d0*/ 	.word	0x00000630


	//   ....[5]....
        /*00d4*/ 	.word	0x00001340


	//   ....[6]....
        /*00d8*/ 	.word	0x000048b0


	//   ....[7]....
        /*00dc*/ 	.word	0x00004a30


	//   ....[8]....
        /*00e0*/ 	.word	0x00004d20


	//   ....[9]....
        /*00e4*/ 	.word	0x00004eb0


	//   ....[10]....
        /*00e8*/ 	.word	0x00004fc0


	//   ....[11]....
        /*00ec*/ 	.word	0x00005790


	//   ....[12]....
        /*00f0*/ 	.word	0x00005ac0


	//   ....[13]....
        /*00f4*/ 	.word	0x00005e80


	//   ....[14]....
        /*00f8*/ 	.word	0x00006130


	//   ....[15]....
        /*00fc*/ 	.word	0x000063f0


	//   ....[16]....
        /*0100*/ 	.word	0x00006660


	//   ....[17]....
        /*0104*/ 	.word	0x00008b70


	//   ....[18]....
        /*0108*/ 	.word	0x00008cc0


	//   ....[19]....
        /*010c*/ 	.word	0x00008d30


	//   ....[20]....
        /*0110*/ 	.word	0x00008da0


	//   ....[21]....
        /*0114*/ 	.word	0x00008e10


	//   ....[22]....
        /*0118*/ 	.word	0x00008e80


	//----- nvinfo : EIATTR_REG_RECONFIG
	.align		4
.L_802:
        /*011c*/ 	.byte	0x01, 0x54
	.zero		2


	//----- nvinfo : EIATTR_SYSCALL_OFFSETS
	.align		4
        /*0120*/ 	.byte	0x04, 0x46
        /*0122*/ 	.short	(.L_804 - .L_803)


	//   ....[0]....
.L_803:
        /*0124*/ 	.word	0x00000f80


	//   ....[1]....
        /*0128*/ 	.word	0x00001070


	//   ....[2]....
        /*012c*/ 	.word	0x000011d0


	//   ....[3]....
        /*0130*/ 	.word	0x000012c0


	//----- nvinfo : EIATTR_MBARRIER_INSTR_OFFSETS
	.align		4
.L_804:
        /*0134*/ 	.byte	0x04, 0x39
        /*0136*/ 	.short	(.L_806 - .L_805)


	//   ....[0]....
.L_805:
        /*0138*/ 	.word	0x00000290
        /*013c*/ 	.word	0x000000ff
        /*0140*/ 	.word	0x00030800
        /*0144*/ 	.short	0x0100
        /*0146*/ 	.byte	0x06
	.zero		1


	//   ....[1]....
        /*0148*/ 	.word	0x00000390
        /*014c*/ 	.word	0x000000ff
        /*0150*/ 	.word	0x00030810
        /*0154*/ 	.short	0x0100
        /*0156*/ 	.byte	0x08
	.zero		1


	//   ....[2]....
        /*0158*/ 	.word	0x000003a0
        /*015c*/ 	.word	0x000000ff
        /*0160*/ 	.word	0x00030820
        /*0164*/ 	.short	0x0100
        /*0166*/ 	.byte	0x08
	.zero		1


	//   ....[3]....
        /*0168*/ 	.word	0x000003b0
        /*016c*/ 	.word	0x000000ff
        /*0170*/ 	.word	0x00030818
        /*0174*/ 	.short	0x0100
        /*0176*/ 	.byte	0x08
	.zero		1


	//   ....[4]....
        /*0178*/ 	.word	0x000003c0
        /*017c*/ 	.word	0x000000ff
        /*0180*/ 	.word	0x00030828
        /*0184*/ 	.short	0x0100
        /*0186*/ 	.byte	0x08
	.zero		1


	//   ....[5]....
        /*0188*/ 	.word	0x000004f0
        /*018c*/ 	.word	0x000000ff
        /*0190*/ 	.word	0x00030830
        /*0194*/ 	.short	0x0100
        /*0196*/ 	.byte	0x08
	.zero		1


	//   ....[6]....
        /*0198*/ 	.word	0x00000500
        /*019c*/ 	.word	0x000000ff
        /*01a0*/ 	.word	0x00030840
        /*01a4*/ 	.short	0x0100
        /*01a6*/ 	.byte	0x08
	.zero		1


	//   ....[7]....
        /*01a8*/ 	.word	0x00000510
        /*01ac*/ 	.word	0x000000ff
        /*01b0*/ 	.word	0x00030838
        /*01b4*/ 	.short	0x0100
        /*01b6*/ 	.byte	0x08
	.zero		1


	//   ....[8]....
        /*01b8*/ 	.word	0x00000520
        /*01bc*/ 	.word	0x000000ff
        /*01c0*/ 	.word	0x00030848
        /*01c4*/ 	.short	0x0100
        /*01c6*/ 	.byte	0x08
	.zero		1


	//   ....[9]....
        /*01c8*/ 	.word	0x00001380
        /*01cc*/ 	.word	0x000000e4
        /*01d0*/ 	.word	0x00030800
        /*01d4*/ 	.short	0x010a
        /*01d6*/ 	.byte	0x3f
	.zero		1


	//   ....[10]....
        /*01d8*/ 	.word	0x00001420
        /*01dc*/ 	.word	0x000000e4
        /*01e0*/ 	.word	0x00030800
        /*01e4*/ 	.short	0x010a
        /*01e6*/ 	.byte	0x3f
	.zero		1


	//   ....[11]....
        /*01e8*/ 	.word	0x00001b00
        /*01ec*/ 	.word	0x00000000
        /*01f0*/ 	.word	0x00030810
        /*01f4*/ 	.short	0x010a
        /*01f6*/ 	.byte	0x3f
	.zero		1


	//   ....[12]....
        /*01f8*/ 	.word	0x00001b40
        /*01fc*/ 	.word	0x00000000
        /*0200*/ 	.word	0x00030810
        /*0204*/ 	.short	0x010a
        /*0206*/ 	.byte	0x3f
	.zero		1


	//   ....[13]....
        /*0208*/ 	.word	0x00002070
        /*020c*/ 	.word	0x00000000
        /*0210*/ 	.word	0x00030830
        /*0214*/ 	.short	0x010a
        /*0216*/ 	.byte	0x3f
	.zero		1


	//   ....[14]....
        /*0218*/ 	.word	0x000020f0
        /*021c*/ 	.word	0x00000000
        /*0220*/ 	.word	0x00030830
        /*0224*/ 	.short	0x010a
        /*0226*/ 	.byte	0x3f
	.zero		1


	//   ....[15]....
        /*0228*/ 	.word	0x00003ad0
        /*022c*/ 	.word	0x00000006
        /*0230*/ 	.word	0x00000000
        /*0234*/ 	.short	0x0101
        /*0236*/ 	.byte	0x3f
	.zero		1


	//   ....[16]....
        /*0238*/ 	.word	0x00003e00
        /*023c*/ 	.word	0x00000000
        /*0240*/ 	.word	0x00000000
        /*0244*/ 	.short	0x0101
        /*0246*/ 	.byte	0x3f
	.zero		1


	//   ....[17]....
        /*0248*/ 	.word	0x00006e20
        /*024c*/ 	.word	0x00000010
        /*0250*/ 	.word	0x00030820
        /*0254*/ 	.short	0x010a
        /*0256*/ 	.byte	0x3f
	.zero		1


	//   ....[18]....
        /*0258*/ 	.word	0x00007550
        /*025c*/ 	.word	0x00000010
        /*0260*/ 	.word	0x00030840
        /*0264*/ 	.short	0x010a
        /*0266*/ 	.byte	0x3f
	.zero		1


	//   ....[19]....
        /*0268*/ 	.word	0x000077f0
        /*026c*/ 	.word	0x00000010
        /*0270*/ 	.word	0x00030828
        /*0274*/ 	.short	0x010a
        /*0276*/ 	.byte	0x3f
	.zero		1


	//   ....[20]....
        /*0278*/ 	.word	0x00007a90
        /*027c*/ 	.word	0x00000010
        /*0280*/ 	.word	0x00030848
        /*0284*/ 	.short	0x010a
        /*0286*/ 	.byte	0x3f
	.zero		1


	//   ....[21]....
        /*0288*/ 	.word	0x00007ce0
        /*028c*/ 	.word	0x00000010
        /*0290*/ 	.word	0x00030820
        /*0294*/ 	.short	0x010a
        /*0296*/ 	.byte	0x3f
	.zero		1


	//   ....[22]....
        /*0298*/ 	.word	0x00008010
        /*029c*/ 	.word	0x00000010
        /*02a0*/ 	.word	0x00030840
        /*02a4*/ 	.short	0x010a
        /*02a6*/ 	.byte	0x3f
	.zero		1


	//   ....[23]....
        /*02a8*/ 	.word	0x00008280
        /*02ac*/ 	.word	0x00000010
        /*02b0*/ 	.word	0x00030828
        /*02b4*/ 	.short	0x010a
        /*02b6*/ 	.byte	0x3f
	.zero		1


	//   ....[24]....
        /*02b8*/ 	.word	0x000085a0
        /*02bc*/ 	.word	0x00000003
        /*02c0*/ 	.word	0x00030840
        /*02c4*/ 	.short	0x010a
        /*02c6*/ 	.byte	0x3f
	.zero		1


	//   ....[25]....
        /*02c8*/ 	.word	0x000089e0
        /*02cc*/ 	.word	0x00000006
        /*02d0*/ 	.word	0x00000000
        /*02d4*/ 	.short	0x010a
        /*02d6*/ 	.byte	0x3f
	.zero		1


	//   ....[26]....
        /*02d8*/ 	.word	0x00008a40
        /*02dc*/ 	.word	0x00000003
        /*02e0*/ 	.word	0x00000000
        /*02e4*/ 	.short	0x010a
        /*02e6*/ 	.byte	0x3f
	.zero		1


	//   ....[27]....
        /*02e8*/ 	.word	0x00008aa0
        /*02ec*/ 	.word	0x00000000
        /*02f0*/ 	.word	0x00000000
        /*02f4*/ 	.short	0x010a
        /*02f6*/ 	.byte	0x3f
	.zero		1


	//   ....[28]....
        /*02f8*/ 	.word	0x00008ad0
        /*02fc*/ 	.word	0x00000003
        /*0300*/ 	.word	0x00000000
        /*0304*/ 	.short	0x010a
        /*0306*/ 	.byte	0x3f
	.zero		1


	//   ....[29]....
        /*0308*/ 	.word	0x00008ba0
        /*030c*/ 	.word	0x000000e4
        /*0310*/ 	.word	0x00030800
        /*0314*/ 	.short	0x010a
        /*0316*/ 	.byte	0x3f
	.zero		1


	//   ....[30]....
        /*0318*/ 	.word	0x00008bf0
        /*031c*/ 	.word	0x00000000
        /*0320*/ 	.word	0x00030810
        /*0324*/ 	.short	0x010a
        /*0326*/ 	.byte	0x3f
	.zero		1


	//   ....[31]....
        /*0328*/ 	.word	0x00008c40
        /*032c*/ 	.word	0x00000000
        /*0330*/ 	.word	0x00030830
        /*0334*/ 	.short	0x010a
        /*0336*/ 	.byte	0x3f
	.zero		1


	//   ....[32]....
        /*0338*/ 	.word	0x00008ec0
        /*033c*/ 	.word	0x00000010
        /*0340*/ 	.word	0x00030820
        /*0344*/ 	.short	0x010a
        /*0346*/ 	.byte	0x3f
	.zero		1


	//   ....[33]....
        /*0348*/ 	.word	0x00008f10
        /*034c*/ 	.word	0x00000010
        /*0350*/ 	.word	0x00030840
        /*0354*/ 	.short	0x010a
        /*0356*/ 	.byte	0x3f
	.zero		1


	//   ....[34]....
        /*0358*/ 	.word	0x00008f60
        /*035c*/ 	.word	0x00000010
        /*0360*/ 	.word	0x00030828
        /*0364*/ 	.short	0x010a
        /*0366*/ 	.byte	0x3f
	.zero		1


	//   ....[35]....
        /*0368*/ 	.word	0x00008fb0
        /*036c*/ 	.word	0x00000010
        /*0370*/ 	.word	0x00030848
        /*0374*/ 	.short	0x010a
        /*0376*/ 	.byte	0x3f
	.zero		1


	//   ....[36]....
        /*0378*/ 	.word	0x00009010
        /*037c*/ 	.word	0x00000010
        /*0380*/ 	.word	0x00030820
        /*0384*/ 	.short	0x010a
        /*0386*/ 	.byte	0x3f
	.zero		1


	//   ....[37]....
        /*0388*/ 	.word	0x00009060
        /*038c*/ 	.word	0x00000010
        /*0390*/ 	.word	0x00030840
        /*0394*/ 	.short	0x010a
        /*0396*/ 	.byte	0x3f
	.zero		1


	//   ....[38]....
        /*0398*/ 	.word	0x000090b0
        /*039c*/ 	.word	0x00000010
        /*03a0*/ 	.word	0x00030828
        /*03a4*/ 	.short	0x010a
        /*03a6*/ 	.byte	0x3f
	.zero		1


	//   ....[39]....
        /*03a8*/ 	.word	0x00009100
        /*03ac*/ 	.word	0x00000003
        /*03b0*/ 	.word	0x00030840
        /*03b4*/ 	.short	0x010a
        /*03b6*/ 	.byte	0x3f
	.zero		1


	//   ....[40]....
        /*03b8*/ 	.word	0x000091d0
        /*03bc*/ 	.word	0x00000006
        /*03c0*/ 	.word	0x00000000
        /*03c4*/ 	.short	0x010a
        /*03c6*/ 	.byte	0x3f
	.zero		1


	//   ....[41]....
        /*03c8*/ 	.word	0x00009220
        /*03cc*/ 	.word	0x00000003
        /*03d0*/ 	.word	0x00000000
        /*03d4*/ 	.short	0x010a
        /*03d6*/ 	.byte	0x3f
	.zero		1


	//   ....[42]....
        /*03d8*/ 	.word	0x00009270
        /*03dc*/ 	.word	0x00000000
        /*03e0*/ 	.word	0x00000000
        /*03e4*/ 	.short	0x010a
        /*03e6*/ 	.byte	0x3f
	.zero		1


	//----- nvinfo : EIATTR_NUM_MBARRIERS
	.align		4
.L_806:
        /*03e8*/ 	.byte	0x03, 0x38
        /*03ea*/ 	.short	0x0009


	//----- nvinfo : EIATTR_EXIT_INSTR_OFFSETS
	.align		4
        /*03ec*/ 	.byte	0x04, 0x1c
        /*03ee*/ 	.short	(.L_808 - .L_807)


	//   ....[0]....
.L_807:
        /*03f0*/ 	.word	0x00008b20


	//----- nvinfo : EIATTR_MAX_THREADS
	.align		4
.L_808:
        /*03f4*/ 	.byte	0x04, 0x05
        /*03f6*/ 	.short	(.L_810 - .L_809)
.L_809:
        /*03f8*/ 	.word	0x00000180
        /*03fc*/ 	.word	0x00000001
        /*0400*/ 	.word	0x00000001


	//----- nvinfo : EIATTR_CRS_STACK_SIZE
	.align		4
.L_810:
        /*0404*/ 	.byte	0x04, 0x1e
        /*0406*/ 	.short	(.L_812 - .L_811)
.L_811:
        /*0408*/ 	.word	0x00000000


	//----- nvinfo : EIATTR_CBANK_PARAM_SIZE
	.align		4
.L_812:
        /*040c*/ 	.byte	0x03, 0x19
        /*040e*/ 	.short	0x0770


	//----- nvinfo : EIATTR_PARAM_CBANK
	.align		4
        /*0410*/ 	.byte	0x04, 0x0a
        /*0412*/ 	.short	(.L_814 - .L_813)
	.align		4
.L_813:
        /*0414*/ 	.word	index@(.nv.constant0._ZN7cutlass13device_kernelIN5flash11enable_sm90INS1_16FlashAttnBwdSm90INS1_25CollectiveMainloopBwdSm90ILi2ELi2ELi2EN4cute5tupleIJNS5_1CILi1EEES8_S8_EEENS6_IJNS7_ILi64EEENS7_ILi128EEESB_EEENS_6half_tEfNS_4arch4Sm90ELb1ELb0ELb0ELb0ELb1ELb1ELb0ELb0ELi2ELi1ELi2ELi1ELb0EEENS1_24CollectiveEpilogueBwdGQAISC_fSF_Li256ELb0ELb1EEENS1_25SingleTileBwdLPTSchedulerILb0ELi128ELb1EEEEEEEEEvNT_6ParamsE)
        /*0418*/ 	.short	0x0210
        /*041a*/ 	.short	0x0770


	//----- nvinfo : EIATTR_SW_WAR
	.align		4
.L_814:
        /*041c*/ 	.byte	0x04, 0x36
        /*041e*/ 	.short	(.L_816 - .L_815)
.L_815:
        /*0420*/ 	.word	0x00000008
.L_816:


//--------------------- .nv.info._ZN7cutlass13device_kernelIN5flash22FlashAttnBwdPreprocessIN4cute5tupleIJNS3_1CILi64EEENS5_ILi128EEEEEENS_6half_tEfNS_4arch4Sm90ELb1ELb0EEEEEvNT_6ParamsE --------------------------
	.section	.nv.info._ZN7cutlass13device_kernelIN5flash22FlashAttnBwdPreprocessIN4cute5tupleIJNS3_1CILi64EEENS5_ILi128EEEEEENS_6half_tEfNS_4arch4Sm90ELb1ELb0EEEEEvNT_6ParamsE,"",@"SHT_CUDA_INFO"
	.sectionflags	@""
	.align	4


	//----- nvinfo : EIATTR_CUDA_API_VERSION
	.align		4
        /*0000*/ 	.byte	0x04, 0x37
        /*0002*/ 	.short	(.L_818 - .L_817)
.L_817:
        /*0004*/ 	.word	0x00000082


	//----- nvinfo : EIATTR_KPARAM_INFO
	.align		4
.L_818:
        /*0008*/ 	.byte	0x04, 0x17
        /*000a*/ 	.short	(.L_820 - .L_819)
.L_819:
        /*000c*/ 	.word	0x00000000
        /*0010*/ 	.short	0x0000
        /*0012*/ 	.short	0x0000
        /*0014*/ 	.byte	0x00, 0xf0, 0xc1, 0x03


	//----- nvinfo : EIATTR_SPARSE_MMA_MASK
	.align		4
.L_820:
        /*0018*/ 	.byte	0x03, 0x50
        /*001a*/ 	.short	0x0000


	//----- nvinfo : EIATTR_MAXREG_COUNT
	.align		4
        /*001c*/ 	.byte	0x03, 0x1b
        /*001e*/ 	.short	0x0080


	//----- nvinfo : EIATTR_MERCURY_ISA_VERSION
	.align		4
        /*0020*/ 	.byte	0x03, 0x5f
        /*0022*/ 	.short	0x0101


	//----- nvinfo : EIATTR_COOP_GROUP_MASK_REGIDS
	.align		4
        /*0024*/ 	.byte	0x04, 0x29
        /*0026*/ 	.short	(.L_822 - .L_821)


	//   ....[0]....
.L_821:
        /*0028*/ 	.word	0xffffffff


	//   ....[1]....
        /*002c*/ 	.word	0xffffffff


	//   ....[2]....
        /*0030*/ 	.word	0xffffffff


	//   ....[3]....
        /*0034*/ 	.word	0xffffffff


	//   ....[4]....
        /*0038*/ 	.word	0xffffffff


	//   ....[5]....
        /*003c*/ 	.word	0xffffffff


	//   ....[6]....
        /*0040*/ 	.word	0xffffffff


	//   ....[7]....
        /*0044*/ 	.word	0xffffffff


	//   ....[8]....
        /*0048*/ 	.word	0xffffffff


	//   ....[9]....
        /*004c*/ 	.word	0xffffffff


	//   ....[10]....
        /*0050*/ 	.word	0xffffffff


	//   ....[11]....
        /*0054*/ 	.word	0xffffffff


	//   ....[12]....
        /*0058*/ 	.word	0xffffffff


	//   ....[13]....
        /*005c*/ 	.word	0xffffffff


	//   ....[14]....
        /*0060*/ 	.word	0xffffffff


	//   ....[15]....
        /*0064*/ 	.word	0xffffffff


	//----- nvinfo : EIATTR_COOP_GROUP_INSTR_OFFSETS
	.align		4
.L_822:
        /*0068*/ 	.byte	0x04, 0x28
        /*006a*/ 	.short	(.L_824 - .L_823)


	//   ....[0]....
.L_823:
        /*006c*/ 	.word	0x00001120


	//   ....[1]....
        /*0070*/ 	.word	0x00001130


	//   ....[2]....
        /*0074*/ 	.word	0x00001140


	//   ....[3]....
        /*0078*/ 	.word	0x00001150


	//   ....[4]....
        /*007c*/ 	.word	0x000011a0


	//   ....[5]....
        /*0080*/ 	.word	0x000011b0


	//   ....[6]....
        /*0084*/ 	.word	0x000011c0


	//   ....[7]....
        /*0088*/ 	.word	0x000011d0


	//   ....[8]....
        /*008c*/ 	.word	0x00001220


	//   ....[9]....
        /*0090*/ 	.word	0x00001230


	//   ....[10]....
        /*0094*/ 	.word	0x00001240


	//   ....[11]....
        /*0098*/ 	.word	0x00001250


	//   ....[12]....
        /*009c*/ 	.word	0x000012a0


	//   ....[13]....
        /*00a0*/ 	.word	0x000012c0


	//   ....[14]....
        /*00a4*/ 	.word	0x000012d0


	//   ....[15]....
        /*00a8*/ 	.word	0x000012f0


	//----- nvinfo : EIATTR_EXIT_INSTR_OFFSETS
	.align		4
.L_824:
        /*00ac*/ 	.byte	0x04, 0x1c
        /*00ae*/ 	.short	(.L_826 - .L_825)


	//   ....[0]....
.L_825:
        /*00b0*/ 	.word	0x000018b0


	//   ....[1]....
        /*00b4*/ 	.word	0x00001930


	//----- nvinfo : EIATTR_MAX_THREADS
	.align		4
.L_826:
        /*00b8*/ 	.byte	0x04, 0x05
        /*00ba*/ 	.short	(.L_828 - .L_827)
.L_827:
        /*00bc*/ 	.word	0x00000100
        /*00c0*/ 	.word	0x00000001
        /*00c4*/ 	.word	0x00000001


	//----- nvinfo : EIATTR_CRS_STACK_SIZE
	.align		4
.L_828:
        /*00c8*/ 	.byte	0x04, 0x1e
        /*00ca*/ 	.short	(.L_830 - .L_829)
.L_829:
        /*00cc*/ 	.word	0x00000000


	//----- nvinfo : EIATTR_CBANK_PARAM_SIZE
	.align		4
.L_830:
        /*00d0*/ 	.byte	0x03, 0x19
        /*00d2*/ 	.short	0x00f0


	//----- nvinfo : EIATTR_PARAM_CBANK
	.align		4
        /*00d4*/ 	.byte	0x04, 0x0a
        /*00d6*/ 	.short	(.L_832 - .L_831)
	.align		4
.L_831:
        /*00d8*/ 	.word	index@(.nv.constant0._ZN7cutlass13device_kernelIN5flash22FlashAttnBwdPreprocessIN4cute5tupleIJNS3_1CILi64EEENS5_ILi128EEEEEENS_6half_tEfNS_4arch4Sm90ELb1ELb0EEEEEvNT_6ParamsE)
        /*00dc*/ 	.short	0x0210
        /*00de*/ 	.short	0x00f0


	//----- nvinfo : EIATTR_SW_WAR
	.align		4
.L_832:
        /*00e0*/ 	.byte	0x04, 0x36
        /*00e2*/ 	.short	(.L_834 - .L_833)
.L_833:
        /*00e4*/ 	.word	0x00000008
.L_834:


//--------------------- .nv.info._ZN7cutlass13device_kernelIN5flash11enable_sm90INS1_16FlashAttnBwdSm90INS1_25CollectiveMainloopBwdSm90ILi2ELi2ELi2EN4cute5tupleIJNS5_1CILi1EEES8_S8_EEENS6_IJNS7_ILi64EEENS7_ILi128EEESB_EEENS_6half_tEfNS_4arch4Sm90ELb1ELb0ELb0ELb1ELb0ELb1ELb0ELb0ELi2ELi1ELi2ELi1ELb0EEENS1_21CollectiveEpilogueBwdISC_SD_SF_Li256ELb1ELb0ELi1EEENS1_25SingleTileBwdLPTSchedulerILb1ELi128ELb0EEEEEEEEEvNT_6ParamsE --------------------------
	.section	.nv.info._ZN7cutlass13device_kernelIN5flash11enable_sm90INS1_16FlashAttnBwdSm90INS1_25CollectiveMainloopBwdSm90ILi2ELi2ELi2EN4cute5tupleIJNS5_1CILi1EEES8_S8_EEENS6_IJNS7_ILi64EEENS7_ILi128EEESB_EEENS_6half_tEfNS_4arch4Sm90ELb1ELb0ELb0ELb1ELb0ELb1ELb0ELb0ELi2ELi1ELi2ELi1ELb0EEENS1_21CollectiveEpilogueBwdISC_SD_SF_Li256ELb1ELb0ELi1EEENS1_25SingleTileBwdLPTSchedulerILb1ELi128ELb0EEEEEEEEEvNT_6ParamsE,"",@"SHT_CUDA_INFO"
	.sectionflags	@""
	.align	4


	//----- nvinfo : EIATTR_CUDA_API_VERSION
	.align		4
        /*0000*/ 	.byte	0x04, 0x37
        /*0002*/ 	.short	(.L_836 - .L_835)
.L_835:
        /*0004*/ 	.word	0x00000082


	//----- nvinfo : EIATTR_KPARAM_INFO
	.align		4
.L_836:
        /*0008*/ 	.byte	0x04, 0x17
        /*000a*/ 	.short	(.L_838 - .L_837)
.L_837:
        /*000c*/ 	.word	0x00000000
        /*0010*/ 	.short	0x0000
        /*0012*/ 	.short	0x0070
        /*0014*/ 	.byte	0x00, 0xf0, 0x01, 0x1a


	//----- nvinfo : EIATTR_SPARSE_MMA_MASK
	.align		4
.L_838:
        /*0018*/ 	.byte	0x03, 0x50
        /*001a*/ 	.short	0x0000


	//----- nvinfo : EIATTR_MAXREG_COUNT
	.align		4
        /*001c*/ 	.byte	0x03, 0x1b
        /*001e*/ 	.short	0x00a8


	//----- nvinfo : EIATTR_NUM_BARRIERS
	.align		4
        /*0020*/ 	.byte	0x02, 0x4c
        /*0022*/ 	.byte	0x10
	.zero		1


	//----- nvinfo : EIATTR_EXTERNS
	.align		4
        /*0024*/ 	.byte	0x04, 0x0f
        /*0026*/ 	.short	(.L_840 - .L_839)


	//   ....[0]....
	.align		4
.L_839:
        /*0028*/ 	.word	index@(__assertfail)


	//----- nvinfo : EIATTR_ANNOTATIONS
	.align		4
.L_840:
        /*002c*/ 	.byte	0x04, 0x55
        /*002e*/ 	.short	(.L_842 - .L_841)


	//   ....[0]....
.L_841:
        /*0030*/ 	.word	0x00000001
        /*0034*/ 	.byte	0xb0, 0xa2, 0x00, 0x00, 0x01, 0x00, 0x00, 0x00, 0xb0, 0xa5, 0x00, 0x00, 0x01, 0x00, 0x00, 0x00
        /*0044*/ 	.byte	0x10, 0xb1, 0x00, 0x00, 0x01, 0x00, 0x00, 0x00, 0x30, 0xb1, 0x00, 0x00, 0x01, 0x00, 0x00, 0x00
        /*0054*/ 	.byte	0xa0, 0xb4, 0x00, 0x00


	//----- nvinfo : EIATTR_MERCURY_ISA_VERSION
	.align		4
.L_842:
        /*0058*/ 	.byte	0x03, 0x5f
        /*005a*/ 	.short	0x0101


	//----- nvinfo : EIATTR_INT_WARP_WIDE_INSTR_OFFSETS
	.align		4
        /*005c*/ 	.byte	0x04, 0x31
        /*005e*/ 	.short	(.L_844 - .L_843)


	//   ....[0]....
.L_843:
        /*0060*/ 	.word	0x00000190


	//   ....[1]....
        /*0064*/ 	.word	0x000001c0


	//----- nvinfo : EIATTR_COOP_GROUP_MASK_REGIDS
	.align		4
.L_844:
        /*0068*/ 	.byte	0x04, 0x29
        /*006a*/ 	.short	(.L_846 - .L_845)


	//   ....[0]....
.L_845:
        /*006c*/ 	.word	0xffffffff


	//   ....[1]....
        /*0070*/ 	.word	0xffffffff


	//   ....[2]....
        /*0074*/ 	.word	0xffffffff


	//   ....[3]....
        /*0078*/ 	.word	0xffffffff


	//   ....[4]....
        /*007c*/ 	.word	0xffffffff


	//   ....[5]....
        /*0080*/ 	.word	0xffffffff


	//   ....[6]....
        /*0084*/ 	.word	0xffffffff


	//   ....[7]....
        /*0088*/ 	.word	0x0500000f


	//----- nvinfo : EIATTR_COOP_GROUP_INSTR_OFFSETS
	.align		4
.L_846:
        /*008c*/ 	.byte	0x04, 0x28
        /*008e*/ 	.short	(.L_848 - .L_847)


	//   ....[0]....
.L_847:
        /*0090*/ 	.word	0x00000070


	//   ....[1]....
        /*0094*/ 	.word	0x000001a0


	//   ....[2]....
        /*0098*/ 	.word	0x000001f0


	//   ....[3]....
        /*009c*/ 	.word	0x000003e0


	//   ....[4]....
        /*00a0*/ 	.word	0x00000630


	//   ....[5]....
        /*00a4*/ 	.word	0x00001840


	//   ....[6]....
        /*00a8*/ 	.word	0x00007de0


	//   ....[7]....
        /*00ac*/ 	.word	0x0000bcf0


	//----- nvinfo : EIATTR_REG_RECONFIG
	.align		4
.L_848:
        /*00b0*/ 	.byte	0x01, 0x54
	.zero		2


	//----- nvinfo : EIATTR_SYSCALL_OFFSETS
	.align		4
        /*00b4*/ 	.byte	0x04, 0x46
        /*00b6*/ 	.short	(.L_850 - .L_849)


	//   ....[0]....
.L_849:
        /*00b8*/ 	.word	0x00001480


	//   ....[1]....
        /*00bc*/ 	.word	0x00001570


	//   ....[2]....
        /*00c0*/ 	.word	0x000016d0


	//   ....[3]....
        /*00c4*/ 	.word	0x000017c0


	//----- nvinfo : EIATTR_MBARRIER_INSTR_OFFSETS
	.align		4
.L_850:
        /*00c8*/ 	.byte	0x04, 0x39
        /*00ca*/ 	.short	(.L_852 - .L_851)


	//   ....[0]....
.L_851:
        /*00cc*/ 	.word	0x00000290
        /*00d0*/ 	.word	0x000000ff
        /*00d4*/ 	.word	0x00030800
        /*00d8*/ 	.short	0x0100
        /*00da*/ 	.byte	0x06
	.zero		1


	//   ....[1]....
        /*00dc*/ 	.word	0x00000390
        /*00e0*/ 	.word	0x000000ff
        /*00e4*/ 	.word	0x00030810
        /*00e8*/ 	.short	0x0100
        /*00ea*/ 	.byte	0x08
	.zero		1


	//   ....[2]....
        /*00ec*/ 	.word	0x000003a0
        /*00f0*/ 	.word	0x000000ff
        /*00f4*/ 	.word	0x00030820
        /*00f8*/ 	.short	0x0100
        /*00fa*/ 	.byte	0x08
	.zero		1


	//   ....[3]....
        /*00fc*/ 	.word	0x000003b0
        /*0100*/ 	.word	0x000000ff
        /*0104*/ 	.word	0x00030818
        /*0108*/ 	.short	0x0100
        /*010a*/ 	.byte	0x08
	.zero		1


	//   ....[4]....
        /*010c*/ 	.word	0x000003c0
        /*0110*/ 	.word	0x000000ff
        /*0114*/ 	.word	0x00030828
        /*0118*/ 	.short	0x0100
        /*011a*/ 	.byte	0x08
	.zero		1


	//   ....[5]....
        /*011c*/ 	.word	0x000004f0
        /*0120*/ 	.word	0x000000ff
        /*0124*/ 	.word	0x00030830
        /*0128*/ 	.short	0x0100
        /*012a*/ 	.byte	0x08
	.zero		1


	//   ....[6]....
        /*012c*/ 	.word	0x00000500
        /*0130*/ 	.word	0x000000ff
        /*0134*/ 	.word	0x00030840
        /*0138*/ 	.short	0x0100
        /*013a*/ 	.byte	0x08
	.zero		1


	//   ....[7]....
        /*013c*/ 	.word	0x00000510
        /*0140*/ 	.word	0x000000ff
        /*0144*/ 	.word	0x00030838
        /*0148*/ 	.short	0x0100
        /*014a*/ 	.byte	0x08
	.zero		1


	//   ....[8]....
        /*014c*/ 	.word	0x00000520
        /*0150*/ 	.word	0x000000ff
        /*0154*/ 	.word	0x00030848
        /*0158*/ 	.short	0x0100
        /*015a*/ 	.byte	0x08
	.zero		1


	//   ....[9]....
        /*015c*/ 	.word	0x00001880
        /*0160*/ 	.word	0x000000e4
        /*0164*/ 	.word	0x00030800
        /*0168*/ 	.short	0x010a
        /*016a*/ 	.byte	0x3f
	.zero		1


	//   ....[10]....
        /*016c*/ 	.word	0x00001920
        /*0170*/ 	.word	0x000000e4
        /*0174*/ 	.word	0x00030800
        /*0178*/ 	.short	0x010a
        /*017a*/ 	.byte	0x3f
	.zero		1


	//   ....[11]....
        /*017c*/ 	.word	0x00001ff0
        /*0180*/ 	.word	0x00000000
        /*0184*/ 	.word	0x00030810
        /*0188*/ 	.short	0x010a
        /*018a*/ 	.byte	0x3f
	.zero		1


	//   ....[12]....
        /*018c*/ 	.word	0x00002030
        /*0190*/ 	.word	0x00000000
        /*0194*/ 	.word	0x00030810
        /*0198*/ 	.short	0x010a
        /*019a*/ 	.byte	0x3f
	.zero		1


	//   ....[13]....
        /*019c*/ 	.word	0x00002560
        /*01a0*/ 	.word	0x00000000
        /*01a4*/ 	.word	0x00030830
        /*01a8*/ 	.short	0x010a
        /*01aa*/ 	.byte	0x3f
	.zero		1


	//   ....[14]....
        /*01ac*/ 	.word	0x000025e0
        /*01b0*/ 	.word	0x00000000
        /*01b4*/ 	.word	0x00030830
        /*01b8*/ 	.short	0x010a
        /*01ba*/ 	.byte	0x3f
	.zero		1


	//   ....[15]....
        /*01bc*/ 	.word	0x00003fb0
        /*01c0*/ 	.word	0x00000006
        /*01c4*/ 	.word	0x00000000
        /*01c8*/ 	.short	0x0101
        /*01ca*/ 	.byte	0x3f
	.zero		1


	//   ....[16]....
        /*01cc*/ 	.word	0x000042e0
        /*01d0*/ 	.word	0x00000000
        /*01d4*/ 	.word	0x00000000
        /*01d8*/ 	.short	0x0101
        /*01da*/ 	.byte	0x3f
	.zero		1


	//   ....[17]....
        /*01dc*/ 	.word	0x00009f30
        /*01e0*/ 	.word	0x0000000f
        /*01e4*/ 	.word	0x00030820
        /*01e8*/ 	.short	0x010a
        /*01ea*/ 	.byte	0x3f
	.zero		1


	//   ....[18]....
        /*01ec*/ 	.word	0x0000a610
        /*01f0*/ 	.word	0x0000000f
        /*01f4*/ 	.word	0x00030840
        /*01f8*/ 	.short	0x010a
        /*01fa*/ 	.byte	0x3f
	.zero		1


	//   ....[19]....
        /*01fc*/ 	.word	0x0000a8e0
        /*0200*/ 	.word	0x0000000f
        /*0204*/ 	.word	0x00030828
        /*0208*/ 	.short	0x010a
        /*020a*/ 	.byte	0x3f
	.zero		1


	//   ....[20]....
        /*020c*/ 	.word	0x0000abb0
        /*0210*/ 	.word	0x0000000f
        /*0214*/ 	.word	0x00030848
        /*0218*/ 	.short	0x010a
        /*021a*/ 	.byte	0x3f
	.zero		1


	//   ....[21]....
        /*021c*/ 	.word	0x0000ae20
        /*0220*/ 	.word	0x0000000f
        /*0224*/ 	.word	0x00030820
        /*0228*/ 	.short	0x010a
        /*022a*/ 	.byte	0x3f
	.zero		1


	//   ....[22]....
        /*022c*/ 	.word	0x0000b160
        /*0230*/ 	.word	0x0000000f
        /*0234*/ 	.word	0x00030840
        /*0238*/ 	.short	0x010a
        /*023a*/ 	.byte	0x3f
	.zero		1


	//   ....[23]....
        /*023c*/ 	.word	0x0000b400
        /*0240*/ 	.word	0x0000000f
        /*0244*/ 	.word	0x00030828
        /*0248*/ 	.short	0x010a
        /*024a*/ 	.byte	0x3f
	.zero		1


	//   ....[24]....
        /*024c*/ 	.word	0x0000b710
        /*0250*/ 	.word	0x00000003
        /*0254*/ 	.word	0x00030840
        /*0258*/ 	.short	0x010a
        /*025a*/ 	.byte	0x3f
	.zero		1


	//   ....[25]....
        /*025c*/ 	.word	0x0000bb70
        /*0260*/ 	.word	0x00000007
        /*0264*/ 	.word	0x00000000
        /*0268*/ 	.short	0x010a
        /*026a*/ 	.byte	0x3f
	.zero		1


	//   ....[26]....
        /*026c*/ 	.word	0x0000bbc0
        /*0270*/ 	.word	0x00000003
        /*0274*/ 	.word	0x00000000
        /*0278*/ 	.short	0x010a
        /*027a*/ 	.byte	0x3f
	.zero		1


	//   ....[27]....
        /*027c*/ 	.word	0x0000bc20
        /*0280*/ 	.word	0x00000005
        /*0284*/ 	.word	0x00000000
        /*0288*/ 	.short	0x010a
        /*028a*/ 	.byte	0x3f
	.zero		1


	//   ....[28]....
        /*028c*/ 	.word	0x0000bc50
        /*0290*/ 	.word	0x00000003
        /*0294*/ 	.word	0x00000000
        /*0298*/ 	.short	0x010a
        /*029a*/ 	.byte	0x3f
	.zero		1


	//   ....[29]....
        /*029c*/ 	.word	0x0000bd20
        /*02a0*/ 	.word	0x000000e4
        /*02a4*/ 	.word	0x00030800
        /*02a8*/ 	.short	0x010a
        /*02aa*/ 	.byte	0x3f
	.zero		1


	//   ....[30]....
        /*02ac*/ 	.word	0x0000bd70
        /*02b0*/ 	.word	0x00000000
        /*02b4*/ 	.word	0x00030810
        /*02b8*/ 	.short	0x010a
        /*02ba*/ 	.byte	0x3f
	.zero		1


	//   ....[31]....
        /*02bc*/ 	.word	0x0000bdc0
        /*02c0*/ 	.word	0x00000000
        /*02c4*/ 	.word	0x00030830
        /*02c8*/ 	.short	0x010a
        /*02ca*/ 	.byte	0x3f
	.zero		1


	//   ....[32]....
        /*02cc*/ 	.word	0x0000be10
        /*02d0*/ 	.word	0x0000000f
        /*02d4*/ 	.word	0x00030820
        /*02d8*/ 	.short	0x010a
        /*02da*/ 	.byte	0x3f
	.zero		1


	//   ....[33]....
        /*02dc*/ 	.word	0x0000be60
        /*02e0*/ 	.word	0x0000000f
        /*02e4*/ 	.word	0x00030840
        /*02e8*/ 	.short	0x010a
        /*02ea*/ 	.byte	0x3f
	.zero		1


	//   ....[34]....
        /*02ec*/ 	.word	0x0000beb0
        /*02f0*/ 	.word	0x0000000f
        /*02f4*/ 	.word	0x00030828
        /*02f8*/ 	.short	0x010a
        /*02fa*/ 	.byte	0x3f
	.zero		1


	//   ....[35]....
        /*02fc*/ 	.word	0x0000bf00
        /*0300*/ 	.word	0x0000000f
        /*0304*/ 	.word	0x00030848
        /*0308*/ 	.short	0x010a
        /*030a*/ 	.byte	0x3f
	.zero		1


	//   ....[36]....
        /*030c*/ 	.word	0x0000bf60
        /*0310*/ 	.word	0x0000000f
        /*0314*/ 	.word	0x00030820
        /*0318*/ 	.short	0x010a
        /*031a*/ 	.byte	0x3f
	.zero		1


	//   ....[37]....
        /*031c*/ 	.word	0x0000bfb0
        /*0320*/ 	.word	0x0000000f
        /*0324*/ 	.word	0x00030840
        /*0328*/ 	.short	0x010a
        /*032a*/ 	.byte	0x3f
	.zero		1


	//   ....[38]....
        /*032c*/ 	.word	0x0000c000
        /*0330*/ 	.word	0x0000000f
        /*0334*/ 	.word	0x00030828
        /*0338*/ 	.short	0x010a
        /*033a*/ 	.byte	0x3f
	.zero		1


	//   ....[39]....
        /*033c*/ 	.word	0x0000c050
        /*0340*/ 	.word	0x00000003
        /*0344*/ 	.word	0x00030840
        /*0348*/ 	.short	0x010a
        /*034a*/ 	.byte	0x3f
	.zero		1


	//   ....[40]....
        /*034c*/ 	.word	0x0000c120
        /*0350*/ 	.word	0x00000007
        /*0354*/ 	.word	0x00000000
        /*0358*/ 	.short	0x010a
        /*035a*/ 	.byte	0x3f
	.zero		1


	//   ....[41]....
        /*035c*/ 	.word	0x0000c170
        /*0360*/ 	.word	0x00000003
        /*0364*/ 	.word	0x00000000
        /*0368*/ 	.short	0x010a
        /*036a*/ 	.byte	0x3f
	.zero		1


	//   ....[42]....
        /*036c*/ 	.word	0x0000c1c0
        /*0370*/ 	.word	0x00000005
        /*0374*/ 	.word	0x00000000
        /*0378*/ 	.short	0x010a
        /*037a*/ 	.byte	0x3f
	.zero		1


	//----- nvinfo : EIATTR_NUM_MBARRIERS
	.align		4
.L_852:
        /*037c*/ 	.byte	0x03, 0x38
        /*037e*/ 	.short	0x0009


	//----- nvinfo : EIATTR_EXIT_INSTR_OFFSETS
	.align		4
        /*0380*/ 	.byte	0x04, 0x1c
        /*0382*/ 	.short	(.L_854 - .L_853)


	//   ....[0]....
.L_853:
        /*0384*/ 	.word	0x0000bca0


	//----- nvinfo : EIATTR_MAX_THREADS
	.align		4
.L_854:
        /*0388*/ 	.byte	0x04, 0x05
        /*038a*/ 	.short	(.L_856 - .L_855)
.L_855:
        /*038c*/ 	.word	0x00000180
        /*0390*/ 	.word	0x00000001
        /*0394*/ 	.word	0x00000001


	//----- nvinfo : EIATTR_CRS_STACK_SIZE
	.align		4
.L_856:
        /*0398*/ 	.byte	0x04, 0x1e
        /*039a*/ 	.short	(.L_858 - .L_857)
.L_857:
        /*039c*/ 	.word	0x00000000


	//----- nvinfo : EIATTR_CBANK_PARAM_SIZE
	.align		4
.L_858:
        /*03a0*/ 	.byte	0x03, 0x19
        /*03a2*/ 	.short	0x06f0


	//----- nvinfo : EIATTR_PARAM_CBANK
	.align		4
        /*03a4*/ 	.byte	0x04, 0x0a
        /*03a6*/ 	.short	(.L_860 - .L_859)
	.align		4
.L_859:
        /*03a8*/ 	.word	index@(.nv.constant0._ZN7cutlass13device_kernelIN5flash11enable_sm90INS1_16FlashAttnBwdSm90INS1_25CollectiveMainloopBwdSm90ILi2ELi2ELi2EN4cute5tupleIJNS5_1CILi1EEES8_S8_EEENS6_IJNS7_ILi64EEENS7_ILi128EEESB_EEENS_6half_tEfNS_4arch4Sm90ELb1ELb0ELb0ELb1ELb0ELb1ELb0ELb0ELi2ELi1ELi2ELi1ELb0EEENS1_21CollectiveEpilogueBwdISC_SD_SF_Li256ELb1ELb0ELi1EEENS1_25SingleTileBwdLPTSchedulerILb1ELi128ELb0EEEEEEEEEvNT_6ParamsE)
        /*03ac*/ 	.short	0x0210
        /*03ae*/ 	.short	0x06f0


	//----- nvinfo : EIATTR_SW_WAR
	.align		4
.L_860:
        /*03b0*/ 	.byte	0x04, 0x36
        /*03b2*/ 	.short	(.L_862 - .L_861)
.L_861:
        /*03b4*/ 	.word	0x00000008
.L_862:


//--------------------- .nv.info._ZN7cutlass13device_kernelIN5flash11enable_sm90INS1_16FlashAttnBwdSm90INS1_25CollectiveMainloopBwdSm90ILi2ELi2ELi2EN4cute5tupleIJNS5_1CILi1EEES8_S8_EEENS6_IJNS7_ILi64EEENS7_ILi128EEESB_EEENS_6half_tEfNS_4arch4Sm90ELb1ELb0ELb0ELb1ELb1ELb1ELb0ELb0ELi2ELi1ELi2ELi1ELb0EEENS1_21CollectiveEpilogueBwdISC_SD_SF_Li256ELb1ELb0ELi1EEENS1_25SingleTileBwdLPTSchedulerILb1ELi128ELb1EEEEEEEEEvNT_6ParamsE --------------------------
	.section	.nv.info._ZN7cutlass13device_kernelIN5flash11enable_sm90INS1_16FlashAttnBwdSm90INS1_25CollectiveMainloopBwdSm90ILi2ELi2ELi2EN4cute5tupleIJNS5_1CILi1EEES8_S8_EEENS6_IJNS7_ILi64EEENS7_ILi128EEESB_EEENS_6half_tEfNS_4arch4Sm90ELb1ELb0ELb0ELb1ELb1ELb1ELb0ELb0ELi2ELi1ELi2ELi1ELb0EEENS1_21CollectiveEpilogueBwdISC_SD_SF_Li256ELb1ELb0ELi1EEENS1_25SingleTileBwdLPTSchedulerILb1ELi128ELb1EEEEEEEEEvNT_6ParamsE,"",@"SHT_CUDA_INFO"
	.sectionflags	@""
	.align	4


	//----- nvinfo : EIATTR_CUDA_API_VERSION
	.align		4
        /*0000*/ 	.byte	0x04, 0x37
        /*0002*/ 	.short	(.L_864 - .L_863)
.L_863:
        /*0004*/ 	.word	0x00000082


	//----- nvinfo : EIATTR_KPARAM_INFO
	.align		4
.L_864:
        /*0008*/ 	.byte	0x04, 0x17
        /*000a*/ 	.short	(.L_866 - .L_865)
.L_865:
        /*000c*/ 	.word	0x00000000
        /*0010*/ 	.short	0x0000
        /*0012*/ 	.short	0x0070
        /*0014*/ 	.byte	0x00, 0xf0, 0x01, 0x1a


	//----- nvinfo : EIATTR_SPARSE_MMA_MASK
	.align		4
.L_866:
        /*0018*/ 	.byte	0x03, 0x50
        /*001a*/ 	.short	0x0000


	//----- nvinfo : EIATTR_MAXREG_COUNT
	.align		4
        /*001c*/ 	.byte	0x03, 0x1b
        /*001e*/ 	.short	0x00a8


	//----- nvinfo : EIATTR_NUM_BARRIERS
	.align		4
        /*0020*/ 	.byte	0x02, 0x4c
        /*0022*/ 	.byte	0x10
	.zero		1


	//----- nvinfo : EIATTR_EXTERNS
	.align		4
        /*0024*/ 	.byte	0x04, 0x0f
        /*0026*/ 	.short	(.L_868 - .L_867)


	//   ....[0]....
	.align		4
.L_867:
        /*0028*/ 	.word	index@(__assertfail)


	//----- nvinfo : EIATTR_ANNOTATIONS
	.align		4
.L_868:
        /*002c*/ 	.byte	0x04, 0x55
        /*002e*/ 	.short	(.L_870 - .L_869)


	//   ....[0]....
.L_869:
        /*0030*/ 	.word	0x00000001
        /*0034*/ 	.byte	0xd0, 0xab, 0x00, 0x00, 0x01, 0x00, 0x00, 0x00, 0xd0, 0xae, 0x00, 0x00, 0x01, 0x00, 0x00, 0x00
        /*0044*/ 	.byte	0x30, 0xba, 0x00, 0x00, 0x01, 0x00, 0x00, 0x00, 0x50, 0xba, 0x00, 0x00, 0x01, 0x00, 0x00, 0x00
        /*0054*/ 	.byte	0xc0, 0xbd, 0x00, 0x00


	//----- nvinfo : EIATTR_MERCURY_ISA_VERSION
	.align		4
.L_870:
        /*0058*/ 	.byte	0x03, 0x5f
        /*005a*/ 	.short	0x0101


	//----- nvinfo : EIATTR_INT_WARP_WIDE_INSTR_OFFSETS
	.align		4
        /*005c*/ 	.byte	0x04, 0x31
        /*005e*/ 	.short	(.L_872 - .L_871)


	//   ....[0]....
.L_871:
        /*0060*/ 	.word	0x00000190


	//   ....[1]....
        /*0064*/ 	.word	0x000001c0


	//   ....[2]....
        /*0068*/ 	.word	0x00008fb0


	//   ....[3]....
        /*006c*/ 	.word	0x00009660


	//   ....[4]....
        /*0070*/ 	.word	0x00009b90


	//----- nvinfo : EIATTR_COOP_GROUP_MASK_REGIDS
	.align		4
.L_872:
        /*0074*/ 	.byte	0x04, 0x29
        /*0076*/ 	.short	(.L_874 - .L_873)


	//   ....[0]....
.L_873:
        /*0078*/ 	.word	0xffffffff


	//   ....[1]....
        /*007c*/ 	.word	0xffffffff


	//   ....[2]....
        /*0080*/ 	.word	0xffffffff


	//   ....[3]....
        /*0084*/ 	.word	0xffffffff


	//   ....[4]....
        /*0088*/ 	.word	0xffffffff


	//   ....[5]....
        /*008c*/ 	.word	0xffffffff


	//   ....[6]....
        /*0090*/ 	.word	0xffffffff


	//   ....[7]....
        /*0094*/ 	.word	0xffffffff


	//   ....[8]....
        /*0098*/ 	.word	0xffffffff


	//   ....[9]....
        /*009c*/ 	.word	0xffffffff


	//   ....[10]....
        /*00a0*/ 	.word	0xffffffff


	//   ....[11]....
        /*00a4*/ 	.word	0xffffffff


	//   ....[12]....
        /*00a8*/ 	.word	0xffffffff


	//   ....[13]....
        /*00ac*/ 	.word	0x0500000f


	//   ....[14]....
        /*00b0*/ 	.word	0x0500000f


	//   ....[15]....
        /*00b4*/ 	.word	0x0500000f


	//   ....[16]....
        /*00b8*/ 	.word	0x0500000f


	//----- nvinfo : EIATTR_COOP_GROUP_INSTR_OFFSETS
	.align		4
.L_874:
        /*00bc*/ 	.byte	0x04, 0x28
        /*00be*/ 	.short	(.L_876 - .L_875)


	//   ....[0]....
.L_875:
        /*00c0*/ 	.word	0x00000070


	//   ....[1]....
        /*00c4*/ 	.word	0x000001a0


	//   ....[2]....
        /*00c8*/ 	.word	0x000001f0


	//   ....[3]....
        /*00cc*/ 	.word	0x000003e0


	//   ....[4]....
        /*00d0*/ 	.word	0x00000630


	//   ....[5]....
        /*00d4*/ 	.word	0x00001860


	//   ....[6]....
        /*00d8*/ 	.word	0x00007e00


	//   ....[7]....
        /*00dc*/ 	.word	0x00008bb0


	//   ....[8]....
        /*00e0*/ 	.word	0x00008ee0


	//   ....[9]....
        /*00e4*/ 	.word	0x000092e0


	//   ....[10]....
        /*00e8*/ 	.word	0x00009590


	//   ....[11]....
        /*00ec*/ 	.word	0x00009850


	//   ....[12]....
        /*00f0*/ 	.word	0x00009ac0


	//   ....[13]....
        /*00f4*/ 	.word	0x0000c610


	//   ....[14]....
        /*00f8*/ 	.word	0x0000c760


	//   ....[15]....
        /*00fc*/ 	.word	0x0000c7d0


	//   ....[16]....
        /*0100*/ 	.word	0x0000c840


	//----- nvinfo : EIATTR_REG_RECONFIG
	.align		4
.L_876:
        /*0104*/ 	.byte	0x01, 0x54
	.zero		2


	//----- nvinfo : EIATTR_SYSCALL_OFFSETS
	.align		4
        /*0108*/ 	.byte	0x04, 0x46
        /*010a*/ 	.short	(.L_878 - .L_877)


	//   ....[0]....
.L_877:
        /*010c*/ 	.word	0x000014a0


	//   ....[1]....
        /*0110*/ 	.word	0x00001590


	//   ....[2]....
        /*0114*/ 	.word	0x000016f0


	//   ....[3]....
        /*0118*/ 	.word	0x000017e0


	//----- nvinfo : EIATTR_MBARRIER_INSTR_OFFSETS
	.align		4
.L_878:
        /*011c*/ 	.byte	0x04, 0x39
        /*011e*/ 	.short	(.L_880 - .L_879)


	//   ....[0]....
.L_879:
        /*0120*/ 	.word	0x00000290
        /*0124*/ 	.word	0x000000ff
        /*0128*/ 	.word	0x00030800
        /*012c*/ 	.short	0x0100
        /*012e*/ 	.byte	0x06
	.zero		1


	//   ....[1]....
        /*0130*/ 	.word	0x00000390
        /*0134*/ 	.word	0x000000ff
        /*0138*/ 	.word	0x00030810
        /*013c*/ 	.short	0x0100
        /*013e*/ 	.byte	0x08
	.zero		1


	//   ....[2]....
        /*0140*/ 	.word	0x000003a0
        /*0144*/ 	.word	0x000000ff
        /*0148*/ 	.word	0x00030820
        /*014c*/ 	.short	0x0100
        /*014e*/ 	.byte	0x08
	.zero		1


	//   ....[3]....
        /*0150*/ 	.word	0x000003b0
        /*0154*/ 	.word	0x000000ff
        /*0158*/ 	.word	0x00030818
        /*015c*/ 	.short	0x0100
        /*015e*/ 	.byte	0x08
	.zero		1


	//   ....[4]....
        /*0160*/ 	.word	0x000003c0
        /*0164*/ 	.word	0x000000ff
        /*0168*/ 	.word	0x00030828
        /*016c*/ 	.short	0x0100
        /*016e*/ 	.byte	0x08
	.zero		1


	//   ....[5]....
        /*0170*/ 	.word	0x000004f0
        /*0174*/ 	.word	0x000000ff
        /*0178*/ 	.word	0x00030830
        /*017c*/ 	.short	0x0100
        /*017e*/ 	.byte	0x08
	.zero		1


	//   ....[6]....
        /*0180*/ 	.word	0x00000500
        /*0184*/ 	.word	0x000000ff
        /*0188*/ 	.word	0x00030840
        /*018c*/ 	.short	0x0100
        /*018e*/ 	.byte	0x08
	.zero		1


	//   ....[7]....
        /*0190*/ 	.word	0x00000510
        /*0194*/ 	.word	0x000000ff
        /*0198*/ 	.word	0x00030838
        /*019c*/ 	.short	0x0100
        /*019e*/ 	.byte	0x08
	.zero		1


	//   ....[8]....
        /*01a0*/ 	.word	0x00000520
        /*01a4*/ 	.word	0x000000ff
        /*01a8*/ 	.word	0x00030848
        /*01ac*/ 	.short	0x0100
        /*01ae*/ 	.byte	0x08
	.zero		1


	//   ....[9]....
        /*01b0*/ 	.word	0x000018a0
        /*01b4*/ 	.word	0x000000e4
        /*01b8*/ 	.word	0x00030800
        /*01bc*/ 	.short	0x010a
        /*01be*/ 	.byte	0x3f
	.zero		1


	//   ....[10]....
        /*01c0*/ 	.word	0x00001940
        /*01c4*/ 	.word	0x000000e4
        /*01c8*/ 	.word	0x00030800
        /*01cc*/ 	.short	0x010a
        /*01ce*/ 	.byte	0x3f
	.zero		1


	//   ....[11]....
        /*01d0*/ 	.word	0x00002010
        /*01d4*/ 	.word	0x00000000
        /*01d8*/ 	.word	0x00030810
        /*01dc*/ 	.short	0x010a
        /*01de*/ 	.byte	0x3f
	.zero		1


	//   ....[12]....
        /*01e0*/ 	.word	0x00002050
        /*01e4*/ 	.word	0x00000000
        /*01e8*/ 	.word	0x00030810
        /*01ec*/ 	.short	0x010a
        /*01ee*/ 	.byte	0x3f
	.zero		1


	//   ....[13]....
        /*01f0*/ 	.word	0x00002580
        /*01f4*/ 	.word	0x00000000
        /*01f8*/ 	.word	0x00030830
        /*01fc*/ 	.short	0x010a
        /*01fe*/ 	.byte	0x3f
	.zero		1


	//   ....[14]....
        /*0200*/ 	.word	0x00002600
        /*0204*/ 	.word	0x00000000
        /*0208*/ 	.word	0x00030830
        /*020c*/ 	.short	0x010a
        /*020e*/ 	.byte	0x3f
	.zero		1


	//   ....[15]....
        /*0210*/ 	.word	0x00003fd0
        /*0214*/ 	.word	0x00000006
        /*0218*/ 	.word	0x00000000
        /*021c*/ 	.short	0x0101
        /*021e*/ 	.byte	0x3f
	.zero		1


	//   ....[16]....
        /*0220*/ 	.word	0x00004300
        /*0224*/ 	.word	0x00000000
        /*0228*/ 	.word	0x00000000
        /*022c*/ 	.short	0x0101
        /*022e*/ 	.byte	0x3f
	.zero		1


	//   ....[17]....
        /*0230*/ 	.word	0x0000a850
        /*0234*/ 	.word	0x0000000f
        /*0238*/ 	.word	0x00030820
        /*023c*/ 	.short	0x010a
        /*023e*/ 	.byte	0x3f
	.zero		1


	//   ....[18]....
        /*0240*/ 	.word	0x0000af30
        /*0244*/ 	.word	0x0000000f
        /*0248*/ 	.word	0x00030840
        /*024c*/ 	.short	0x010a
        /*024e*/ 	.byte	0x3f
	.zero		1


	//   ....[19]....
        /*0250*/ 	.word	0x0000b200
        /*0254*/ 	.word	0x0000000f
        /*0258*/ 	.word	0x00030828
        /*025c*/ 	.short	0x010a
        /*025e*/ 	.byte	0x3f
	.zero		1


	//   ....[20]....
        /*0260*/ 	.word	0x0000b4d0
        /*0264*/ 	.word	0x0000000f
        /*0268*/ 	.word	0x00030848
        /*026c*/ 	.short	0x010a
        /*026e*/ 	.byte	0x3f
	.zero		1


	//   ....[21]....
        /*0270*/ 	.word	0x0000b740
        /*0274*/ 	.word	0x0000000f
        /*0278*/ 	.word	0x00030820
        /*027c*/ 	.short	0x010a
        /*027e*/ 	.byte	0x3f
	.zero		1


	//   ....[22]....
        /*0280*/ 	.word	0x0000ba80
        /*0284*/ 	.word	0x0000000f
        /*0288*/ 	.word	0x00030840
        /*028c*/ 	.short	0x010a
        /*028e*/ 	.byte	0x3f
	.zero		1


	//   ....[23]....
        /*0290*/ 	.word	0x0000bd20
        /*0294*/ 	.word	0x0000000f
        /*0298*/ 	.word	0x00030828
        /*029c*/ 	.short	0x010a
        /*029e*/ 	.byte	0x3f
	.zero		1


	//   ....[24]....
        /*02a0*/ 	.word	0x0000c030
        /*02a4*/ 	.word	0x00000003
        /*02a8*/ 	.word	0x00030840
        /*02ac*/ 	.short	0x010a
        /*02ae*/ 	.byte	0x3f
	.zero		1


	//   ....[25]....
        /*02b0*/ 	.word	0x0000c490
        /*02b4*/ 	.word	0x00000007
        /*02b8*/ 	.word	0x00000000
        /*02bc*/ 	.short	0x010a
        /*02be*/ 	.byte	0x3f
	.zero		1


	//   ....[26]....
        /*02c0*/ 	.word	0x0000c4e0
        /*02c4*/ 	.word	0x00000003
        /*02c8*/ 	.word	0x00000000
        /*02cc*/ 	.short	0x010a
        /*02ce*/ 	.byte	0x3f
	.zero		1


	//   ....[27]....
        /*02d0*/ 	.word	0x0000c540
        /*02d4*/ 	.word	0x00000005
        /*02d8*/ 	.word	0x00000000
        /*02dc*/ 	.short	0x010a
        /*02de*/ 	.byte	0x3f
	.zero		1


	//   ....[28]....
        /*02e0*/ 	.word	0x0000c570
        /*02e4*/ 	.word	0x00000003
        /*02e8*/ 	.word	0x00000000
        /*02ec*/ 	.short	0x010a
        /*02ee*/ 	.byte	0x3f
	.zero		1


	//   ....[29]....
        /*02f0*/ 	.word	0x0000c640
        /*02f4*/ 	.word	0x000000e4
        /*02f8*/ 	.word	0x00030800
        /*02fc*/ 	.short	0x010a
        /*02fe*/ 	.byte	0x3f
	.zero		1


	//   ....[30]....
        /*0300*/ 	.word	0x0000c690
        /*0304*/ 	.word	0x00000000
        /*0308*/ 	.word	0x00030810
        /*030c*/ 	.short	0x010a
        /*030e*/ 	.byte	0x3f
	.zero		1


	//   ....[31]....
        /*0310*/ 	.word	0x0000c6e0
        /*0314*/ 	.word	0x00000000
        /*0318*/ 	.word	0x00030830
        /*031c*/ 	.short	0x010a
        /*031e*/ 	.byte	0x3f
	.zero		1


	//   ....[32]....
        /*0320*/ 	.word	0x0000c880
        /*0324*/ 	.word	0x0000000f
        /*0328*/ 	.word	0x00030820
        /*032c*/ 	.short	0x010a
        /*032e*/ 	.byte	0x3f
	.zero		1


	//   ....[33]....
        /*0330*/ 	.word	0x0000c8d0
        /*0334*/ 	.word	0x0000000f
        /*0338*/ 	.word	0x00030840
        /*033c*/ 	.short	0x010a
        /*033e*/ 	.byte	0x3f
	.zero		1


	//   ....[34]....
        /*0340*/ 	.word	0x0000c920
        /*0344*/ 	.word	0x0000000f
        /*0348*/ 	.word	0x00030828
        /*034c*/ 	.short	0x010a
        /*034e*/ 	.byte	0x3f
	.zero		1


	//   ....[35]....
        /*0350*/ 	.word	0x0000c970
        /*0354*/ 	.word	0x0000000f
        /*0358*/ 	.word	0x00030848
        /*035c*/ 	.short	0x010a
        /*035e*/ 	.byte	0x3f
	.zero		1


	//   ....[36]....
        /*0360*/ 	.word	0x0000c9d0
        /*0364*/ 	.word	0x0000000f
        /*0368*/ 	.word	0x00030820
        /*036c*/ 	.short	0x010a
        /*036e*/ 	.byte	0x3f
	.zero		1


	//   ....[37]....
        /*0370*/ 	.word	0x0000ca20
        /*0374*/ 	.word	0x0000000f
        /*0378*/ 	.word	0x00030840
        /*037c*/ 	.short	0x010a
        /*037e*/ 	.byte	0x3f
	.zero		1


	//   ....[38]....
        /*0380*/ 	.word	0x0000ca70
        /*0384*/ 	.word	0x0000000f
        /*0388*/ 	.word	0x00030828
        /*038c*/ 	.short	0x010a
        /*038e*/ 	.byte	0x3f
	.zero		1


	//   ....[39]....
        /*0390*/ 	.word	0x0000cac0
        /*0394*/ 	.word	0x00000003
        /*0398*/ 	.word	0x00030840
        /*039c*/ 	.short	0x010a
        /*039e*/ 	.byte	0x3f
	.zero		1


	//   ....[40]....
        /*03a0*/ 	.word	0x0000cb90
        /*03a4*/ 	.word	0x00000007
        /*03a8*/ 	.word	0x00000000
        /*03ac*/ 	.short	0x010a
        /*03ae*/ 	.byte	0x3f
	.zero		1


	//   ....[41]....
        /*03b0*/ 	.word	0x0000cbe0
        /*03b4*/ 	.word	0x00000003
        /*03b8*/ 	.word	0x00000000
        /*03bc*/ 	.short	0x010a
        /*03be*/ 	.byte	0x3f
	.zero		1


	//   ....[42]....
        /*03c0*/ 	.word	0x0000cc30
        /*03c4*/ 	.word	0x00000005
        /*03c8*/ 	.word	0x00000000
        /*03cc*/ 	.short	0x010a
        /*03ce*/ 	.byte	0x3f
	.zero		1


	//----- nvinfo : EIATTR_NUM_MBARRIERS
	.align		4
.L_880:
        /*03d0*/ 	.byte	0x03, 0x38
        /*03d2*/ 	.short	0x0009


	//----- nvinfo : EIATTR_EXIT_INSTR_OFFSETS
	.align		4
        /*03d4*/ 	.byte	0x04, 0x1c
        /*03d6*/ 	.short	(.L_882 - .L_881)


	//   ....[0]....
.L_881:
        /*03d8*/ 	.word	0x0000c5c0


	//----- nvinfo : EIATTR_MAX_THREADS
	.align		4
.L_882:
        /*03dc*/ 	.byte	0x04, 0x05
        /*03de*/ 	.short	(.L_884 - .L_883)
.L_883:
        /*03e0*/ 	.word	0x00000180
        /*03e4*/ 	.word	0x00000001
        /*03e8*/ 	.word	0x00000001


	//----- nvinfo : EIATTR_CRS_STACK_SIZE
	.align		4
.L_884:
        /*03ec*/ 	.byte	0x04, 0x1e
        /*03ee*/ 	.short	(.L_886 - .L_885)
.L_885:
        /*03f0*/ 	.word	0x00000000


	//----- nvinfo : EIATTR_CBANK_PARAM_SIZE
	.align		4
.L_886:
        /*03f4*/ 	.byte	0x03, 0x19
        /*03f6*/ 	.short	0x06f0


	//----- nvinfo : EIATTR_PARAM_CBANK
	.align		4
        /*03f8*/ 	.byte	0x04, 0x0a
        /*03fa*/ 	.short	(.L_888 - .L_887)
	.align		4
.L_887:
        /*03fc*/ 	.word	index@(.nv.constant0._ZN7cutlass13device_kernelIN5flash11enable_sm90INS1_16FlashAttnBwdSm90INS1_25CollectiveMainloopBwdSm90ILi2ELi2ELi2EN4cute5tupleIJNS5_1CILi1EEES8_S8_EEENS6_IJNS7_ILi64EEENS7_ILi128EEESB_EEENS_6half_tEfNS_4arch4Sm90ELb1ELb0ELb0ELb1ELb1ELb1ELb0ELb0ELi2ELi1ELi2ELi1ELb0EEENS1_21CollectiveEpilogueBwdISC_SD_SF_Li256ELb1ELb0ELi1EEENS1_25SingleTileBwdLPTSchedulerILb1ELi128ELb1EEEEEEEEEvNT_6ParamsE)
        /*0400*/ 	.short	0x0210
        /*0402*/ 	.short	0x06f0


	//----- nvinfo : EIATTR_SW_WAR
	.align		4
.L_888:
        /*0404*/ 	.byte	0x04, 0x36
        /*0406*/ 	.short	(.L_890 - .L_889)
.L_889:
        /*0408*/ 	.word	0x00000008
.L_890:


//--------------------- .nv.info._ZN7cutlass13device_kernelIN5flash11enable_sm90INS1_16FlashAttnBwdSm90INS1_25CollectiveMainloopBwdSm90ILi2ELi2ELi2EN4cute5tupleIJNS5_1CILi1EEES8_S8_EEENS6_IJNS7_ILi64EEENS7_ILi128EEESB_EEENS_6half_tEfNS_4arch4Sm90ELb1ELb0ELb0ELb1ELb0ELb1ELb0ELb0ELi2ELi1ELi2ELi1ELb0EEENS1_24CollectiveEpilogueBwdGQAISC_fSF_Li256ELb1ELb0EEENS1_25SingleTileBwdLPTSchedulerILb1ELi128ELb0EEEEEEEEEvNT_6ParamsE --------------------------
	.section	.nv.info._ZN7cutlass13device_kernelIN5flash11enable_sm90INS1_16FlashAttnBwdSm90INS1_25CollectiveMainloopBwdSm90ILi2ELi2ELi2EN4cute5tupleIJNS5_1CILi1EEES8_S8_EEENS6_IJNS7_ILi64EEENS7_ILi128EEESB_EEENS_6half_tEfNS_4arch4Sm90ELb1ELb0ELb0ELb1ELb0ELb1ELb0ELb0ELi2ELi1ELi2ELi1ELb0EEENS1_24CollectiveEpilogueBwdGQAISC_fSF_Li256ELb1ELb0EEENS1_25SingleTileBwdLPTSchedulerILb1ELi128ELb0EEEEEEEEEvNT_6ParamsE,"",@"SHT_CUDA_INFO"
	.sectionflags	@""
	.align	4


	//----- nvinfo : EIATTR_CUDA_API_VERSION
	.align		4
        /*0000*/ 	.byte	0x04, 0x37
        /*0002*/ 	.short	(.L_892 - .L_891)
.L_891:
        /*0004*/ 	.word	0x00000082


	//----- nvinfo : EIATTR_KPARAM_INFO
	.align		4
.L_892:
        /*0008*/ 	.byte	0x04, 0x17
        /*000a*/ 	.short	(.L_894 - .L_893)
.L_893:
        /*000c*/ 	.word	0x00000000
        /*0010*/ 	.short	0x0000
        /*0012*/ 	.short	0x0070
        /*0014*/ 	.byte	0x00, 0xf0, 0x01, 0x1c


	//----- nvinfo : EIATTR_SPARSE_MMA_MASK
	.align		4
.L_894:
        /*0018*/ 	.byte	0x03, 0x50
        /*001a*/ 	.short	0x0000


	//----- nvinfo : EIATTR_MAXREG_COUNT
	.align		4
        /*001c*/ 	.byte	0x03, 0x1b
        /*001e*/ 	.short	0x00a8


	//----- nvinfo : EIATTR_NUM_BARRIERS
	.align		4
        /*0020*/ 	.byte	0x02, 0x4c
        /*0022*/ 	.byte	0x10
	.zero		1


	//----- nvinfo : EIATTR_EXTERNS
	.align		4
        /*0024*/ 	.byte	0x04, 0x0f
        /*0026*/ 	.short	(.L_896 - .L_895)


	//   ....[0]....
	.align		4
.L_895:
        /*0028*/ 	.word	index@(__assertfail)


	//----- nvinfo : EIATTR_ANNOTATIONS
	.align		4
.L_896:
        /*002c*/ 	.byte	0x04, 0x55
        /*002e*/ 	.short	(.L_898 - .L_897)


	//   ....[0]....
.L_897:
        /*0030*/ 	.word	0x00000001
        /*0034*/ 	.byte	0x90, 0x75, 0x00, 0x00, 0x01, 0x00, 0x00, 0x00, 0x90, 0x78, 0x00, 0x00, 0x01, 0x00, 0x00, 0x00
        /*0044*/ 	.byte	0xf0, 0x83, 0x00, 0x00, 0x01, 0x00, 0x00, 0x00, 0x10, 0x84, 0x00, 0x00, 0x01, 0x00, 0x00, 0x00
        /*0054*/ 	.byte	0x80, 0x87, 0x00, 0x00


	//----- nvinfo : EIATTR_MERCURY_ISA_VERSION
	.align		4
.L_898:
        /*0058*/ 	.byte	0x03, 0x5f
        /*005a*/ 	.short	0x0101


	//----- nvinfo : EIATTR_INT_WARP_WIDE_INSTR_OFFSETS
	.align		4
        /*005c*/ 	.byte	0x04, 0x31
        /*005e*/ 	.short	(.L_900 - .L_899)


	//   ....[0]....
.L_899:
        /*0060*/ 	.word	0x00000190


	//   ....[1]....
        /*0064*/ 	.word	0x000001c0


	//----- nvinfo : EIATTR_COOP_GROUP_MASK_REGIDS
	.align		4
.L_900:
        /*0068*/ 	.byte	0x04, 0x29
        /*006a*/ 	.short	(.L_902 - .L_901)


	//   ....[0]....
.L_901:
        /*006c*/ 	.word	0xffffffff


	//   ....[1]....
        /*0070*/ 	.word	0xffffffff


	//   ....[2]....
        /*0074*/ 	.word	0xffffffff


	//   ....[3]....
        /*0078*/ 	.word	0xffffffff


	//   ....[4]....
        /*007c*/ 	.word	0xffffffff


	//   ....[5]....
        /*0080*/ 	.word	0xffffffff


	//   ....[6]....
        /*0084*/ 	.word	0xffffffff


	//   ....[7]....
        /*0088*/ 	.word	0x0500000f


	//----- nvinfo : EIATTR_COOP_GROUP_INSTR_OFFSETS
	.align		4
.L_902:
        /*008c*/ 	.byte	0x04, 0x28
        /*008e*/ 	.short	(.L_904 - .L_903)


	//   ....[0]....
.L_903:
        /*0090*/ 	.word	0x00000070


	//   ....[1]....
        /*0094*/ 	.word	0x000001a0


	//   ....[2]....
        /*0098*/ 	.word	0x000001f0


	//   ....[3]....
        /*009c*/ 	.word	0x000003e0


	//   ....[4]....
        /*00a0*/ 	.word	0x00000630


	//   ....[5]....
        /*00a4*/ 	.word	0x00001810


	//   ....[6]....
        /*00a8*/ 	.word	0x000050c0


	//   ....[7]....
        /*00ac*/ 	.word	0x00008fd0


	//----- nvinfo : EIATTR_REG_RECONFIG
	.align		4
.L_904:
        /*00b0*/ 	.byte	0x01, 0x54
	.zero		2


	//----- nvinfo : EIATTR_SYSCALL_OFFSETS
	.align		4
        /*00b4*/ 	.byte	0x04, 0x46
        /*00b6*/ 	.short	(.L_906 - .L_905)


	//   ....[0]....
.L_905:
        /*00b8*/ 	.word	0x00001450


	//   ....[1]....
        /*00bc*/ 	.word	0x00001540


	//   ....[2]....
        /*00c0*/ 	.word	0x000016a0


	//   ....[3]....
        /*00c4*/ 	.word	0x00001790


	//----- nvinfo : EIATTR_MBARRIER_INSTR_OFFSETS
	.align		4
.L_906:
        /*00c8*/ 	.byte	0x04, 0x39
        /*00ca*/ 	.short	(.L_908 - .L_907)


	//   ....[0]....
.L_907:
        /*00cc*/ 	.word	0x00000290
        /*00d0*/ 	.word	0x000000ff
        /*00d4*/ 	.word	0x00030800
        /*00d8*/ 	.short	0x0100
        /*00da*/ 	.byte	0x06
	.zero		1


	//   ....[1]....
        /*00dc*/ 	.word	0x00000390
        /*00e0*/ 	.word	0x000000ff
        /*00e4*/ 	.word	0x00030810
        /*00e8*/ 	.short	0x0100
        /*00ea*/ 	.byte	0x08
	.zero		1


	//   ....[2]....
        /*00ec*/ 	.word	0x000003a0
        /*00f0*/ 	.word	0x000000ff
        /*00f4*/ 	.word	0x00030820
        /*00f8*/ 	.short	0x0100
        /*00fa*/ 	.byte	0x08
	.zero		1


	//   ....[3]....
        /*00fc*/ 	.word	0x000003b0
        /*0100*/ 	.word	0x000000ff
        /*0104*/ 	.word	0x00030818
        /*0108*/ 	.short	0x0100
        /*010a*/ 	.byte	0x08
	.zero		1


	//   ....[4]....
        /*010c*/ 	.word	0x000003c0
        /*0110*/ 	.word	0x000000ff
        /*0114*/ 	.word	0x00030828
        /*0118*/ 	.short	0x0100
        /*011a*/ 	.byte	0x08
	.zero		1


	//   ....[5]....
        /*011c*/ 	.word	0x000004f0
        /*0120*/ 	.word	0x000000ff
        /*0124*/ 	.word	0x00030830
        /*0128*/ 	.short	0x0100
        /*012a*/ 	.byte	0x08
	.zero		1


	//   ....[6]....
        /*012c*/ 	.word	0x00000500
        /*0130*/ 	.word	0x000000ff
        /*0134*/ 	.word	0x00030840
        /*0138*/ 	.short	0x0100
        /*013a*/ 	.byte	0x08
	.zero		1


	//   ....[7]....
        /*013c*/ 	.word	0x00000510
        /*0140*/ 	.word	0x000000ff
        /*0144*/ 	.word	0x00030838
        /*0148*/ 	.short	0x0100
        /*014a*/ 	.byte	0x08
	.zero		1


	//   ....[8]....
        /*014c*/ 	.word	0x00000520
        /*0150*/ 	.word	0x000000ff
        /*0154*/ 	.word	0x00030848
        /*0158*/ 	.short	0x0100
        /*015a*/ 	.byte	0x08
	.zero		1


	//   ....[9]....
        /*015c*/ 	.word	0x00001850
        /*0160*/ 	.word	0x000000e4
        /*0164*/ 	.word	0x00030800
        /*0168*/ 	.short	0x010a
        /*016a*/ 	.byte	0x3f
	.zero		1


	//   ....[10]....
        /*016c*/ 	.word	0x000018f0
        /*0170*/ 	.word	0x000000e4
        /*0174*/ 	.word	0x00030800
        /*0178*/ 	.short	0x010a
        /*017a*/ 	.byte	0x3f
	.zero		1


	//   ....[11]....
        /*017c*/ 	.word	0x00001fc0
        /*0180*/ 	.word	0x00000000
        /*0184*/ 	.word	0x00030810
        /*0188*/ 	.short	0x010a
        /*018a*/ 	.byte	0x3f
	.zero		1


	//   ....[12]....
        /*018c*/ 	.word	0x00002000
        /*0190*/ 	.word	0x00000000
        /*0194*/ 	.word	0x00030810
        /*0198*/ 	.short	0x010a
        /*019a*/ 	.byte	0x3f
	.zero		1


	//   ....[13]....
        /*019c*/ 	.word	0x00002530
        /*01a0*/ 	.word	0x00000000
        /*01a4*/ 	.word	0x00030830
        /*01a8*/ 	.short	0x010a
        /*01aa*/ 	.byte	0x3f
	.zero		1


	//   ....[14]....
        /*01ac*/ 	.word	0x000025b0
        /*01b0*/ 	.word	0x00000000
        /*01b4*/ 	.word	0x00030830
        /*01b8*/ 	.short	0x010a
        /*01ba*/ 	.byte	0x3f
	.zero		1


	//   ....[15]....
        /*01bc*/ 	.word	0x00003f90
        /*01c0*/ 	.word	0x00000006
        /*01c4*/ 	.word	0x00000000
        /*01c8*/ 	.short	0x0101
        /*01ca*/ 	.byte	0x3f
	.zero		1


	//   ....[16]....
        /*01cc*/ 	.word	0x000042c0
        /*01d0*/ 	.word	0x00000000
        /*01d4*/ 	.word	0x00000000
        /*01d8*/ 	.short	0x0101
        /*01da*/ 	.byte	0x3f
	.zero		1


	//   ....[17]....
        /*01dc*/ 	.word	0x00007210
        /*01e0*/ 	.word	0x0000000f
        /*01e4*/ 	.word	0x00030820
        /*01e8*/ 	.short	0x010a
        /*01ea*/ 	.byte	0x3f
	.zero		1


	//   ....[18]....
        /*01ec*/ 	.word	0x000078f0
        /*01f0*/ 	.word	0x0000000f
        /*01f4*/ 	.word	0x00030840
        /*01f8*/ 	.short	0x010a
        /*01fa*/ 	.byte	0x3f
	.zero		1


	//   ....[19]....
        /*01fc*/ 	.word	0x00007bc0
        /*0200*/ 	.word	0x0000000f
        /*0204*/ 	.word	0x00030828
        /*0208*/ 	.short	0x010a
        /*020a*/ 	.byte	0x3f
	.zero		1


	//   ....[20]....
        /*020c*/ 	.word	0x00007e90
        /*0210*/ 	.word	0x0000000f
        /*0214*/ 	.word	0x00030848
        /*0218*/ 	.short	0x010a
        /*021a*/ 	.byte	0x3f
	.zero		1


	//   ....[21]....
        /*021c*/ 	.word	0x00008100
        /*0220*/ 	.word	0x0000000f
        /*0224*/ 	.word	0x00030820
        /*0228*/ 	.short	0x010a
        /*022a*/ 	.byte	0x3f
	.zero		1


	//   ....[22]....
        /*022c*/ 	.word	0x00008440
        /*0230*/ 	.word	0x0000000f
        /*0234*/ 	.word	0x00030840
        /*0238*/ 	.short	0x010a
        /*023a*/ 	.byte	0x3f
	.zero		1


	//   ....[23]....
        /*023c*/ 	.word	0x000086e0
        /*0240*/ 	.word	0x0000000f
        /*0244*/ 	.word	0x00030828
        /*0248*/ 	.short	0x010a
        /*024a*/ 	.byte	0x3f
	.zero		1


	//   ....[24]....
        /*024c*/ 	.word	0x000089f0
        /*0250*/ 	.word	0x00000003
        /*0254*/ 	.word	0x00030840
        /*0258*/ 	.short	0x010a
        /*025a*/ 	.byte	0x3f
	.zero		1


	//   ....[25]....
        /*025c*/ 	.word	0x00008e50
        /*0260*/ 	.word	0x00000007
        /*0264*/ 	.word	0x00000000
        /*0268*/ 	.short	0x010a
        /*026a*/ 	.byte	0x3f
	.zero		1


	//   ....[26]....
        /*026c*/ 	.word	0x00008ea0
        /*0270*/ 	.word	0x00000003
        /*0274*/ 	.word	0x00000000
        /*0278*/ 	.short	0x010a
        /*027a*/ 	.byte	0x3f
	.zero		1


	//   ....[27]....
        /*027c*/ 	.word	0x00008f00
        /*0280*/ 	.word	0x00000005
        /*0284*/ 	.word	0x00000000
        /*0288*/ 	.short	0x010a
        /*028a*/ 	.byte	0x3f
	.zero		1


	//   ....[28]....
        /*028c*/ 	.word	0x00008f30
        /*0290*/ 	.word	0x00000003
        /*0294*/ 	.word	0x00000000
        /*0298*/ 	.short	0x010a
        /*029a*/ 	.byte	0x3f
	.zero		1


	//   ....[29]....
        /*029c*/ 	.word	0x00009000
        /*02a0*/ 	.word	0x000000e4
        /*02a4*/ 	.word	0x00030800
        /*02a8*/ 	.short	0x010a
        /*02aa*/ 	.byte	0x3f
	.zero		1


	//   ....[30]....
        /*02ac*/ 	.word	0x00009050
        /*02b0*/ 	.word	0x00000000
        /*02b4*/ 	.word	0x00030810
        /*02b8*/ 	.short	0x010a
        /*02ba*/ 	.byte	0x3f
	.zero		1


	//   ....[31]....
        /*02bc*/ 	.word	0x000090a0
        /*02c0*/ 	.word	0x00000000
        /*02c4*/ 	.word	0x00030830
        /*02c8*/ 	.short	0x010a
        /*02ca*/ 	.byte	0x3f
	.zero		1


	//   ....[32]....
        /*02cc*/ 	.word	0x000090f0
        /*02d0*/ 	.word	0x0000000f
        /*02d4*/ 	.word	0x00030820
        /*02d8*/ 	.short	0x010a
        /*02da*/ 	.byte	0x3f
	.zero		1


	//   ....[33]....
        /*02dc*/ 	.word	0x00009140
        /*02e0*/ 	.word	0x0000000f
        /*02e4*/ 	.word	0x00030840
        /*02e8*/ 	.short	0x010a
        /*02ea*/ 	.byte	0x3f
	.zero		1


	//   ....[34]....
        /*02ec*/ 	.word	0x00009190
        /*02f0*/ 	.word	0x0000000f
        /*02f4*/ 	.word	0x00030828
        /*02f8*/ 	.short	0x010a
        /*02fa*/ 	.byte	0x3f
	.zero		1


	//   ....[35]....
        /*02fc*/ 	.word	0x000091e0
        /*0300*/ 	.word	0x0000000f
        /*0304*/ 	.word	0x00030848
        /*0308*/ 	.short	0x010a
        /*030a*/ 	.byte	0x3f
	.zero		1


	//   ....[36]....
        /*030c*/ 	.word	0x00009240
        /*0310*/ 	.word	0x0000000f
        /*0314*/ 	.word	0x00030820
        /*0318*/ 	.short	0x010a
        /*031a*/ 	.byte	0x3f
	.zero		1


	//   ....[37]....
        /*031c*/ 	.word	0x00009290
        /*0320*/ 	.word	0x0000000f
        /*0324*/ 	.word	0x00030840
        /*0328*/ 	.short	0x010a
        /*032a*/ 	.byte	0x3f
	.zero		1


	//   ....[38]....
        /*032c*/ 	.word	0x000092e0
        /*0330*/ 	.word	0x0000000f
        /*0334*/ 	.word	0x00030828
        /*0338*/ 	.short	0x010a
        /*033a*/ 	.byte	0x3f
	.zero		1


	//   ....[39]....
        /*033c*/ 	.word	0x00009330
        /*0340*/ 	.word	0x00000003
        /*0344*/ 	.word	0x00030840
        /*0348*/ 	.short	0x010a
        /*034a*/ 	.byte	0x3f
	.zero		1


	//   ....[40]....
        /*034c*/ 	.word	0x00009400
        /*0350*/ 	.word	0x00000007
        /*0354*/ 	.word	0x00000000
        /*0358*/ 	.short	0x010a
        /*035a*/ 	.byte	0x3f
	.zero		1


	//   ....[41]....
        /*035c*/ 	.word	0x00009450
        /*0360*/ 	.word	0x00000003
        /*0364*/ 	.word	0x00000000
        /*0368*/ 	.short	0x010a
        /*036a*/ 	.byte	0x3f
	.zero		1


	//   ....[42]....
        /*036c*/ 	.word	0x000094a0
        /*0370*/ 	.word	0x00000005
        /*0374*/ 	.word	0x00000000
        /*0378*/ 	.short	0x010a
        /*037a*/ 	.byte	0x3f
	.zero		1


	//----- nvinfo : EIATTR_NUM_MBARRIERS
	.align		4
.L_908:
        /*037c*/ 	.byte	0x03, 0x38
        /*037e*/ 	.short	0x0009


	//----- nvinfo : EIATTR_EXIT_INSTR_OFFSETS
	.align		4
        /*0380*/ 	.byte	0x04, 0x1c
        /*0382*/ 	.short	(.L_910 - .L_909)


	//   ....[0]....
.L_909:
        /*0384*/ 	.word	0x00008f80


	//----- nvinfo : EIATTR_MAX_THREADS
	.align		4
.L_910:
        /*0388*/ 	.byte	0x04, 0x05
        /*038a*/ 	.short	(.L_912 - .L_911)
.L_911:
        /*038c*/ 	.word	0x00000180
        /*0390*/ 	.word	0x00000001
        /*0394*/ 	.word	0x00000001


	//----- nvinfo : EIATTR_CRS_STACK_SIZE
	.align		4
.L_912:
        /*0398*/ 	.byte	0x04, 0x1e
        /*039a*/ 	.short	(.L_914 - .L_913)
.L_913:
        /*039c*/ 	.word	0x00000000


	//----- nvinfo : EIATTR_CBANK_PARAM_SIZE
	.align		4
.L_914:
        /*03a0*/ 	.byte	0x03, 0x19
        /*03a2*/ 	.short	0x0770


	//----- nvinfo : EIATTR_PARAM_CBANK
	.align		4
        /*03a4*/ 	.byte	0x04, 0x0a
        /*03a6*/ 	.short	(.L_916 - .L_915)
	.align		4
.L_915:
        /*03a8*/ 	.word	index@(.nv.constant0._ZN7cutlass13device_kernelIN5flash11enable_sm90INS1_16FlashAttnBwdSm90INS1_25CollectiveMainloopBwdSm90ILi2ELi2ELi2EN4cute5tupleIJNS5_1CILi1EEES8_S8_EEENS6_IJNS7_ILi64EEENS7_ILi128EEESB_EEENS_6half_tEfNS_4arch4Sm90ELb1ELb0ELb0ELb1ELb0ELb1ELb0ELb0ELi2ELi1ELi2ELi1ELb0EEENS1_24CollectiveEpilogueBwdGQAISC_fSF_Li256ELb1ELb0EEENS1_25SingleTileBwdLPTSchedulerILb1ELi128ELb0EEEEEEEEEvNT_6ParamsE)
        /*03ac*/ 	.short	0x0210
        /*03ae*/ 	.short	0x0770


	//----- nvinfo : EIATTR_SW_WAR
	.align		4
.L_916:
        /*03b0*/ 	.byte	0x04, 0x36
        /*03b2*/ 	.short	(.L_918 - .L_917)
.L_917:
        /*03b4*/ 	.word	0x00000008
.L_918:


//--------------------- .nv.info._ZN7cutlass13device_kernelIN5flash32FlashAttnBwdPostprocessConvertdQIN4cute5tupleIJNS3_1CILi128EEES6_EEENS_6half_tEfNS_4arch4Sm90ELi256ENS3_8TiledMMAINS3_8MMA_AtomIJNS3_4SM904GMMA26MMA_64x128x16_F32F16F16_RSILNSE_5MajorE0ELSG_1ELNSE_7ScaleInE1ELSH_1EEEEEENS3_6LayoutINS4_IJNS5_ILi2EEENS5_ILi1EEESM_EEENS4_IJSM_NS5_ILi0EEESO_EEEEENS4_IJNS3_10UnderscoreESR_SR_EEEEELb0EEEEEvNT_6ParamsE --------------------------
	.section	.nv.info._ZN7cutlass13device_kernelIN5flash32FlashAttnBwdPostprocessConvertdQIN4cute5tupleIJNS3_1CILi128EEES6_EEENS_6half_tEfNS_4arch4Sm90ELi256ENS3_8TiledMMAINS3_8MMA_AtomIJNS3_4SM904GMMA26MMA_64x128x16_F32F16F16_RSILNSE_5MajorE0ELSG_1ELNSE_7ScaleInE1ELSH_1EEEEEENS3_6LayoutINS4_IJNS5_ILi2EEENS5_ILi1EEESM_EEENS4_IJSM_NS5_ILi0EEESO_EEEEENS4_IJNS3_10UnderscoreESR_SR_EEEEELb0EEEEEvNT_6ParamsE,"",@"SHT_CUDA_INFO"
	.sectionflags	@""
	.align	4


	//----- nvinfo : EIATTR_CUDA_API_VERSION
	.align		4
        /*0000*/ 	.byte	0x04, 0x37
        /*0002*/ 	.short	(.L_920 - .L_919)
.L_919:
        /*0004*/ 	.word	0x00000082


	//----- nvinfo : EIATTR_KPARAM_INFO
	.align		4
.L_920:
        /*0008*/ 	.byte	0x04, 0x17
        /*000a*/ 	.short	(.L_922 - .L_921)
.L_921:
        /*000c*/ 	.word	0x00000000
        /*0010*/ 	.short	0x0000
        /*0012*/ 	.short	0x0000
        /*0014*/ 	.byte	0x00, 0xf0, 0xc1, 0x01


	//----- nvinfo : EIATTR_SPARSE_MMA_MASK
	.align		4
.L_922:
        /*0018*/ 	.byte	0x03, 0x50
        /*001a*/ 	.short	0x0000


	//----- nvinfo : EIATTR_MAXREG_COUNT
	.align		4
        /*001c*/ 	.byte	0x03, 0x1b
        /*001e*/ 	.short	0x0080


	//----- nvinfo : EIATTR_NUM_BARRIERS
	.align		4
        /*0020*/ 	.byte	0x02, 0x4c
        /*0022*/ 	.byte	0x01
	.zero		1


	//----- nvinfo : EIATTR_MERCURY_ISA_VERSION
	.align		4
        /*0024*/ 	.byte	0x03, 0x5f
        /*0026*/ 	.short	0x0101


	//----- nvinfo : EIATTR_MBARRIER_INSTR_OFFSETS
	.align		4
        /*0028*/ 	.byte	0x04, 0x39
        /*002a*/ 	.short	(.L_924 - .L_923)


	//   ....[0]....
.L_923:
        /*002c*/ 	.word	0x000004a0
        /*0030*/ 	.word	0x000000ff
        /*0034*/ 	.word	0x00018000
        /*0038*/ 	.short	0x0100
        /*003a*/ 	.byte	0x06
	.zero		1


	//   ....[1]....
        /*003c*/ 	.word	0x000005b0
        /*0040*/ 	.word	0x00000039
        /*0044*/ 	.word	0x00018000
        /*0048*/ 	.short	0x010a
        /*004a*/ 	.byte	0x3f
	.zero		1


	//----- nvinfo : EIATTR_NUM_MBARRIERS
	.align		4
.L_924:
        /*004c*/ 	.byte	0x03, 0x38
        /*004e*/ 	.short	0x0001


	//----- nvinfo : EIATTR_EXIT_INSTR_OFFSETS
	.align		4
        /*0050*/ 	.byte	0x04, 0x1c
        /*0052*/ 	.short	(.L_926 - .L_925)


	//   ....[0]....
.L_925:
        /*0054*/ 	.word	0x000001b0


	//   ....[1]....
        /*0058*/ 	.word	0x00001a00


	//   ....[2]....
        /*005c*/ 	.word	0x00001ad0


	//----- nvinfo : EIATTR_MAX_THREADS
	.align		4
.L_926:
        /*0060*/ 	.byte	0x04, 0x05
        /*0062*/ 	.short	(.L_928 - .L_927)
.L_927:
        /*0064*/ 	.word	0x00000100
        /*0068*/ 	.word	0x00000001
        /*006c*/ 	.word	0x00000001


	//----- nvinfo : EIATTR_CRS_STACK_SIZE
	.align		4
.L_928:
        /*0070*/ 	.byte	0x04, 0x1e
        /*0072*/ 	.short	(.L_930 - .L_929)
.L_929:
        /*0074*/ 	.word	0x00000000


	//----- nvinfo : EIATTR_CBANK_PARAM_SIZE
	.align		4
.L_930:
        /*0078*/ 	.byte	0x03, 0x19
        /*007a*/ 	.short	0x0070


	//----- nvinfo : EIATTR_PARAM_CBANK
	.align		4
        /*007c*/ 	.byte	0x04, 0x0a
        /*007e*/ 	.short	(.L_932 - .L_931)
	.align		4
.L_931:
        /*0080*/ 	.word	index@(.nv.constant0._ZN7cutlass13device_kernelIN5flash32FlashAttnBwdPostprocessConvertdQIN4cute5tupleIJNS3_1CILi128EEES6_EEENS_6half_tEfNS_4arch4Sm90ELi256ENS3_8TiledMMAINS3_8MMA_AtomIJNS3_4SM904GMMA26MMA_64x128x16_F32F16F16_RSILNSE_5MajorE0ELSG_1ELNSE_7ScaleInE1ELSH_1EEEEEENS3_6LayoutINS4_IJNS5_ILi2EEENS5_ILi1EEESM_EEENS4_IJSM_NS5_ILi0EEESO_EEEEENS4_IJNS3_10UnderscoreESR_SR_EEEEELb0EEEEEvNT_6ParamsE)
        /*0084*/ 	.short	0x0210
        /*0086*/ 	.short	0x0070


	//----- nvinfo : EIATTR_SW_WAR
	.align		4
.L_932:
        /*0088*/ 	.byte	0x04, 0x36
        /*008a*/ 	.short	(.L_934 - .L_933)
.L_933:
        /*008c*/ 	.word	0x00000008
.L_934:


//--------------------- .nv.info._ZN7cutlass13device_kernelIN5flash32FlashAttnBwdPostprocessConvertdQIN4cute5tupleIJNS3_1CILi64EEENS5_ILi128EEEEEENS_6half_tEfNS_4arch4Sm90ELi256ENS3_8TiledMMAINS3_8MMA_AtomIJNS3_4SM904GMMA25MMA_64x64x16_F32F16F16_SSILNSF_5MajorE0ELSH_1ELNSF_7ScaleInE1ELSI_1EEEEEENS3_6LayoutINS4_IJNS5_ILi1EEENS5_ILi2EEESM_EEENS4_IJNS5_ILi0EEESM_SP_EEEEENS4_IJNS3_10UnderscoreESS_SS_EEEEELb0EEEEEvNT_6ParamsE --------------------------
	.section	.nv.info._ZN7cutlass13device_kernelIN5flash32FlashAttnBwdPostprocessConvertdQIN4cute5tupleIJNS3_1CILi64EEENS5_ILi128EEEEEENS_6half_tEfNS_4arch4Sm90ELi256ENS3_8TiledMMAINS3_8MMA_AtomIJNS3_4SM904GMMA25MMA_64x64x16_F32F16F16_SSILNSF_5MajorE0ELSH_1ELNSF_7ScaleInE1ELSI_1EEEEEENS3_6LayoutINS4_IJNS5_ILi1EEENS5_ILi2EEESM_EEENS4_IJNS5_ILi0EEESM_SP_EEEEENS4_IJNS3_10UnderscoreESS_SS_EEEEELb0EEEEEvNT_6ParamsE,"",@"SHT_CUDA_INFO"
	.sectionflags	@""
	.align	4


	//----- nvinfo : EIATTR_CUDA_API_VERSION
	.align		4
        /*0000*/ 	.byte	0x04, 0x37
        /*0002*/ 	.short	(.L_936 - .L_935)
.L_935:
        /*0004*/ 	.word	0x00000082


	//----- nvinfo : EIATTR_KPARAM_INFO
	.align		4
.L_936:
        /*0008*/ 	.byte	0x04, 0x17
        /*000a*/ 	.short	(.L_938 - .L_937)
.L_937:
        /*000c*/ 	.word	0x00000000
        /*0010*/ 	.short	0x0000
        /*0012*/ 	.short	0x0000
        /*0014*/ 	.byte	0x00, 0xf0, 0xc1, 0x01


	//----- nvinfo : EIATTR_SPARSE_MMA_MASK
	.align		4
.L_938:
        /*0018*/ 	.byte	0x03, 0x50
        /*001a*/ 	.short	0x0000


	//----- nvinfo : EIATTR_MAXREG_COUNT
	.align		4
        /*001c*/ 	.byte	0x03, 0x1b
        /*001e*/ 	.short	0x0080


	//----- nvinfo : EIATTR_NUM_BARRIERS
	.align		4
        /*0020*/ 	.byte	0x02, 0x4c
        /*0022*/ 	.byte	0x01
	.zero		1


	//----- nvinfo : EIATTR_MERCURY_ISA_VERSION
	.align		4
        /*0024*/ 	.byte	0x03, 0x5f
        /*0026*/ 	.short	0x0101


	//----- nvinfo : EIATTR_MBARRIER_INSTR_OFFSETS
	.align		4
        /*0028*/ 	.byte	0x04, 0x39
        /*002a*/ 	.short	(.L_940 - .L_939)


	//   ....[0]....
.L_939:
        /*002c*/ 	.word	0x000004a0
        /*0030*/ 	.word	0x000000ff
        /*0034*/ 	.word	0x0000c000
        /*0038*/ 	.short	0x0100
        /*003a*/ 	.byte	0x06
	.zero		1


	//   ....[1]....
        /*003c*/ 	.word	0x000005b0
        /*0040*/ 	.word	0x00000029
        /*0044*/ 	.word	0x0000c000
        /*0048*/ 	.short	0x010a
        /*004a*/ 	.byte	0x3f
	.zero		1


	//----- nvinfo : EIATTR_NUM_MBARRIERS
	.align		4
.L_940:
        /*004c*/ 	.byte	0x03, 0x38
        /*004e*/ 	.short	0x0001


	//----- nvinfo : EIATTR_EXIT_INSTR_OFFSETS
	.align		4
        /*0050*/ 	.byte	0x04, 0x1c
        /*0052*/ 	.short	(.L_942 - .L_941)


	//   ....[0]....
.L_941:
        /*0054*/ 	.word	0x000001b0


	//   ....[1]....
        /*0058*/ 	.word	0x000011b0


	//   ....[2]....
        /*005c*/ 	.word	0x00001280


	//----- nvinfo : EIATTR_MAX_THREADS
	.align		4
.L_942:
        /*0060*/ 	.byte	0x04, 0x05
        /*0062*/ 	.short	(.L_944 - .L_943)
.L_943:
        /*0064*/ 	.word	0x00000100
        /*0068*/ 	.word	0x00000001
        /*006c*/ 	.word	0x00000001


	//----- nvinfo : EIATTR_CRS_STACK_SIZE
	.align		4
.L_944:
        /*0070*/ 	.byte	0x04, 0x1e
        /*0072*/ 	.short	(.L_946 - .L_945)
.L_945:
        /*0074*/ 	.word	0x00000000


	//----- nvinfo : EIATTR_CBANK_PARAM_SIZE
	.align		4
.L_946:
        /*0078*/ 	.byte	0x03, 0x19
        /*007a*/ 	.short	0x0070


	//----- nvinfo : EIATTR_PARAM_CBANK
	.align		4
        /*007c*/ 	.byte	0x04, 0x0a
        /*007e*/ 	.short	(.L_948 - .L_947)
	.align		4
.L_947:
        /*0080*/ 	.word	index@(.nv.constant0._ZN7cutlass13device_kernelIN5flash32FlashAttnBwdPostprocessConvertdQIN4cute5tupleIJNS3_1CILi64EEENS5_ILi128EEEEEENS_6half_tEfNS_4arch4Sm90ELi256ENS3_8TiledMMAINS3_8MMA_AtomIJNS3_4SM904GMMA25MMA_64x64x16_F32F16F16_SSILNSF_5MajorE0ELSH_1ELNSF_7ScaleInE1ELSI_1EEEEEENS3_6LayoutINS4_IJNS5_ILi1EEENS5_ILi2EEESM_EEENS4_IJNS5_ILi0EEESM_SP_EEEEENS4_IJNS3_10UnderscoreESS_SS_EEEEELb0EEEEEvNT_6ParamsE)
        /*0084*/ 	.short	0x0210
        /*0086*/ 	.short	0x0070


	//----- nvinfo : EIATTR_SW_WAR
	.align		4
.L_948:
        /*0088*/ 	.byte	0x04, 0x36
        /*008a*/ 	.short	(.L_950 - .L_949)
.L_949:
        /*008c*/ 	.word	0x00000008
.L_950:


//--------------------- .nv.info._ZN7cutlass13device_kernelIN5flash11enable_sm90INS1_16FlashAttnBwdSm90INS1_25CollectiveMainloopBwdSm90ILi2ELi2ELi2EN4cute5tupleIJNS5_1CILi1EEES8_S8_EEENS6_IJNS7_ILi64EEENS7_ILi128EEESB_EEENS_6half_tEfNS_4arch4Sm90ELb1ELb0ELb0ELb1ELb1ELb1ELb0ELb0ELi2ELi1ELi2ELi1ELb0EEENS1_24CollectiveEpilogueBwdGQAISC_fSF_Li256ELb1ELb1EEENS1_25SingleTileBwdLPTSchedulerILb1ELi128ELb1EEEEEEEEEvNT_6ParamsE --------------------------
	.section	.nv.info._ZN7cutlass13device_kernelIN5flash11enable_sm90INS1_16FlashAttnBwdSm90INS1_25CollectiveMainloopBwdSm90ILi2ELi2ELi2EN4cute5tupleIJNS5_1CILi1EEES8_S8_EEENS6_IJNS7_ILi64EEENS7_ILi128EEESB_EEENS_6half_tEfNS_4arch4Sm90ELb1ELb0ELb0ELb1ELb1ELb1ELb0ELb0ELi2ELi1ELi2ELi1ELb0EEENS1_24CollectiveEpilogueBwdGQAISC_fSF_Li256ELb1ELb1EEENS1_25SingleTileBwdLPTSchedulerILb1ELi128ELb1EEEEEEEEEvNT_6ParamsE,"",@"SHT_CUDA_INFO"
	.sectionflags	@""
	.align	4


	//----- nvinfo : EIATTR_CUDA_API_VERSION
	.align		4
        /*0000*/ 	.byte	0x04, 0x37
        /*0002*/ 	.short	(.L_952 - .L_951)
.L_951:
        /*0004*/ 	.word	0x00000082


	//----- nvinfo : EIATTR_KPARAM_INFO
	.align		4
.L_952:
        /*0008*/ 	.byte	0x04, 0x17
        /*000a*/ 	.short	(.L_954 - .L_953)
.L_953:
        /*000c*/ 	.word	0x00000000
        /*0010*/ 	.short	0x0000
        /*0012*/ 	.short	0x0070
        /*0014*/ 	.byte	0x00, 0xf0, 0x01, 0x1c


	//----- nvinfo : EIATTR_SPARSE_MMA_MASK
	.align		4
.L_954:
        /*0018*/ 	.byte	0x03, 0x50
        /*001a*/ 	.short	0x0000


	//----- nvinfo : EIATTR_MAXREG_COUNT
	.align		4
        /*001c*/ 	.byte	0x03, 0x1b
        /*001e*/ 	.short	0x00a8


	//----- nvinfo : EIATTR_NUM_BARRIERS
	.align		4
        /*0020*/ 	.byte	0x02, 0x4c
        /*0022*/ 	.byte	0x10
	.zero		1


	//----- nvinfo : EIATTR_EXTERNS
	.align		4
        /*0024*/ 	.byte	0x04, 0x0f
        /*0026*/ 	.short	(.L_956 - .L_955)


	//   ....[0]....
	.align		4
.L_955:
        /*0028*/ 	.word	index@(__assertfail)


	//----- nvinfo : EIATTR_ANNOTATIONS
	.align		4
.L_956:
        /*002c*/ 	.byte	0x04, 0x55
        /*002e*/ 	.short	(.L_958 - .L_957)


	//   ....[0]....
.L_957:
        /*0030*/ 	.word	0x00000001
        /*0034*/ 	.byte	0x90, 0x83, 0x00, 0x00, 0x01, 0x00, 0x00, 0x00, 0x90, 0x86, 0x00, 0x00, 0x01, 0x00, 0x00, 0x00
        /*0044*/ 	.byte	0xf0, 0x91, 0x00, 0x00, 0x01, 0x00, 0x00, 0x00, 0x10, 0x92, 0x00, 0x00, 0x01, 0x00, 0x00, 0x00
        /*0054*/ 	.byte	0x80, 0x95, 0x00, 0x00


	//----- nvinfo : EIATTR_MERCURY_ISA_VERSION
	.align		4
.L_958:
        /*0058*/ 	.byte	0x03, 0x5f
        /*005a*/ 	.short	0x0101


	//----- nvinfo : EIATTR_INT_WARP_WIDE_INSTR_OFFSETS
	.align		4
        /*005c*/ 	.byte	0x04, 0x31
        /*005e*/ 	.short	(.L_960 - .L_959)


	//   ....[0]....
.L_959:
        /*0060*/ 	.word	0x00000190


	//   ....[1]....
        /*0064*/ 	.word	0x000001c0


	//   ....[2]....
        /*0068*/ 	.word	0x00006770


	//   ....[3]....
        /*006c*/ 	.word	0x00006e20


	//   ....[4]....
        /*0070*/ 	.word	0x00007350


	//----- nvinfo : EIATTR_COOP_GROUP_MASK_REGIDS
	.align		4
.L_960:
        /*0074*/ 	.byte	0x04, 0x29
        /*0076*/ 	.short	(.L_962 - .L_961)


	//   ....[0]....
.L_961:
        /*0078*/ 	.word	0xffffffff


	//   ....[1]....
        /*007c*/ 	.word	0xffffffff


	//   ....[2]....
        /*0080*/ 	.word	0xffffffff


	//   ....[3]....
        /*0084*/ 	.word	0xffffffff


	//   ....[4]....
        /*0088*/ 	.word	0xffffffff


	//   ....[5]....
        /*008c*/ 	.word	0xffffffff


	//   ....[6]....
        /*0090*/ 	.word	0xffffffff


	//   ....[7]....
        /*0094*/ 	.word	0xffffffff


	//   ....[8]....
        /*0098*/ 	.word	0xffffffff


	//   ....[9]....
        /*009c*/ 	.word	0xffffffff


	//   ....[10]....
        /*00a0*/ 	.word	0xffffffff


	//   ....[11]....
        /*00a4*/ 	.word	0xffffffff


	//   ....[12]....
        /*00a8*/ 	.word	0xffffffff


	//   ....[13]....
        /*00ac*/ 	.word	0xffffffff


	//   ....[14]....
        /*00b0*/ 	.word	0xffffffff


	//   ....[15]....
        /*00b4*/ 	.word	0xffffffff


	//   ....[16]....
        /*00b8*/ 	.word	0xffffffff


	//   ....[17]....
        /*00bc*/ 	.word	0x0500000f


	//   ....[18]....
        /*00c0*/ 	.word	0x0500000f


	//   ....[19]....
        /*00c4*/ 	.word	0x0500000f


	//   ....[20]....
        /*00c8*/ 	.word	0x0500000f


	//   ....[21]....
        /*00cc*/ 	.word	0x0500000f


	//   ....[22]....
        /*00d0*/ 	.word	0x0500000f


	//----- nvinfo : EIATTR_COOP_GROUP_INSTR_OFFSETS
	.align		4
.L_962:
        /*00d4*/ 	.byte	0x04, 0x28
        /*00d6*/ 	.short	(.L_964 - .L_963)


	//   ....[0]....
.L_963:
        /*00d8*/ 	.word	0x00000070


	//   ....[1]....
        /*00dc*/ 	.word	0x000001a0


	//   ....[2]....
        /*00e0*/ 	.word	0x000001f0


	//   ....[3]....
        /*00e4*/ 	.word	0x000003e0


	//   ....[4]....
        /*00e8*/ 	.word	0x00000630


	//   ....[5]....
        /*00ec*/ 	.word	0x00001830


	//   ....[6]....
        /*00f0*/ 	.word	0x00004eb0


	//   ....[7]....
        /*00f4*/ 	.word	0x00005030


	//   ....[8]....
        /*00f8*/ 	.word	0x00005320


	//   ....[9]....
        /*00fc*/ 	.word	0x000054b0


	//   ....[10]....
        /*0100*/ 	.word	0x000055c0


	//   ....[11]....
        /*0104*/ 	.word	0x00006370


	//   ....[12]....
        /*0108*/ 	.word	0x000066a0


	//   ....[13]....
        /*010c*/ 	.word	0x00006aa0


	//   ....[14]....
        /*0110*/ 	.word	0x00006d50


	//   ....[15]....
        /*0114*/ 	.word	0x00007010


	//   ....[16]....
        /*0118*/ 	.word	0x00007280


	//   ....[17]....
        /*011c*/ 	.word	0x00009dd0


	//   ....[18]....
        /*0120*/ 	.word	0x00009f20


	//   ....[19]....
        /*0124*/ 	.word	0x00009f90


	//   ....[20]....
        /*0128*/ 	.word	0x0000a000


	//   ....[21]....
        /*012c*/ 	.word	0x0000a070


	//   ....[22]....
        /*0130*/ 	.word	0x0000a0e0


	//----- nvinfo : EIATTR_REG_RECONFIG
	.align		4
.L_964:
        /*0134*/ 	.byte	0x01, 0x54
	.zero		2


	//----- nvinfo : EIATTR_SYSCALL_OFFSETS
	.align		4
        /*0138*/ 	.byte	0x04, 0x46
        /*013a*/ 	.short	(.L_966 - .L_965)


	//   ....[0]....
.L_965:
        /*013c*/ 	.word	0x00001470


	//   ....[1]....
        /*0140*/ 	.word	0x00001560


	//   ....[2]....
        /*0144*/ 	.word	0x000016c0


	//   ....[3]....
        /*0148*/ 	.word	0x000017b0


	//----- nvinfo : EIATTR_MBARRIER_INSTR_OFFSETS
	.align		4
.L_966:
        /*014c*/ 	.byte	0x04, 0x39
        /*014e*/ 	.short	(.L_968 - .L_967)


	//   ....[0]....
.L_967:
        /*0150*/ 	.word	0x00000290
        /*0154*/ 	.word	0x000000ff
        /*0158*/ 	.word	0x00030800
        /*015c*/ 	.short	0x0100
        /*015e*/ 	.byte	0x06
	.zero		1


	//   ....[1]....
        /*0160*/ 	.word	0x00000390
        /*0164*/ 	.word	0x000000ff
        /*0168*/ 	.word	0x00030810
        /*016c*/ 	.short	0x0100
        /*016e*/ 	.byte	0x08
	.zero		1


	//   ....[2]....
        /*0170*/ 	.word	0x000003a0
        /*0174*/ 	.word	0x000000ff
        /*0178*/ 	.word	0x00030820
        /*017c*/ 	.short	0x0100
        /*017e*/ 	.byte	0x08
	.zero		1


	//   ....[3]....
        /*0180*/ 	.word	0x000003b0
        /*0184*/ 	.word	0x000000ff
        /*0188*/ 	.word	0x00030818
        /*018c*/ 	.short	0x0100
        /*018e*/ 	.byte	0x08
	.zero		1


	//   ....[4]....
        /*0190*/ 	.word	0x000003c0
        /*0194*/ 	.word	0x000000ff
        /*0198*/ 	.word	0x00030828
        /*019c*/ 	.short	0x0100
        /*019e*/ 	.byte	0x08
	.zero		1


	//   ....[5]....
        /*01a0*/ 	.word	0x000004f0
        /*01a4*/ 	.word	0x000000ff
        /*01a8*/ 	.word	0x00030830
        /*01ac*/ 	.short	0x0100
        /*01ae*/ 	.byte	0x08
	.zero		1


	//   ....[6]....
        /*01b0*/ 	.word	0x00000500
        /*01b4*/ 	.word	0x000000ff
        /*01b8*/ 	.word	0x00030840
        /*01bc*/ 	.short	0x0100
        /*01be*/ 	.byte	0x08
	.zero		1


	//   ....[7]....
        /*01c0*/ 	.word	0x00000510
        /*01c4*/ 	.word	0x000000ff
        /*01c8*/ 	.word	0x00030838
        /*01cc*/ 	.short	0x0100
        /*01ce*/ 	.byte	0x08
	.zero		1


	//   ....[8]....
        /*01d0*/ 	.word	0x00000520
        /*01d4*/ 	.word	0x000000ff
        /*01d8*/ 	.word	0x00030848
        /*01dc*/ 	.short	0x0100
        /*01de*/ 	.byte	0x08
	.zero		1


	//   ....[9]....
        /*01e0*/ 	.word	0x00001870
        /*01e4*/ 	.word	0x000000e4
        /*01e8*/ 	.word	0x00030800
        /*01ec*/ 	.short	0x010a
        /*01ee*/ 	.byte	0x3f
	.zero		1


	//   ....[10]....
        /*01f0*/ 	.word	0x00001910
        /*01f4*/ 	.word	0x000000e4
        /*01f8*/ 	.word	0x00030800
        /*01fc*/ 	.short	0x010a
        /*01fe*/ 	.byte	0x3f
	.zero		1


	//   ....[11]....
        /*0200*/ 	.word	0x00001fe0
        /*0204*/ 	.word	0x00000000
        /*0208*/ 	.word	0x00030810
        /*020c*/ 	.short	0x010a
        /*020e*/ 	.byte	0x3f
	.zero		1


	//   ....[12]....
        /*0210*/ 	.word	0x00002020
        /*0214*/ 	.word	0x00000000
        /*0218*/ 	.word	0x00030810
        /*021c*/ 	.short	0x010a
        /*021e*/ 	.byte	0x3f
	.zero		1


	//   ....[13]....
        /*0220*/ 	.word	0x00002550
        /*0224*/ 	.word	0x00000000
        /*0228*/ 	.word	0x00030830
        /*022c*/ 	.short	0x010a
        /*022e*/ 	.byte	0x3f
	.zero		1


	//   ....[14]....
        /*0230*/ 	.word	0x000025d0
        /*0234*/ 	.word	0x00000000
        /*0238*/ 	.word	0x00030830
        /*023c*/ 	.short	0x010a
        /*023e*/ 	.byte	0x3f
	.zero		1


	//   ....[15]....
        /*0240*/ 	.word	0x00003fb0
        /*0244*/ 	.word	0x00000006
        /*0248*/ 	.word	0x00000000
        /*024c*/ 	.short	0x0101
        /*024e*/ 	.byte	0x3f
	.zero		1


	//   ....[16]....
        /*0250*/ 	.word	0x000042e0
        /*0254*/ 	.word	0x00000000
        /*0258*/ 	.word	0x00000000
        /*025c*/ 	.short	0x0101
        /*025e*/ 	.byte	0x3f
	.zero		1


	//   ....[17]....
        /*0260*/ 	.word	0x00008010
        /*0264*/ 	.word	0x0000000f
        /*0268*/ 	.word	0x00030820
        /*026c*/ 	.short	0x010a
        /*026e*/ 	.byte	0x3f
	.zero		1


	//   ....[18]....
        /*0270*/ 	.word	0x000086f0
        /*0274*/ 	.word	0x0000000f
        /*0278*/ 	.word	0x00030840
        /*027c*/ 	.short	0x010a
        /*027e*/ 	.byte	0x3f
	.zero		1


	//   ....[19]....
        /*0280*/ 	.word	0x000089c0
        /*0284*/ 	.word	0x0000000f
        /*0288*/ 	.word	0x00030828
        /*028c*/ 	.short	0x010a
        /*028e*/ 	.byte	0x3f
	.zero		1


	//   ....[20]....
        /*0290*/ 	.word	0x00008c90
        /*0294*/ 	.word	0x0000000f
        /*0298*/ 	.word	0x00030848
        /*029c*/ 	.short	0x010a
        /*029e*/ 	.byte	0x3f
	.zero		1


	//   ....[21]....
        /*02a0*/ 	.word	0x00008f00
        /*02a4*/ 	.word	0x0000000f
        /*02a8*/ 	.word	0x00030820
        /*02ac*/ 	.short	0x010a
        /*02ae*/ 	.byte	0x3f
	.zero		1


	//   ....[22]....
        /*02b0*/ 	.word	0x00009240
        /*02b4*/ 	.word	0x0000000f
        /*02b8*/ 	.word	0x00030840
        /*02bc*/ 	.short	0x010a
        /*02be*/ 	.byte	0x3f
	.zero		1


	//   ....[23]....
        /*02c0*/ 	.word	0x000094e0
        /*02c4*/ 	.word	0x0000000f
        /*02c8*/ 	.word	0x00030828
        /*02cc*/ 	.short	0x010a
        /*02ce*/ 	.byte	0x3f
	.zero		1


	//   ....[24]....
        /*02d0*/ 	.word	0x000097f0
        /*02d4*/ 	.word	0x00000003
        /*02d8*/ 	.word	0x00030840
        /*02dc*/ 	.short	0x010a
        /*02de*/ 	.byte	0x3f
	.zero		1


	//   ....[25]....
        /*02e0*/ 	.word	0x00009c50
        /*02e4*/ 	.word	0x00000007
        /*02e8*/ 	.word	0x00000000
        /*02ec*/ 	.short	0x010a
        /*02ee*/ 	.byte	0x3f
	.zero		1


	//   ....[26]....
        /*02f0*/ 	.word	0x00009ca0
        /*02f4*/ 	.word	0x00000003
        /*02f8*/ 	.word	0x00000000
        /*02fc*/ 	.short	0x010a
        /*02fe*/ 	.byte	0x3f
	.zero		1


	//   ....[27]....
        /*0300*/ 	.word	0x00009d00
        /*0304*/ 	.word	0x00000005
        /*0308*/ 	.word	0x00000000
        /*030c*/ 	.short	0x010a
        /*030e*/ 	.byte	0x3f
	.zero		1


	//   ....[28]....
        /*0310*/ 	.word	0x00009d30
        /*0314*/ 	.word	0x00000003
        /*0318*/ 	.word	0x00000000
        /*031c*/ 	.short	0x010a
        /*031e*/ 	.byte	0x3f
	.zero		1


	//   ....[29]....
        /*0320*/ 	.word	0x00009e00
        /*0324*/ 	.word	0x000000e4
        /*0328*/ 	.word	0x00030800
        /*032c*/ 	.short	0x010a
        /*032e*/ 	.byte	0x3f
	.zero		1


	//   ....[30]....
        /*0330*/ 	.word	0x00009e50
        /*0334*/ 	.word	0x00000000
        /*0338*/ 	.word	0x00030810
        /*033c*/ 	.short	0x010a
        /*033e*/ 	.byte	0x3f
	.zero		1


	//   ....[31]....
        /*0340*/ 	.word	0x00009ea0
        /*0344*/ 	.word	0x00000000
        /*0348*/ 	.word	0x00030830
        /*034c*/ 	.short	0x010a
        /*034e*/ 	.byte	0x3f
	.zero		1


	//   ....[32]....
        /*0350*/ 	.word	0x0000a120
        /*0354*/ 	.word	0x0000000f
        /*0358*/ 	.word	0x00030820
        /*035c*/ 	.short	0x010a
        /*035e*/ 	.byte	0x3f
	.zero		1


	//   ....[33]....
        /*0360*/ 	.word	0x0000a170
        /*0364*/ 	.word	0x0000000f
        /*0368*/ 	.word	0x00030840
        /*036c*/ 	.short	0x010a
        /*036e*/ 	.byte	0x3f
	.zero		1


	//   ....[34]....
        /*0370*/ 	.word	0x0000a1c0
        /*0374*/ 	.word	0x0000000f
        /*0378*/ 	.word	0x00030828
        /*037c*/ 	.short	0x010a
        /*037e*/ 	.byte	0x3f
	.zero		1


	//   ....[35]....
        /*0380*/ 	.word	0x0000a210
        /*0384*/ 	.word	0x0000000f
        /*0388*/ 	.word	0x00030848
        /*038c*/ 	.short	0x010a
        /*038e*/ 	.byte	0x3f
	.zero		1


	//   ....[36]....
        /*0390*/ 	.word	0x0000a270
        /*0394*/ 	.word	0x0000000f
        /*0398*/ 	.word	0x00030820
        /*039c*/ 	.short	0x010a
        /*039e*/ 	.byte	0x3f
	.zero		1


	//   ....[37]....
        /*03a0*/ 	.word	0x0000a2c0
        /*03a4*/ 	.word	0x0000000f
        /*03a8*/ 	.word	0x00030840
        /*03ac*/ 	.short	0x010a
        /*03ae*/ 	.byte	0x3f
	.zero		1


	//   ....[38]....
        /*03b0*/ 	.word	0x0000a310
        /*03b4*/ 	.word	0x0000000f
        /*03b8*/ 	.word	0x00030828
        /*03bc*/ 	.short	0x010a
        /*03be*/ 	.byte	0x3f
	.zero		1


	//   ....[39]....
        /*03c0*/ 	.word	0x0000a360
        /*03c4*/ 	.word	0x00000003
        /*03c8*/ 	.word	0x00030840
        /*03cc*/ 	.short	0x010a
        /*03ce*/ 	.byte	0x3f
	.zero		1


	//   ....[40]....
        /*03d0*/ 	.word	0x0000a430
        /*03d4*/ 	.word	0x00000007
        /*03d8*/ 	.word	0x00000000
        /*03dc*/ 	.short	0x010a
        /*03de*/ 	.byte	0x3f
	.zero		1


	//   ....[41]....
        /*03e0*/ 	.word	0x0000a480
        /*03e4*/ 	.word	0x00000003
        /*03e8*/ 	.word	0x00000000
        /*03ec*/ 	.short	0x010a
        /*03ee*/ 	.byte	0x3f
	.zero		1


	//   ....[42]....
        /*03f0*/ 	.word	0x0000a4d0
        /*03f4*/ 	.word	0x00000005
        /*03f8*/ 	.word	0x00000000
        /*03fc*/ 	.short	0x010a
        /*03fe*/ 	.byte	0x3f
	.zero		1


	//----- nvinfo : EIATTR_NUM_MBARRIERS
	.align		4
.L_968:
        /*0400*/ 	.byte	0x03, 0x38
        /*0402*/ 	.short	0x0009


	//----- nvinfo : EIATTR_EXIT_INSTR_OFFSETS
	.align		4
        /*0404*/ 	.byte	0x04, 0x1c
        /*0406*/ 	.short	(.L_970 - .L_969)


	//   ....[0]....
.L_969:
        /*0408*/ 	.word	0x00009d80


	//----- nvinfo : EIATTR_MAX_THREADS
	.align		4
.L_970:
        /*040c*/ 	.byte	0x04, 0x05
        /*040e*/ 	.short	(.L_972 - .L_971)
.L_971:
        /*0410*/ 	.word	0x00000180
        /*0414*/ 	.word	0x00000001
        /*0418*/ 	.word	0x00000001


	//----- nvinfo : EIATTR_CRS_STACK_SIZE
	.align		4
.L_972:
        /*041c*/ 	.byte	0x04, 0x1e
        /*041e*/ 	.short	(.L_974 - .L_973)
.L_973:
        /*0420*/ 	.word	0x00000000


	//----- nvinfo : EIATTR_CBANK_PARAM_SIZE
	.align		4
.L_974:
        /*0424*/ 	.byte	0x03, 0x19
        /*0426*/ 	.short	0x0770


	//----- nvinfo : EIATTR_PARAM_CBANK
	.align		4
        /*0428*/ 	.byte	0x04, 0x0a
        /*042a*/ 	.short	(.L_976 - .L_975)
	.align		4
.L_975:
        /*042c*/ 	.word	index@(.nv.constant0._ZN7cutlass13device_kernelIN5flash11enable_sm90INS1_16FlashAttnBwdSm90INS1_25CollectiveMainloopBwdSm90ILi2ELi2ELi2EN4cute5tupleIJNS5_1CILi1EEES8_S8_EEENS6_IJNS7_ILi64EEENS7_ILi128EEESB_EEENS_6half_tEfNS_4arch4Sm90ELb1ELb0ELb0ELb1ELb1ELb1ELb0ELb0ELi2ELi1ELi2ELi1ELb0EEENS1_24CollectiveEpilogueBwdGQAISC_fSF_Li256ELb1ELb1EEENS1_25SingleTileBwdLPTSchedulerILb1ELi128ELb1EEEEEEEEEvNT_6ParamsE)
        /*0430*/ 	.short	0x0210
        /*0432*/ 	.short	0x0770


	//----- nvinfo : EIATTR_SW_WAR
	.align		4
.L_976:
        /*0434*/ 	.byte	0x04, 0x36
        /*0436*/ 	.short	(.L_978 - .L_977)
.L_977:
        /*0438*/ 	.word	0x00000008
.L_978:


//--------------------- .nv.info._ZN7cutlass13device_kernelIN5flash22FlashAttnBwdPreprocessIN4cute5tupleIJNS3_1CILi64EEENS5_ILi128EEEEEENS_6half_tEfNS_4arch4Sm90ELb1ELb1EEEEEvNT_6ParamsE --------------------------
	.section	.nv.info._ZN7cutlass13device_kernelIN5flash22FlashAttnBwdPreprocessIN4cute5tupleIJNS3_1CILi64EEENS5_ILi128EEEEEENS_6half_tEfNS_4arch4Sm90ELb1ELb1EEEEEvNT_6ParamsE,"",@"SHT_CUDA_INFO"
	.sectionflags	@""
	.align	4


	//----- nvinfo : EIATTR_CUDA_API_VERSION
	.align		4
        /*0000*/ 	.byte	0x04, 0x37
        /*0002*/ 	.short	(.L_980 - .L_979)
.L_979:
        /*0004*/ 	.word	0x00000082


	//----- nvinfo : EIATTR_KPARAM_INFO
	.align		4
.L_980:
        /*0008*/ 	.byte	0x04, 0x17
        /*000a*/ 	.short	(.L_982 - .L_981)
.L_981:
        /*000c*/ 	.word	0x00000000
        /*0010*/ 	.short	0x0000
        /*0012*/ 	.short	0x0000
        /*0014*/ 	.byte	0x00, 0xf0, 0xc1, 0x03


	//----- nvinfo : EIATTR_SPARSE_MMA_MASK
	.align		4
.L_982:
        /*0018*/ 	.byte	0x03, 0x50
        /*001a*/ 	.short	0x0000


	//----- nvinfo : EIATTR_MAXREG_COUNT
	.align		4
        /*001c*/ 	.byte	0x03, 0x1b
        /*001e*/ 	.short	0x0080


	//----- nvinfo : EIATTR_MERCURY_ISA_VERSION
	.align		4
        /*0020*/ 	.byte	0x03, 0x5f
        /*0022*/ 	.short	0x0101


	//----- nvinfo : EIATTR_COOP_GROUP_MASK_REGIDS
	.align		4
        /*0024*/ 	.byte	0x04, 0x29
        /*0026*/ 	.short	(.L_984 - .L_983)


	//   ....[0]....
.L_983:
        /*0028*/ 	.word	0xffffffff


	//   ....[1]....
        /*002c*/ 	.word	0xffffffff


	//   ....[2]....
        /*0030*/ 	.word	0xffffffff


	//   ....[3]....
        /*0034*/ 	.word	0xffffffff


	//   ....[4]....
        /*0038*/ 	.word	0xffffffff


	//   ....[5]....
        /*003c*/ 	.word	0xffffffff


	//   ....[6]....
        /*0040*/ 	.word	0xffffffff


	//   ....[7]....
        /*0044*/ 	.word	0xffffffff


	//   ....[8]....
        /*0048*/ 	.word	0xffffffff


	//   ....[9]....
        /*004c*/ 	.word	0xffffffff


	//   ....[10]....
        /*0050*/ 	.word	0xffffffff


	//   ....[11]....
        /*0054*/ 	.word	0xffffffff


	//   ....[12]....
        /*0058*/ 	.word	0xffffffff


	//   ....[13]....
        /*005c*/ 	.word	0xffffffff


	//   ....[14]....
        /*0060*/ 	.word	0xffffffff


	//   ....[15]....
        /*0064*/ 	.word	0xffffffff


	//----- nvinfo : EIATTR_COOP_GROUP_INSTR_OFFSETS
	.align		4
.L_984:
        /*0068*/ 	.byte	0x04, 0x28
        /*006a*/ 	.short	(.L_986 - .L_985)


	//   ....[0]....
.L_985:
        /*006c*/ 	.word	0x00001390


	//   ....[1]....
        /*0070*/ 	.word	0x000013a0


	//   ....[2]....
        /*0074*/ 	.word	0x000013b0


	//   ....[3]....
        /*0078*/ 	.word	0x000013c0


	//   ....[4]....
        /*007c*/ 	.word	0x00001410


	//   ....[5]....
        /*0080*/ 	.word	0x00001420


	//   ....[6]....
        /*0084*/ 	.word	0x00001430


	//   ....[7]....
        /*0088*/ 	.word	0x00001440


	//   ....[8]....
        /*008c*/ 	.word	0x00001490


	//   ....[9]....
        /*0090*/ 	.word	0x000014a0


	//   ....[10]....
        /*0094*/ 	.word	0x000014b0


	//   ....[11]....
        /*0098*/ 	.word	0x000014c0


	//   ....[12]....
        /*009c*/ 	.word	0x00001510


	//   ....[13]....
        /*00a0*/ 	.word	0x00001530


	//   ....[14]....
        /*00a4*/ 	.word	0x00001540


	//   ....[15]....
        /*00a8*/ 	.word	0x00001550


	//----- nvinfo : EIATTR_EXIT_INSTR_OFFSETS
	.align		4
.L_986:
        /*00ac*/ 	.byte	0x04, 0x1c
        /*00ae*/ 	.short	(.L_988 - .L_987)


	//   ....[0]....
.L_987:
        /*00b0*/ 	.word	0x000001c0


	//   ....[1]....
        /*00b4*/ 	.word	0x00001bb0


	//   ....[2]....
        /*00b8*/ 	.word	0x00001c30


	//----- nvinfo : EIATTR_MAX_THREADS
	.align		4
.L_988:
        /*00bc*/ 	.byte	0x04, 0x05
        /*00be*/ 	.short	(.L_990 - .L_989)
.L_989:
        /*00c0*/ 	.word	0x00000100
        /*00c4*/ 	.word	0x00000001
        /*00c8*/ 	.word	0x00000001


	//----- nvinfo : EIATTR_CRS_STACK_SIZE
	.align		4
.L_990:
        /*00cc*/ 	.byte	0x04, 0x1e
        /*00ce*/ 	.short	(.L_992 - .L_991)
.L_991:
        /*00d0*/ 	.word	0x00000000


	//----- nvinfo : EIATTR_CBANK_PARAM_SIZE
	.align		4
.L_992:
        /*00d4*/ 	.byte	0x03, 0x19
        /*00d6*/ 	.short	0x00f0


	//----- nvinfo : EIATTR_PARAM_CBANK
	.align		4
        /*00d8*/ 	.byte	0x04, 0x0a
        /*00da*/ 	.short	(.L_994 - .L_993)
	.align		4
.L_993:
        /*00dc*/ 	.word	index@(.nv.constant0._ZN7cutlass13device_kernelIN5flash22FlashAttnBwdPreprocessIN4cute5tupleIJNS3_1CILi64EEENS5_ILi128EEEEEENS_6half_tEfNS_4arch4Sm90ELb1ELb1EEEEEvNT_6ParamsE)
        /*00e0*/ 	.short	0x0210
        /*00e2*/ 	.short	0x00f0


	//----- nvinfo : EIATTR_SW_WAR
	.align		4
.L_994:
        /*00e4*/ 	.byte	0x04, 0x36
        /*00e6*/ 	.short	(.L_996 - .L_995)
.L_995:
        /*00e8*/ 	.word	0x00000008
.L_996:


//--------------------- .nv.callgraph             --------------------------
	.section	.nv.callgraph,"",@"SHT_CUDA_CALLGRAPH"
	.align	4
	.sectionentsize	8
	.align		4
        /*0000*/ 	.word	0x00000000
	.align		4
        /*0004*/ 	.word	0xffffffff
	.align		4
        /*0008*/ 	.word	index@(_ZN7cutlass13device_kernelIN5flash11enable_sm90INS1_16FlashAttnBwdSm90INS1_25CollectiveMainloopBwdSm90ILi2ELi2ELi2EN4cute5tupleIJNS5_1CILi1EEES8_S8_EEENS6_IJNS7_ILi80EEENS7_ILi128EEESB_EEENS_6half_tEfNS_4arch4Sm90ELb0ELb0ELb0ELb0ELb0ELb1ELb0ELb1ELi2ELi1ELi2ELi1ELb0EEENS1_21CollectiveEpilogueBwdISC_SD_SF_Li256ELb0ELb0ELi1EEENS1_19SingleTileSchedulerILb0ELb0ELb0ELi128EEEEEEEEEvNT_6ParamsE)
	.align		4
        /*000c*/ 	.word	index@(__assertfail)
	.align		4
        /*0010*/ 	.word	index@(_ZN7cutlass13device_kernelIN5flash11enable_sm90INS1_16FlashAttnBwdSm90INS1_25CollectiveMainloopBwdSm90ILi2ELi2ELi2EN4cute5tupleIJNS5_1CILi1EEES8_S8_EEENS6_IJNS7_ILi80EEENS7_ILi128EEESB_EEENS_6half_tEfNS_4arch4Sm90ELb0ELb0ELb0ELb0ELb1ELb1ELb0ELb1ELi2ELi1ELi2ELi1ELb0EEENS1_21CollectiveEpilogueBwdISC_SD_SF_Li256ELb0ELb0ELi1EEENS1_19SingleTileSchedulerILb0ELb0ELb0ELi128EEEEEEEEEvNT_6ParamsE)
	.align		4
        /*0014*/ 	.word	index@(__assertfail)
	.align		4
        /*0018*/ 	.word	index@(_ZN7cutlass13device_kernelIN5flash11enable_sm90INS1_16FlashAttnBwdSm90INS1_25CollectiveMainloopBwdSm90ILi2ELi2ELi2EN4cute5tupleIJNS5_1CILi1EEES8_S8_EEENS6_IJNS7_ILi80EEENS7_ILi128EEESB_EEENS_6half_tEfNS_4arch4Sm90ELb0ELb0ELb0ELb0ELb0ELb1ELb0ELb1ELi2ELi1ELi2ELi1ELb0EEENS1_24CollectiveEpilogueBwdGQAISC_fSF_Li256ELb0ELb0EEENS1_19SingleTileSchedulerILb0ELb0ELb0ELi128EEEEEEEEEvNT_6ParamsE)
	.align		4
        /*001c*/ 	.word	index@(__assertfail)
	.align		4
        /*0020*/ 	.word	index@(_ZN7cutlass13device_kernelIN5flash11enable_sm90INS1_16FlashAttnBwdSm90INS1_25CollectiveMainloopBwdSm90ILi2ELi2ELi2EN4cute5tupleIJNS5_1CILi1EEES8_S8_EEENS6_IJNS7_ILi80EEENS7_ILi128EEESB_EEENS_6half_tEfNS_4arch4Sm90ELb0ELb0ELb0ELb0ELb1ELb1ELb0ELb1ELi2ELi1ELi2ELi1ELb0EEENS1_24CollectiveEpilogueBwdGQAISC_fSF_Li256ELb0ELb1EEENS1_19SingleTileSchedulerILb0ELb0ELb0ELi128EEEEEEEEEvNT_6ParamsE)
	.align		4
        /*0024*/ 	.word	index@(__assertfail)
	.align		4
        /*0028*/ 	.word	index@(_ZN7cutlass13device_kernelIN5flash11enable_sm90INS1_16FlashAttnBwdSm90INS1_25CollectiveMainloopBwdSm90ILi2ELi2ELi2EN4cute5tupleIJNS5_1CILi1EEES8_S8_EEENS6_IJNS7_ILi80EEENS7_ILi128EEESB_EEENS_6half_tEfNS_4arch4Sm90ELb0ELb0ELb0ELb1ELb0ELb1ELb0ELb1ELi2ELi1ELi2ELi1ELb0EEENS1_21CollectiveEpilogueBwdISC_SD_SF_Li256ELb1ELb0ELi1EEENS1_19SingleTileSchedulerILb1ELb0ELb0ELi128EEEEEEEEEvNT_6ParamsE)
	.align		4
        /*002c*/ 	.word	index@(__assertfail)
	.align		4
        /*0030*/ 	.word	index@(_ZN7cutlass13device_kernelIN5flash11enable_sm90INS1_16FlashAttnBwdSm90INS1_25CollectiveMainloopBwdSm90ILi2ELi2ELi2EN4cute5tupleIJNS5_1CILi1EEES8_S8_EEENS6_IJNS7_ILi80EEENS7_ILi128EEESB_EEENS_6half_tEfNS_4arch4Sm90ELb0ELb0ELb0ELb1ELb1ELb1ELb0ELb1ELi2ELi1ELi2ELi1ELb0EEENS1_21CollectiveEpilogueBwdISC_SD_SF_Li256ELb1ELb0ELi1EEENS1_19SingleTileSchedulerILb1ELb0ELb0ELi128EEEEEEEEEvNT_6ParamsE)
	.align		4
        /*0034*/ 	.word	index@(__assertfail)
	.align		4
        /*0038*/ 	.word	index@(_ZN7cutlass13device_kernelIN5flash11enable_sm90INS1_16FlashAttnBwdSm90INS1_25CollectiveMainloopBwdSm90ILi2ELi2ELi2EN4cute5tupleIJNS5_1CILi1EEES8_S8_EEENS6_IJNS7_ILi80EEENS7_ILi128EEESB_EEENS_6half_tEfNS_4arch4Sm90ELb0ELb0ELb0ELb1ELb0ELb1ELb0ELb1ELi2ELi1ELi2ELi1ELb0EEENS1_24CollectiveEpilogueBwdGQAISC_fSF_Li256ELb1ELb0EEENS1_19SingleTileSchedulerILb1ELb0ELb0ELi128EEEEEEEEEvNT_6ParamsE)
	.align		4
        /*003c*/ 	.word	index@(__assertfail)
	.align		4
        /*0040*/ 	.word	index@(_ZN7cutlass13device_kernelIN5flash11enable_sm90INS1_16FlashAttnBwdSm90INS1_25CollectiveMainloopBwdSm90ILi2ELi2ELi2EN4cute5tupleIJNS5_1CILi1EEES8_S8_EEENS6_IJNS7_ILi80EEENS7_ILi128EEESB_EEENS_6half_tEfNS_4arch4Sm90ELb0ELb0ELb0ELb1ELb1ELb1ELb0ELb1ELi2ELi1ELi2ELi1ELb0EEENS1_24CollectiveEpilogueBwdGQAISC_fSF_Li256ELb1ELb1EEENS1_19SingleTileSchedulerILb1ELb0ELb0ELi128EEEEEEEEEvNT_6ParamsE)
	.align		4
        /*0044*/ 	.word	index@(__assertfail)
	.align		4
        /*0048*/ 	.word	index@(_ZN7cutlass13device_kernelIN5flash11enable_sm90INS1_16FlashAttnBwdSm90INS1_25CollectiveMainloopBwdSm90ILi2ELi2ELi2EN4cute5tupleIJNS5_1CILi1EEES8_S8_EEENS6_IJNS7_ILi64EEENS7_ILi128EEESB_EEENS_6half_tEfNS_4arch4Sm90ELb0ELb1ELb0ELb0ELb0ELb1ELb0ELb0ELi2ELi1ELi2ELi1ELb0EEENS1_21CollectiveEpilogueBwdISC_SD_SF_Li256ELb0ELb0ELi1EEENS1_19SingleTileSchedulerILb0ELb0ELb0ELi128EEEEEEEEEvNT_6ParamsE)
	.align		4
        /*004c*/ 	.word	index@(__assertfail)
	.align		4
        /*0050*/ 	.word	index@(_ZN7cutlass13device_kernelIN5flash11enable_sm90INS1_16FlashAttnBwdSm90INS1_25CollectiveMainloopBwdSm90ILi2ELi2ELi2EN4cute5tupleIJNS5_1CILi1EEES8_S8_EEENS6_IJNS7_ILi64EEENS7_ILi128EEESB_EEENS_6half_tEfNS_4arch4Sm90ELb0ELb1ELb0ELb0ELb1ELb1ELb0ELb0ELi2ELi1ELi2ELi1ELb0EEENS1_21CollectiveEpilogueBwdISC_SD_SF_Li256ELb0ELb0ELi1EEENS1_19SingleTileSchedulerILb0ELb0ELb0ELi128EEEEEEEEEvNT_6ParamsE)
	.align		4
        /*0054*/ 	.word	index@(__assertfail)
	.align		4
        /*0058*/ 	.word	index@(_ZN7cutlass13device_kernelIN5flash11enable_sm90INS1_16FlashAttnBwdSm90INS1_25CollectiveMainloopBwdSm90ILi2ELi2ELi2EN4cute5tupleIJNS5_1CILi1EEES8_S8_EEENS6_IJNS7_ILi64EEENS7_ILi128EEESB_EEENS_6half_tEfNS_4arch4Sm90ELb0ELb1ELb0ELb0ELb0ELb1ELb0ELb0ELi2ELi1ELi2ELi1ELb0EEENS1_24CollectiveEpilogueBwdGQAISC_fSF_Li256ELb0ELb0EEENS1_19SingleTileSchedulerILb0ELb0ELb0ELi128EEEEEEEEEvNT_6ParamsE)
	.align		4
        /*005c*/ 	.word	index@(__assertfail)
	.align		4
        /*0060*/ 	.word	index@(_ZN7cutlass13device_kernelIN5flash11enable_sm90INS1_16FlashAttnBwdSm90INS1_25CollectiveMainloopBwdSm90ILi2ELi2ELi2EN4cute5tupleIJNS5_1CILi1EEES8_S8_EEENS6_IJNS7_ILi64EEENS7_ILi128EEESB_EEENS_6half_tEfNS_4arch4Sm90ELb0ELb1ELb0ELb0ELb1ELb1ELb0ELb0ELi2ELi1ELi2ELi1ELb0EEENS1_24CollectiveEpilogueBwdGQAISC_fSF_Li256ELb0ELb1EEENS1_19SingleTileSchedulerILb0ELb0ELb0ELi128EEEEEEEEEvNT_6ParamsE)
	.align		4
        /*0064*/ 	.word	index@(__assertfail)
	.align		4
        /*0068*/ 	.word	index@(_ZN7cutlass13device_kernelIN5flash11enable_sm90INS1_16FlashAttnBwdSm90INS1_25CollectiveMainloopBwdSm90ILi2ELi2ELi2EN4cute5tupleIJNS5_1CILi1EEES8_S8_EEENS6_IJNS7_ILi64EEENS7_ILi128EEESB_EEENS_6half_tEfNS_4arch4Sm90ELb0ELb1ELb0ELb1ELb0ELb1ELb0ELb0ELi2ELi1ELi2ELi1ELb0EEENS1_21CollectiveEpilogueBwdISC_SD_SF_Li256ELb1ELb0ELi1EEENS1_19SingleTileSchedulerILb1ELb0ELb0ELi128EEEEEEEEEvNT_6ParamsE)
	.align		4
        /*006c*/ 	.word	index@(__assertfail)
	.align		4
        /*0070*/ 	.word	index@(_ZN7cutlass13device_kernelIN5flash11enable_sm90INS1_16FlashAttnBwdSm90INS1_25CollectiveMainloopBwdSm90ILi2ELi2ELi2EN4cute5tupleIJNS5_1CILi1EEES8_S8_EEENS6_IJNS7_ILi64EEENS7_ILi128EEESB_EEENS_6half_tEfNS_4arch4Sm90ELb0ELb1ELb0ELb1ELb1ELb1ELb0ELb0ELi2ELi1ELi2ELi1ELb0EEENS1_21CollectiveEpilogueBwdISC_SD_SF_Li256ELb1ELb0ELi1EEENS1_19SingleTileSchedulerILb1ELb0ELb0ELi128EEEEEEEEEvNT_6ParamsE)
	.align		4
        /*0074*/ 	.word	index@(__assertfail)
	.align		4
        /*0078*/ 	.word	index@(_ZN7cutlass13device_kernelIN5flash11enable_sm90INS1_16FlashAttnBwdSm90INS1_25CollectiveMainloopBwdSm90ILi2ELi2ELi2EN4cute5tupleIJNS5_1CILi1EEES8_S8_EEENS6_IJNS7_ILi64EEENS7_ILi128EEESB_EEENS_6half_tEfNS_4arch4Sm90ELb0ELb1ELb0ELb1ELb0ELb1ELb0ELb0ELi2ELi1ELi2ELi1ELb0EEENS1_24CollectiveEpilogueBwdGQAISC_fSF_Li256ELb1ELb0EEENS1_19SingleTileSchedulerILb1ELb0ELb0ELi128EEEEEEEEEvNT_6ParamsE)
	.align		4
        /*007c*/ 	.word	index@(__assertfail)
	.align		4
        /*0080*/ 	.word	index@(_ZN7cutlass13device_kernelIN5flash11enable_sm90INS1_16FlashAttnBwdSm90INS1_25CollectiveMainloopBwdSm90ILi2ELi2ELi2EN4cute5tupleIJNS5_1CILi1EEES8_S8_EEENS6_IJNS7_ILi64EEENS7_ILi128EEESB_EEENS_6half_tEfNS_4arch4Sm90ELb0ELb1ELb0ELb1ELb1ELb1ELb0ELb0ELi2ELi1ELi2ELi1ELb0EEENS1_24CollectiveEpilogueBwdGQAISC_fSF_Li256ELb1ELb1EEENS1_19SingleTileSchedulerILb1ELb0ELb0ELi128EEEEEEEEEvNT_6ParamsE)
	.align		4
        /*0084*/ 	.word	index@(__assertfail)
	.align		4
        /*0088*/ 	.word	index@(_ZN7cutlass13device_kernelIN5flash11enable_sm90INS1_16FlashAttnBwdSm90INS1_25CollectiveMainloopBwdSm90ILi2ELi2ELi2EN4cute5tupleIJNS5_1CILi1EEES8_S8_EEENS6_IJNS7_ILi64EEENS7_ILi128EEESB_EEENS_6half_tEfNS_4arch4Sm90ELb1ELb0ELb0ELb0ELb0ELb1ELb0ELb0ELi2ELi1ELi2ELi1ELb0EEENS1_21CollectiveEpilogueBwdISC_SD_SF_Li256ELb0ELb0ELi1EEENS1_25SingleTileBwdLPTSchedulerILb0ELi128ELb0EEEEEEEEEvNT_6ParamsE)
	.align		4
        /*008c*/ 	.word	index@(__assertfail)
	.align		4
        /*0090*/ 	.word	index@(_ZN7cutlass13device_kernelIN5flash11enable_sm90INS1_16FlashAttnBwdSm90INS1_25CollectiveMainloopBwdSm90ILi2ELi2ELi2EN4cute5tupleIJNS5_1CILi1EEES8_S8_EEENS6_IJNS7_ILi64EEENS7_ILi128EEESB_EEENS_6half_tEfNS_4arch4Sm90ELb1ELb0ELb0ELb0ELb1ELb1ELb0ELb0ELi2ELi1ELi2ELi1ELb0EEENS1_21CollectiveEpilogueBwdISC_SD_SF_Li256ELb0ELb0ELi1EEENS1_25SingleTileBwdLPTSchedulerILb0ELi128ELb1EEEEEEEEEvNT_6ParamsE)
	.align		4
        /*0094*/ 	.word	index@(__assertfail)
	.align		4
        /*0098*/ 	.word	index@(_ZN7cutlass13device_kernelIN5flash11enable_sm90INS1_16FlashAttnBwdSm90INS1_25CollectiveMainloopBwdSm90ILi2ELi2ELi2EN4cute5tupleIJNS5_1CILi1EEES8_S8_EEENS6_IJNS7_ILi64EEENS7_ILi128EEESB_EEENS_6half_tEfNS_4arch4Sm90ELb1ELb0ELb0ELb0ELb0ELb1ELb0ELb0ELi2ELi1ELi2ELi1ELb0EEENS1_24CollectiveEpilogueBwdGQAISC_fSF_Li256ELb0ELb0EEENS1_25SingleTileBwdLPTSchedulerILb0ELi128ELb0EEEEEEEEEvNT_6ParamsE)
	.align		4
        /*009c*/ 	.word	index@(__assertfail)
	.align		4
        /*00a0*/ 	.word	index@(_ZN7cutlass13device_kernelIN5flash11enable_sm90INS1_16FlashAttnBwdSm90INS1_25CollectiveMainloopBwdSm90ILi2ELi2ELi2EN4cute5tupleIJNS5_1CILi1EEES8_S8_EEENS6_IJNS7_ILi64EEENS7_ILi128EEESB_EEENS_6half_tEfNS_4arch4Sm90ELb1ELb0ELb0ELb0ELb1ELb1ELb0ELb0ELi2ELi1ELi2ELi1ELb0EEENS1_24CollectiveEpilogueBwdGQAISC_fSF_Li256ELb0ELb1EEENS1_25SingleTileBwdLPTSchedulerILb0ELi128ELb1EEEEEEEEEvNT_6ParamsE)
	.align		4
        /*00a4*/ 	.word	index@(__assertfail)
	.align		4
        /*00a8*/ 	.word	index@(_ZN7cutlass13device_kernelIN5flash11enable_sm90INS1_16FlashAttnBwdSm90INS1_25CollectiveMainloopBwdSm90ILi2ELi2ELi2EN4cute5tupleIJNS5_1CILi1EEES8_S8_EEENS6_IJNS7_ILi64EEENS7_ILi128EEESB_EEENS_6half_tEfNS_4arch4Sm90ELb1ELb0ELb0ELb1ELb0ELb1ELb0ELb0ELi2ELi1ELi2ELi1ELb0EEENS1_21CollectiveEpilogueBwdISC_SD_SF_Li256ELb1ELb0ELi1EEENS1_25SingleTileBwdLPTSchedulerILb1ELi128ELb0EEEEEEEEEvNT_6ParamsE)
	.align		4
        /*00ac*/ 	.word	index@(__assertfail)
	.align		4
        /*00b0*/ 	.word	index@(_ZN7cutlass13device_kernelIN5flash11enable_sm90INS1_16FlashAttnBwdSm90INS1_25CollectiveMainloopBwdSm90ILi2ELi2ELi2EN4cute5tupleIJNS5_1CILi1EEES8_S8_EEENS6_IJNS7_ILi64EEENS7_ILi128EEESB_EEENS_6half_tEfNS_4arch4Sm90ELb1ELb0ELb0ELb1ELb1ELb1ELb0ELb0ELi2ELi1ELi2ELi1ELb0EEENS1_21CollectiveEpilogueBwdISC_SD_SF_Li256ELb1ELb0ELi1EEENS1_25SingleTileBwdLPTSchedulerILb1ELi128ELb1EEEEEEEEEvNT_6ParamsE)
	.align		4
        /*00b4*/ 	.word	index@(__assertfail)
	.align		4
        /*00b8*/ 	.word	index@(_ZN7cutlass13device_kernelIN5flash11enable_sm90INS1_16FlashAttnBwdSm90INS1_25CollectiveMainloopBwdSm90ILi2ELi2ELi2EN4cute5tupleIJNS5_1CILi1EEES8_S8_EEENS6_IJNS7_ILi64EEENS7_ILi128EEESB_EEENS_6half_tEfNS_4arch4Sm90ELb1ELb0ELb0ELb1ELb0ELb1ELb0ELb0ELi2ELi1ELi2ELi1ELb0EEENS1_24CollectiveEpilogueBwdGQAISC_fSF_Li256ELb1ELb0EEENS1_25SingleTileBwdLPTSchedulerILb1ELi128ELb0EEEEEEEEEvNT_6ParamsE)
	.align		4
        /*00bc*/ 	.word	index@(__assertfail)
	.align		4
        /*00c0*/ 	.word	index@(_ZN7cutlass13device_kernelIN5flash11enable_sm90INS1_16FlashAttnBwdSm90INS1_25CollectiveMainloopBwdSm90ILi2ELi2ELi2EN4cute5tupleIJNS5_1CILi1EEES8_S8_EEENS6_IJNS7_ILi64EEENS7_ILi128EEESB_EEENS_6half_tEfNS_4arch4Sm90ELb1ELb0ELb0ELb1ELb1ELb1ELb0ELb0ELi2ELi1ELi2ELi1ELb0EEENS1_24CollectiveEpilogueBwdGQAISC_fSF_Li256ELb1ELb1EEENS1_25SingleTileBwdLPTSchedulerILb1ELi128ELb1EEEEEEEEEvNT_6ParamsE)
	.align		4
        /*00c4*/ 	.word	index@(__assertfail)
	.align		4
        /*00c8*/ 	.word	0x00000000
	.align		4
        /*00cc*/ 	.word	0xfffffffe
	.align		4
        /*00d0*/ 	.word	0x00000000
	.align		4
        /*00d4*/ 	.word	0xfffffffd
	.align		4
        /*00d8*/ 	.word	0x00000000
	.align		4
        /*00dc*/ 	.word	0xfffffffc


//--------------------- .nv.constant4             --------------------------
	.section	.nv.constant4,"a",@progbits
	.align	8
	.align		8
.nv.constant4:
        /*0000*/ 	.dword	__assertfail
	.align		8
        /*0008*/ 	.dword	__unnamed_1
	.align		8
        /*0010*/ 	.dword	__unnamed_2
	.align		8
        /*0018*/ 	.dword	__unnamed_3
	.align		8
        /*0020*/ 	.dword	__unnamed_4
	.align		8
        /*0028*/ 	.dword	__unnamed_5
	.align		8
        /*0030*/ 	.dword	__unnamed_6
	.align		8
        /*0038*/ 	.dword	_ZN66_INTERNAL_52d7cf32_30_flash_bwd_hdim128_fp16_sm90_cu_ef95aea4_36514cuda3std3__45__cpo5beginE
	.align		8
        /*0040*/ 	.dword	_ZN66_INTERNAL_52d7cf32_30_flash_bwd_hdim128_fp16_sm90_cu_ef95aea4_36514cuda3std3__45__cpo3endE
	.align		8
        /*0048*/ 	.dword	_ZN66_INTERNAL_52d7cf32_30_flash_bwd_hdim128_fp16_sm90_cu_ef95aea4_36514cuda3std3__45__cpo6cbeginE
	.align		8
        /*0050*/ 	.dword	_ZN66_INTERNAL_52d7cf32_30_flash_bwd_hdim128_fp16_sm90_cu_ef95aea4_36514cuda3std3__45__cpo4cendE
	.align		8
        /*0058*/ 	.dword	_ZN66_INTERNAL_52d7cf32_30_flash_bwd_hdim128_fp16_sm90_cu_ef95aea4_36514cuda3std3__468_GLOBAL__N__52d7cf32_30_flash_bwd_hdim128_fp16_sm90_cu_ef95aea4_36516ignoreE
	.align		8
        /*0060*/ 	.dword	_ZN66_INTERNAL_52d7cf32_30_flash_bwd_hdim128_fp16_sm90_cu_ef95aea4_36514cuda3std3__419piecewise_constructE
	.align		8
        /*0068*/ 	.dword	_ZN66_INTERNAL_52d7cf32_30_flash_bwd_hdim128_fp16_sm90_cu_ef95aea4_36514cuda3std3__48in_placeE
	.align		8
        /*0070*/ 	.dword	_ZN66_INTERNAL_52d7cf32_30_flash_bwd_hdim128_fp16_sm90_cu_ef95aea4_36514cuda3std6ranges3__45__cpo4swapE
	.align		8
        /*0078*/ 	.dword	_ZN66_INTERNAL_52d7cf32_30_flash_bwd_hdim128_fp16_sm90_cu_ef95aea4_36514cuda3std6ranges3__45__cpo9iter_moveE
	.align		8
        /*0080*/ 	.dword	_ZN66_INTERNAL_52d7cf32_30_flash_bwd_hdim128_fp16_sm90_cu_ef95aea4_36514cute7productE
	.align		8
        /*0088*/ 	.dword	_ZN66_INTERNAL_52d7cf32_30_flash_bwd_hdim128_fp16_sm90_cu_ef95aea4_36514cute1_E
	.align		8
        /*0090*/ 	.dword	$str$23
	.align		8
        /*0098*/ 	.dword	$str$24


//--------------------- .text._ZN7cutlass13device_kernelIN5flash11enable_sm90INS1_16FlashAttnBwdSm90INS1_25CollectiveMainloopBwdSm90ILi2ELi2ELi2EN4cute5tupleIJNS5_1CILi1EEES8_S8_EEENS6_IJNS7_ILi80EEENS7_ILi128EEESB_EEENS_6half_tEfNS_4arch4Sm90ELb0ELb0ELb0ELb0ELb0ELb1ELb0ELb1ELi2ELi1ELi2ELi1ELb0EEENS1_21CollectiveEpilogueBwdISC_SD_SF_Li256ELb0ELb0ELi1EEENS1_19SingleTileSchedulerILb0ELb0ELb0ELi128EEEEEEEEEvNT_6ParamsE --------------------------
	.section	.text._ZN7cutlass13device_kernelIN5flash11enable_sm90INS1_16FlashAttnBwdSm90INS1_25CollectiveMainloopBwdSm90ILi2ELi2ELi2EN4cute5tupleIJNS5_1CILi1EEES8_S8_EEENS6_IJNS7_ILi80EEENS7_ILi128EEESB_EEENS_6half_tEfNS_4arch4Sm90ELb0ELb0ELb0ELb0ELb0ELb1ELb0ELb1ELi2ELi1ELi2ELi1ELb0EEENS1_21CollectiveEpilogueBwdISC_SD_SF_Li256ELb0ELb0ELi1EEENS1_19SingleTileSchedulerILb0ELb0ELb0ELi128EEEEEEEEEvNT_6ParamsE,"ax",@progbits
	.align	128
.text._ZN7cutlass13device_kernelIN5flash11enable_sm90INS1_16FlashAttnBwdSm90INS1_25CollectiveMainloopBwdSm90ILi2ELi2ELi2EN4cute5tupleIJNS5_1CILi1EEES8_S8_EEENS6_IJNS7_ILi80EEENS7_ILi128EEESB_EEENS_6half_tEfNS_4arch4Sm90ELb0ELb0ELb0ELb0ELb0ELb1ELb0ELb1ELi2ELi1ELi2ELi1ELb0EEENS1_21CollectiveEpilogueBwdISC_SD_SF_Li256ELb0ELb0ELi1EEENS1_19SingleTileSchedulerILb0ELb0ELb0ELi128EEEEEEEEEvNT_6ParamsE:
        .type           _ZN7cutlass13device_kernelIN5flash11enable_sm90INS1_16FlashAttnBwdSm90INS1_25CollectiveMainloopBwdSm90ILi2ELi2ELi2EN4cute5tupleIJNS5_1CILi1EEES8_S8_EEENS6_IJNS7_ILi80EEENS7_ILi128EEESB_EEENS_6half_tEfNS_4arch4Sm90ELb0ELb0ELb0ELb0ELb0ELb1ELb0ELb1ELi2ELi1ELi2ELi1ELb0EEENS1_21CollectiveEpilogueBwdISC_SD_SF_Li256ELb0ELb0ELi1EEENS1_19SingleTileSchedulerILb0ELb0ELb0ELi128EEEEEEEEEvNT_6ParamsE,@function
        .size           _ZN7cutlass13device_kernelIN5flash11enable_sm90INS1_16FlashAttnBwdSm90INS1_25CollectiveMainloopBwdSm90ILi2ELi2ELi2EN4cute5tupleIJNS5_1CILi1EEES8_S8_EEENS6_IJNS7_ILi80EEENS7_ILi128EEESB_EEENS_6half_tEfNS_4arch4Sm90ELb0ELb0ELb0ELb0ELb0ELb1ELb0ELb1ELi2ELi1ELi2ELi1ELb0EEENS1_21CollectiveEpilogueBwdISC_SD_SF_Li256ELb0ELb0ELi1EEENS1_19SingleTileSchedulerILb0ELb0ELb0ELi128EEEEEEEEEvNT_6ParamsE,(.L_x_3682 - _ZN7cutlass13device_kernelIN5flash11enable_sm90INS1_16FlashAttnBwdSm90INS1_25CollectiveMainloopBwdSm90ILi2ELi2ELi2EN4cute5tupleIJNS5_1CILi1EEES8_S8_EEENS6_IJNS7_ILi80EEENS7_ILi128EEESB_EEENS_6half_tEfNS_4arch4Sm90ELb0ELb0ELb0ELb0ELb0ELb1ELb0ELb1ELi2ELi1ELi2ELi1ELb0EEENS1_21CollectiveEpilogueBwdISC_SD_SF_Li256ELb0ELb0ELi1EEENS1_19SingleTileSchedulerILb0ELb0ELb0ELi128EEEEEEEEEvNT_6ParamsE)
        .other          _ZN7cutlass13device_kernelIN5flash11enable_sm90INS1_16FlashAttnBwdSm90INS1_25CollectiveMainloopBwdSm90ILi2ELi2ELi2EN4cute5tupleIJNS5_1CILi1EEES8_S8_EEENS6_IJNS7_ILi80EEENS7_ILi128EEESB_EEENS_6half_tEfNS_4arch4Sm90ELb0ELb0ELb0ELb0ELb0ELb1ELb0ELb1ELi2ELi1ELi2ELi1ELb0EEENS1_21CollectiveEpilogueBwdISC_SD_SF_Li256ELb0ELb0ELi1EEENS1_19SingleTileSchedulerILb0ELb0ELb0ELi128EEEEEEEEEvNT_6ParamsE,@"STO_CUDA_ENTRY STV_DEFAULT"
_ZN7cutlass13device_kernelIN5flash11enable_sm90INS1_16FlashAttnBwdSm90INS1_25CollectiveMainloopBwdSm90ILi2ELi2ELi2EN4cute5tupleIJNS5_1CILi1EEES8_S8_EEENS6_IJNS7_ILi80EEENS7_ILi128EEESB_EEENS_6half_tEfNS_4arch4Sm90ELb0ELb0ELb0ELb0ELb0ELb1ELb0ELb1ELi2ELi1ELi2ELi1ELb0EEENS1_21CollectiveEpilogueBwdISC_SD_SF_Li256ELb0ELb0ELi1EEENS1_19SingleTileSchedulerILb0ELb0ELb0ELi128EEEEEEEEEvNT_6ParamsE:
[----:B------:R-:W1:Y:S02]  /*0000*/  LDC R1, c[0x0][0x28] ;  /* 0x00000a00ff017b82 */ /* 0x000e640000000800 */
[----:B-1----:R-:W-:Y:S01]  /*0010*/  VIADD R1, R1, 0xffffffe0 ;  /* 0xffffffe001017836 */ /* 0x002fe20000000000 */
[----:B------:R-:W1:Y:S01]  /*0020*/  S2R R3, SR_TID.X ;  /* 0x0000000000037919 */ /* 0x000e620000002100 */
[----:B------:R-:W-:Y:S01]  /*0030*/  ELECT P0, URZ, PT ;  /* 0x00000000003f782f */ /* 0x000fe20003800000 */
[----:B------:R-:W-:Y:S01]  /*0040*/  BSSY B0, `(.L_x_0) ;  /* 0x0000019000007945 */ /* 0x000fe20003800000 */
[----:B-1----:R-:W-:-:S05]  /*0050*/  SHF.R.U32.HI R0, RZ, 0x5, R3 ;  /* 0x00000005ff007819 */ /* 0x002fca0000011603 */
[----:B------:R-:W1:Y:S02]  /*0060*/  SHFL.IDX PT, R2, R0, RZ, 0x1f ;  /* 0x00001fff00027589 */ /* 0x000e6400000e0000 */
[----:B-1----:R-:W-:-:S13]  /*0070*/  ISETP.EQ.AND P0, PT, R2, RZ, P0 ;  /* 0x000000ff0200720c */ /* 0x002fda0000702270 */
[----:B------:R-:W-:Y:S05]  /*0080*/  @!P0 BRA `(.L_x_1) ;  /* 0x0000000000508947 */ /* 0x000fea0003800000 */
[----:B------:R-:W-:Y:S02]  /*0090*/  ULDC.64 UR4, c[0x0][0x198] ;  /* 0x0000660000047ab9 */ /* 0x000fe40000000a00 */
[----:B------:R-:W-:Y:S02]  /*00a0*/  UIADD3 UR6, UP0, UR4, 0xf0, URZ ;  /* 0x000000f004067890 */ /* 0x000fe4000ff1e03f */
[----:B------:R-:W-:Y:S02]  /*00b0*/  UIADD3 UR8, UP1, UR4, 0x1f0, URZ ;  /* 0x000001f004087890 */ /* 0x000fe4000ff3e03f */
[----:B------:R-:W-:Y:S02]  /*00c0*/  UIADD3 UR10, UP2, UR4, 0x2f0, URZ ;  /* 0x000002f0040a7890 */ /* 0x000fe4000ff5e03f */
[----:B------:R-:W-:Y:S02]  /*00d0*/  UIADD3 UR12, UP3, UR4, 0x3f0, URZ ;  /* 0x000003f0040c7890 */ /* 0x000fe4000ff7e03f */
[----:B------:R-:W-:-:S02]  /*00e0*/  UIADD3 UR14, UP4, UR4, 0x670, URZ ;  /* 0x00000670040e7890 */ /* 0x000fc4000ff9e03f */
[----:B------:R-:W-:Y:S02]  /*00f0*/  UIADD3.X UR7, URZ, UR5, URZ, UP0, !UPT ;  /* 0x000000053f077290 */ /* 0x000fe400087fe43f */
[----:B------:R-:W-:Y:S02]  /*0100*/  UIADD3 UR4, UP5, UR4, 0x770, URZ ;  /* 0x0000077004047890 */ /* 0x000fe4000ffbe03f */
[----:B------:R-:W-:Y:S02]  /*0110*/  UIADD3.X UR9, URZ, UR5, URZ, UP1, !UPT ;  /* 0x000000053f097290 */ /* 0x000fe40008ffe43f */
[----:B------:R-:W-:Y:S02]  /*0120*/  UIADD3.X UR11, URZ, UR5, URZ, UP2, !UPT ;  /* 0x000000053f0b7290 */ /* 0x000fe400097fe43f */
[----:B------:R-:W-:Y:S01]  /*0130*/  UIADD3.X UR13, URZ, UR5, URZ, UP3, !UPT ;  /* 0x000000053f0d7290 */ /* 0x000fe20009ffe43f */
[----:B------:R1:W-:Y:S01]  /*0140*/  UTMACCTL.PF [UR6] ;  /* 0x00000000060079b9 */ /* 0x0003e20008040000 */
[----:B------:R-:W-:-:S03]  /*0150*/  UIADD3.X UR15, URZ, UR5, URZ, UP4, !UPT ;  /* 0x000000053f0f7290 */ /* 0x000fc6000a7fe43f */
[----:B------:R1:W-:Y:S01]  /*0160*/  UTMACCTL.PF [UR8] ;  /* 0x00000000080079b9 */ /* 0x0003e20008040000 */
[----:B------:R-:W-:Y:S01]  /*0170*/  UIADD3.X UR5, URZ, UR5, URZ, UP5, !UPT ;  /* 0x000000053f057290 */ /* 0x000fe2000affe43f */
[----:B------:R1:W-:Y:S02]  /*0180*/  UTMACCTL.PF [UR10] ;  /* 0x000000000a0079b9 */ /* 0x0003e40008040000 */
[----:B------:R1:W-:Y:S02]  /*0190*/  UTMACCTL.PF [UR12] ;  /* 0x000000000c0079b9 */ /* 0x0003e40008040000 */
[----:B------:R1:W-:Y:S04]  /*01a0*/  UTMACCTL.PF [UR14] ;  /* 0x000000000e0079b9 */ /* 0x0003e80008040000 */
[----:B------:R1:W-:Y:S02]  /*01b0*/  UTMACCTL.PF [UR4] ;  /* 0x00000000040079b9 */ /* 0x0003e40008040000 */
[----:B-1----:R-:W-:Y:S01]  /*01c0*/  NOP ;  /* 0x0000000000007918 */ /* 0x002fe20000000000 */
.L_x_1:
[----:B------:R-:W-:Y:S05]  /*01d0*/  BSYNC B0 ;  /* 0x0000000000007941 */ /* 0x000fea0003800000 */
.L_x_0:
[----:B------:R-:W-:Y:S01]  /*01e0*/  VOTEU.ANY UP0, P0 ;  /* 0x00000000003f7886 */ /* 0x000fe20000000100 */
[----:B------:R-:W1:Y:S01]  /*01f0*/  SHFL.IDX PT, R2, R0, RZ, 0x1f ;  /* 0x00001fff00027589 */ /* 0x000e6200000e0000 */
[----:B------:R-:W-:Y:S01]  /*0200*/  UMOV UR4, 0x1 ;  /* 0x0000000100047882 */ /* 0x000fe20000000000 */
[----:B------:R-:W-:Y:S02]  /*0210*/  SHF.R.U32.HI R3, RZ, 0x7, R3 ;  /* 0x00000007ff037819 */ /* 0x000fe40000011603 */
[----:B------:R-:W2:Y:S01]  /*0220*/  @UP0 S2UR UR7, SR_CgaCtaId ;  /* 0x00000000000709c3 */ /* 0x000ea20000008800 */
[----:B------:R-:W-:Y:S01]  /*0230*/  @UP0 UMOV UR6, 0x400 ;  /* 0x0000040000060882 */ /* 0x000fe20000000000 */
[----:B------:R-:W-:-:S04]  /*0240*/  @UP0 UIADD3 UR4, -UR4, 0x100000, URZ ;  /* 0x0010000004040890 */ /* 0x000fc8000fffe13f */
[----:B------:R-:W-:Y:S02]  /*0250*/  @UP0 USHF.L.U32 UR5, UR4, 0xb, URZ ;  /* 0x0000000b04050899 */ /* 0x000fe4000800063f */
[----:B------:R-:W-:Y:S01]  /*0260*/  @UP0 USHF.L.U32 UR4, UR4, 0x1, URZ ;  /* 0x0000000104040899 */ /* 0x000fe2000800063f */
[----:B-1----:R-:W-:Y:S02]  /*0270*/  ISETP.NE.AND P1, PT, R2, RZ, PT ;  /* 0x000000ff0200720c */ /* 0x002fe40003f25270 */
[----:B------:R1:W3:Y:S01]  /*0280*/  SHFL.IDX PT, R2, R3, RZ, 0x1f ;  /* 0x00001fff03027589 */ /* 0x0002e200000e0000 */
[----:B--2---:R-:W-:Y:S01]  /*0290*/  @UP0 ULEA UR6, UR7, UR6, 0x18 ;  /* 0x0000000607060291 */ /* 0x004fe2000f8ec03f */
[----:B------:R-:W-:Y:S02]  /*02a0*/  VOTEU.ANY UP0, P0 ;  /* 0x00000000003f7886 */ /* 0x000fe40000000100 */
[----:B------:R-:W2:Y:S09]  /*02b0*/  FENCE.VIEW.ASYNC.S ;  /* 0x00000000000073c6 */ /* 0x000eb20000000000 */
[----:B--2---:R1:W2:Y:S02]  /*02c0*/  @UP0 SYNCS.EXCH.64 URZ, [UR6+0x38800], UR4 ;  /* 0x03880004063f05b2 */ /* 0x0042a40008000100 */
[----:B-1----:R-:W-:Y:S05]  /*02d0*/  @P1 BRA `(.L_x_2) ;  /* 0x0000000000481947 */ /* 0x002fea0003800000 */
[----:B------:R-:W1:Y:S01]  /*02e0*/  S2UR UR5, SR_CgaCtaId ;  /* 0x00000000000579c3 */ /* 0x000e620000008800 */
[----:B------:R-:W-:Y:S01]  /*02f0*/  UMOV UR4, 0x400 ;  /* 0x0000040000047882 */ /* 0x000fe20000000000 */
[----:B------:R-:W-:Y:S01]  /*0300*/  UMOV UR6, 0x1 ;  /* 0x0000000100067882 */ /* 0x000fe20000000000 */
[----:B------:R-:W-:Y:S01]  /*0310*/  UMOV UR9, 0x100 ;  /* 0x0000010000097882 */ /* 0x000fe20000000000 */
[----:B------:R-:W-:-:S04]  /*0320*/  UIADD3 UR6, -UR6, 0x100000, URZ ;  /* 0x0010000006067890 */ /* 0x000fc8000fffe13f */
[----:B------:R-:W-:Y:S02]  /*0330*/  USHF.L.U32 UR7, UR6, 0xb, URZ ;  /* 0x0000000b06077899 */ /* 0x000fe4000800063f */
[----:B------:R-:W-:Y:S01]  /*0340*/  USHF.L.U32 UR6, UR6, 0x1, URZ ;  /* 0x0000000106067899 */ /* 0x000fe2000800063f */
[----:B------:R-:W-:Y:S01]  /*0350*/  ELECT P0, URZ, PT ;  /* 0x00000000003f782f */ /* 0x000fe20003800000 */
[----:B-1----:R-:W-:Y:S02]  /*0360*/  ULEA UR8, UR5, UR4, 0x18 ;  /* 0x0000000405087291 */ /* 0x002fe4000f8ec03f */
[----:B------:R-:W-:-:S04]  /*0370*/  UIADD3 UR4, -UR9, 0x100000, URZ ;  /* 0x0010000009047890 */ /* 0x000fc8000fffe13f */
[----:B------:R-:W-:Y:S02]  /*0380*/  USHF.L.U32 UR5, UR4, 0xb, URZ ;  /* 0x0000000b04057899 */ /* 0x000fe4000800063f */
[----:B------:R-:W-:Y:S01]  /*0390*/  USHF.L.U32 UR4, UR4, 0x1, URZ ;  /* 0x0000000104047899 */ /* 0x000fe2000800063f */
[----:B------:R-:W1:Y:S03]  /*03a0*/  FENCE.VIEW.ASYNC.S ;  /* 0x00000000000073c6 */ /* 0x000e660000000000 */
[----:B-1----:R1:W4:Y:S08]  /*03b0*/  SYNCS.EXCH.64 URZ, [UR8+0x38810], UR6 ;  /* 0x03881006083f75b2 */ /* 0x0023300008000100 */
[----:B------:R1:W1:Y:S01]  /*03c0*/  SYNCS.EXCH.64 URZ, [UR8+0x38820], UR4 ;  /* 0x03882004083f75b2 */ /* 0x0002620008000100 */
[----:B------:R1:W1:Y:S01]  /*03d0*/  SYNCS.EXCH.64 URZ, [UR8+0x38818], UR6 ;  /* 0x03881806083f75b2 */ /* 0x0002620008000100 */
[----:B------:R1:W1:Y:S01]  /*03e0*/  SYNCS.EXCH.64 URZ, [UR8+0x38828], UR4 ;  /* 0x03882804083f75b2 */ /* 0x0002620008000100 */
[----:B------:R-:W-:Y:S01]  /*03f0*/  NOP ;  /* 0x0000000000007918 */ /* 0x000fe20000000000 */
.L_x_2:
[----:B------:R-:W5:Y:S01]  /*0400*/  SHFL.IDX PT, R3, R0, RZ, 0x1f ;  /* 0x00001fff00037589 */ /* 0x000f6200000e0000 */
[----:B------:R-:W-:Y:S01]  /*0410*/  NOP ;  /* 0x0000000000007918 */ /* 0x000fe20000000000 */
[----:B-----5:R-:W-:-:S13]  /*0420*/  ISETP.NE.AND P0, PT, R3, RZ, PT ;  /* 0x000000ff0300720c */ /* 0x020fda0003f05270 */
[----:B------:R-:W-:Y:S05]  /*0430*/  @P0 BRA `(.L_x_3) ;  /* 0x0000000000480947 */ /* 0x000fea0003800000 */
[----:B-1----:R-:W1:Y:S01]  /*0440*/  S2UR UR5, SR_CgaCtaId ;  /* 0x00000000000579c3 */ /* 0x002e620000008800 */
[----:B------:R-:W-:Y:S01]  /*0450*/  UMOV UR4, 0x400 ;  /* 0x0000040000047882 */ /* 0x000fe20000000000 */
[----:B------:R-:W-:Y:S01]  /*0460*/  UMOV UR6, 0x1 ;  /* 0x0000000100067882 */ /* 0x000fe20000000000 */
[----:B------:R-:W-:Y:S01]  /*0470*/  UMOV UR7, 0x100 ;  /* 0x0000010000077882 */ /* 0x000fe20000000000 */
[----:B------:R-:W-:Y:S01]  /*0480*/  ELECT P0, URZ, PT ;  /* 0x00000000003f782f */ /* 0x000fe20003800000 */
[----:B-1----:R-:W-:Y:S02]  /*0490*/  ULEA UR8, UR5, UR4, 0x18 ;  /* 0x0000000405087291 */ /* 0x002fe4000f8ec03f */
[----:B------:R-:W-:-:S04]  /*04a0*/  UIADD3 UR4, -UR6, 0x100000, URZ ;  /* 0x0010000006047890 */ /* 0x000fc8000fffe13f */
[----:B------:R-:W-:Y:S02]  /*04b0*/  USHF.L.U32 UR5, UR4, 0xb, URZ ;  /* 0x0000000b04057899 */ /* 0x000fe4000800063f */
[----:B------:R-:W-:Y:S02]  /*04c0*/  USHF.L.U32 UR4, UR4, 0x1, URZ ;  /* 0x0000000104047899 */ /* 0x000fe4000800063f */
[----:B------:R-:W-:-:S04]  /*04d0*/  UIADD3 UR6, -UR7, 0x100000, URZ ;  /* 0x0010000007067890 */ /* 0x000fc8000fffe13f */
[----:B------:R-:W-:Y:S02]  /*04e0*/  USHF.L.U32 UR7, UR6, 0xb, URZ ;  /* 0x0000000b06077899 */ /* 0x000fe4000800063f */
[----:B------:R-:W-:Y:S01]  /*04f0*/  USHF.L.U32 UR6, UR6, 0x1, URZ ;  /* 0x0000000106067899 */ /* 0x000fe2000800063f */
[----:B------:R-:W1:Y:S03]  /*0500*/  FENCE.VIEW.ASYNC.S ;  /* 0x00000000000073c6 */ /* 0x000e660000000000 */
[----:B-1----:R1:W1:Y:S08]  /*0510*/  SYNCS.EXCH.64 URZ, [UR8+0x38830], UR4 ;  /* 0x03883004083f75b2 */ /* 0x0022700008000100 */
[----:B------:R1:W1:Y:S01]  /*0520*/  SYNCS.EXCH.64 URZ, [UR8+0x38840], UR6 ;  /* 0x03884006083f75b2 */ /* 0x0002620008000100 */
[----:B------:R1:W1:Y:S01]  /*0530*/  SYNCS.EXCH.64 URZ, [UR8+0x38838], UR4 ;  /* 0x03883804083f75b2 */ /* 0x0002620008000100 */
[----:B------:R1:W1:Y:S01]  /*0540*/  SYNCS.EXCH.64 URZ, [UR8+0x38848], UR6 ;  /* 0x03884806083f75b2 */ /* 0x0002620008000100 */
[----:B------:R-:W-:Y:S01]  /*0550*/  NOP ;  /* 0x0000000000007918 */ /* 0x000fe20000000000 */
.L_x_3:
[----:B---3--:R-:W-:Y:S01]  /*0560*/  ISETP.NE.AND P0, PT, R2, RZ, PT ;  /* 0x000000ff0200720c */ /* 0x008fe20003f05270 */
[----:B------:R-:W-:Y:S01]  /*0570*/  IMAD.MOV.U32 R2, RZ, RZ, 0x1 ;  /* 0x00000001ff027424 */ /* 0x000fe200078e00ff */
[----:B------:R-:W-:Y:S01]  /*0580*/  NOP ;  /* 0x0000000000007918 */ /* 0x000fe20000000000 */
[----:B------:R-:W-:Y:S03]  /*0590*/  BSSY B6, `(.L_x_4) ;  /* 0x000095a000067945 */ /* 0x000fe60003800000 */
[----:B------:R-:W-:-:S05]  /*05a0*/  SEL R2, R2, 0x2, !P0 ;  /* 0x0000000202027807 */ /* 0x000fca0004000000 */
[----:B------:R3:W-:Y:S01]  /*05b0*/  STL [R1], R2 ;  /* 0x0000000201007387 */ /* 0x0007e20000100800 */
[----:B-12-4-:R-:W-:Y:S06]  /*05c0*/  BAR.SYNC.DEFER_BLOCKING 0x0 ;  /* 0x0000000000007b1d */ /* 0x016fec0000010000 */
[----:B------:R-:W-:Y:S05]  /*05d0*/  @!P0 BRA `(.L_x_5) ;  /* 0x0000006c00348947 */ /* 0x000fea0003800000 */
.L_x_6:
[----:B------:R-:W-:-:S08]  /*05e0*/  NOP ;  /* 0x0000000000007918 */ /* 0x000fd00000000000 */
[----:B------:R-:W1:Y:S02]  /*05f0*/  USETMAXREG.TRY_ALLOC.CTAPOOL UP0, 0xf0 ;  /* 0x000000f0000079c8 */ /* 0x000e640008000600 */
[----:B-1----:R-:W-:-:S13]  /*0600*/  PLOP3.LUT P0, PT, PT, PT, UP0, 0x80, 0x0 ;  /* 0x000000000000781c */ /* 0x002fda0003f0f008 */
[----:B------:R-:W-:Y:S05]  /*0610*/  @!P0 BRA `(.L_x_6) ;  /* 0xfffffffc00f08947 */ /* 0x000fea000383ffff */
[----:B------:R-:W-:Y:S01]  /*0620*/  LOP3.LUT R0, R0, 0x3, RZ, 0xc0, !PT ;  /* 0x0000000300007812 */ /* 0x000fe200078ec0ff */
[----:B---3--:R-:W1:Y:S01]  /*0630*/  S2R R2, SR_TID.X ;  /* 0x0000000000027919 */ /* 0x008e620000002100 */
[----:B------:R-:W2:Y:S04]  /*0640*/  S2UR UR4, SR_CTAID.Z ;  /* 0x00000000000479c3 */ /* 0x000ea80000002700 */
[----:B------:R-:W3:Y:S02]  /*0650*/  SHFL.IDX PT, R0, R0, RZ, 0x1f ;  /* 0x00001fff00007589 */ /* 0x000ee400000e0000 */
[----:B---3--:R-:W-:Y:S02]  /*0660*/  ISETP.NE.AND P0, PT, R0, RZ, PT ;  /* 0x000000ff0000720c */ /* 0x008fe40003f05270 */
[----:B-1----:R-:W-:-:S11]  /*0670*/  SHF.R.U32.HI R2, RZ, 0x7, R2 ;  /* 0x00000007ff027819 */ /* 0x002fd60000011602 */
[----:B------:R-:W-:-:S05]  /*0680*/  @!P0 VIADD R2, R2, 0x9 ;  /* 0x0000000902028836 */ /* 0x000fca0000000000 */
[----:B------:R1:W-:Y:S06]  /*0690*/  @!P0 BAR.ARV R2, 0xa0 ;  /* 0x000280020000851d */ /* 0x0003ec0000002000 */
[----:B--2---:R-:W-:-:S13]  /*06a0*/  ISETP.LE.AND P0, PT, RZ, UR4, PT ;  /* 0x00000004ff007c0c */ /* 0x004fda000bf03270 */
[----:B-1----:R-:W-:Y:S05]  /*06b0*/  @!P0 BRA `(.L_x_7) ;  /* 0x00000094001c8947 */ /* 0x002fea0003800000 */
[----:B------:R-:W-:-:S04]  /*06c0*/  MOV R0, RZ ;  /* 0x000000ff00007202 */ /* 0x000fc80000000f00 */
[----:B------:R-:W-:-:S13]  /*06d0*/  LOP3.LUT P0, RZ, R0, 0x3ff, RZ, 0xc0, !PT ;  /* 0x000003ff00ff7812 */ /* 0x000fda000780c0ff */
[----:B------:R-:W-:Y:S05]  /*06e0*/  @!P0 BRA `(.L_x_8) ;  /* 0x00000000007c8947 */ /* 0x000fea0003800000 */
[----:B------:R-:W-:Y:S01]  /*06f0*/  MOV R2, 0x0 ;  /* 0x0000000000027802 */ /* 0x000fe20000000f00 */
[----:B------:R-:W-:Y:S01]  /*0700*/  ULDC.64 UR4, c[0x4][0x90] ;  /* 0x0100240000047ab9 */ /* 0x000fe20000000a00 */
[----:B------:R-:W-:Y:S01]  /*0710*/  ULDC.64 UR6, c[0x4][0x28] ;  /* 0x01000a0000067ab9 */ /* 0x000fe20000000a00 */
[----:B------:R-:W-:Y:S01]  /*0720*/  IMAD.U32 R4, RZ, RZ, UR4 ;  /* 0x00000004ff047e24 */ /* 0x000fe2000f8e00ff */
[----:B------:R1:W2:Y:S01]  /*0730*/  LDC.64 R14, c[0x4][R2] ;  /* 0x01000000020e7b82 */ /* 0x0002a20000000a00 */
[----:B------:R-:W-:Y:S01]  /*0740*/  IMAD.U32 R5, RZ, RZ, UR5 ;  /* 0x00000005ff057e24 */ /* 0x000fe2000f8e00ff */
[----:B------:R-:W-:Y:S01]  /*0750*/  ULDC.64 UR4, c[0x4][0x98] ;  /* 0x0100260000047ab9 */ /* 0x000fe20000000a00 */
[----:B------:R-:W-:Y:S02]  /*0760*/  IMAD.U32 R10, RZ, RZ, UR6 ;  /* 0x00000006ff0a7e24 */ /* 0x000fe4000f8e00ff */
[----:B------:R-:W-:Y:S02]  /*0770*/  IMAD.U32 R6, RZ, RZ, UR4 ;  /* 0x00000004ff067e24 */ /* 0x000fe4000f8e00ff */
[----:B------:R-:W-:-:S02]  /*0780*/  IMAD.U32 R7, RZ, RZ, UR5 ;  /* 0x00000005ff077e24 */ /* 0x000fc4000f8e00ff */
[----:B------:R-:W-:Y:S02]  /*0790*/  IMAD.U32 R11, RZ, RZ, UR7 ;  /* 0x00000007ff0b7e24 */ /* 0x000fe4000f8e00ff */
[----:B------:R-:W-:Y:S02]  /*07a0*/  IMAD.MOV.U32 R8, RZ, RZ, 0x70 ;  /* 0x00000070ff087424 */ /* 0x000fe400078e00ff */
[----:B------:R-:W-:Y:S02]  /*07b0*/  IMAD.MOV.U32 R12, RZ, RZ, 0x1 ;  /* 0x00000001ff0c7424 */ /* 0x000fe400078e00ff */
[----:B-1----:R-:W-:-:S07]  /*07c0*/  IMAD.MOV.U32 R13, RZ, RZ, RZ ;  /* 0x000000ffff0d7224 */ /* 0x002fce00078e00ff */
[----:B------:R-:W-:-:S07]  /*07d0*/  LEPC R20, `(.L_x_9) ;  /* 0x000000001014794e */ /* 0x000fce0000000000 */
[----:B--2---:R-:W-:Y:S05]  /*07e0*/  CALL.ABS.NOINC R14 ;  /* 0x000000000e007343 */ /* 0x004fea0003c00000 */
.L_x_9:
[----:B------:R-:W1:Y:S01]  /*07f0*/  LDC.64 R2, c[0x4][R2] ;  /* 0x0100000002027b82 */ /* 0x000e620000000a00 */
[----:B------:R-:W-:Y:S01]  /*0800*/  ULDC.64 UR4, c[0x4][0x90] ;  /* 0x0100240000047ab9 */ /* 0x000fe20000000a00 */
[----:B------:R-:W-:Y:S01]  /*0810*/  ULDC.64 UR6, c[0x4][0x98] ;  /* 0x0100260000067ab9 */ /* 0x000fe20000000a00 */
[----:B------:R-:W-:Y:S02]  /*0820*/  IMAD.U32 R4, RZ, RZ, UR4 ;  /* 0x00000004ff047e24 */ /* 0x000fe4000f8e00ff */
        /* <DEDUP_REMOVED lines=8> */
[----:B------:R-:W-:-:S07]  /*08b0*/  IMAD.MOV.U32 R13, RZ, RZ, RZ ;  /* 0x000000ffff0d7224 */ /* 0x000fce00078e00ff */
[----:B------:R-:W-:-:S07]  /*08c0*/  LEPC R20, `(.L_x_8) ;  /* 0x000000001014794e */ /* 0x000fce0000000000 */
[----:B-1----:R-:W-:Y:S05]  /*08d0*/  CALL.ABS.NOINC R2 ;  /* 0x0000000002007343 */ /* 0x002fea0003c00000 */
.L_x_8:
[----:B------:R-:W1:Y:S01]  /*08e0*/  S2R R3, SR_CgaCtaId ;  /* 0x0000000000037919 */ /* 0x000e620000008800 */
[----:B------:R-:W-:-:S04]  /*08f0*/  MOV R0, 0x400 ;  /* 0x0000040000007802 */ /* 0x000fc80000000f00 */
[----:B-1----:R-:W-:-:S05]  /*0900*/  LEA R16, R3, R0, 0x18 ;  /* 0x0000000003107211 */ /* 0x002fca00078ec0ff */
[----:B------:R1:W-:Y:S01]  /*0910*/  STL [R1+0xc], R16 ;  /* 0x00000c1001007387 */ /* 0x0003e20000100800 */
[----:B------:R-:W-:-:S05]  /*0920*/  VIADD R2, R16, 0x2e800 ;  /* 0x0002e80010027836 */ /* 0x000fca0000000000 */
[----:B------:R-:W-:-:S13]  /*0930*/  LOP3.LUT P0, RZ, R2, 0x3ff, RZ, 0xc0, !PT ;  /* 0x000003ff02ff7812 */ /* 0x000fda000780c0ff */
[----:B-1----:R-:W-:Y:S05]  /*0940*/  @!P0 BRA `(.L_x_10) ;  /* 0x00000000007c8947 */ /* 0x002fea0003800000 */
        /* <DEDUP_REMOVED lines=16> */
.L_x_11:
        /* <DEDUP_REMOVED lines=15> */
.L_x_10:
[----:B------:R-:W1:Y:S01]  /*0b40*/  S2R R2, SR_TID.X ;  /* 0x0000000000027919 */ /* 0x000e620000002100 */
[----:B------:R-:W-:Y:S01]  /*0b50*/  UMOV UR4, 0xffffffff ;  /* 0xffffffff00047882 */ /* 0x000fe20000000000 */
[----:B-1----:R-:W-:-:S05]  /*0b60*/  VIADD R0, R2, 0xffffff80 ;  /* 0xffffff8002007836 */ /* 0x002fca0000000000 */
[----:B------:R-:W-:-:S04]  /*0b70*/  SHF.R.S32.HI R3, RZ, 0x1f, R0 ;  /* 0x0000001fff037819 */ /* 0x000fc80000011400 */
[----:B------:R-:W-:-:S04]  /*0b80*/  LEA.HI R2, R3, R0, RZ, 0x7 ;  /* 0x0000000003027211 */ /* 0x000fc800078f38ff */
[----:B------:R-:W-:Y:S01]  /*0b90*/  SHF.R.S32.HI R13, RZ, 0x7, R2 ;  /* 0x00000007ff0d7819 */ /* 0x000fe20000011402 */
[----:B------:R-:W-:Y:S06]  /*0ba0*/  BRA.DIV UR4, `(.L_x_12) ;  /* 0x0000008e04e87947 */ /* 0x000fec000b800000 */
[----:B------:R1:W2:Y:S02]  /*0bb0*/  SHFL.IDX PT, R14, R13, RZ, 0x1f ;  /* 0x00001fff0d0e7589 */ /* 0x0002a400000e0000 */
.L_x_83:
[----:B------:R-:W-:Y:S02]  /*0bc0*/  SHF.L.U32 R8, RZ, 0x1f, RZ ;  /* 0x0000001fff087819 */ /* 0x000fe400000006ff */
[----:B------:R-:W-:Y:S02]  /*0bd0*/  LEA.HI R5, R3, R0, RZ, 0x4 ;  /* 0x0000000003057211 */ /* 0x000fe400078f20ff */
[----:B------:R-:W3:Y:S01]  /*0be0*/  SYNCS.PHASECHK.TRANS64.TRYWAIT P0, [R16+URZ+0x38800], R8 ;  /* 0x03880008100075a7 */ /* 0x000ee2000800017f */
[----:B--2---:R-:W-:Y:S02]  /*0bf0*/  LEA.HI R4, R14, R14, RZ, 0x1 ;  /* 0x0000000e0e047211 */ /* 0x004fe400078f08ff */
[----:B------:R-:W-:-:S04]  /*0c00*/  SHF.R.S32.HI R6, RZ, 0x4, R5 ;  /* 0x00000004ff067819 */ /* 0x000fc80000011405 */
[----:B------:R-:W-:Y:S02]  /*0c10*/  LEA.HI R7, R5, R6, RZ, 0x1 ;  /* 0x0000000605077211 */ /* 0x000fe400078f08ff */
[----:B------:R-:W-:Y:S02]  /*0c20*/  LOP3.LUT R5, R4, 0xfffffffe, RZ, 0xc0, !PT ;  /* 0xfffffffe04057812 */ /* 0x000fe400078ec0ff */
[----:B------:R-:W-:-:S03]  /*0c30*/  LOP3.LUT R7, R7, 0xfffffffe, RZ, 0xc0, !PT ;  /* 0xfffffffe07077812 */ /* 0x000fc600078ec0ff */
[----:B------:R-:W-:Y:S02]  /*0c40*/  IMAD.IADD R5, R14, 0x1, -R5 ;  /* 0x000000010e057824 */ /* 0x000fe400078e0a05 */
[----:B------:R-:W-:-:S05]  /*0c50*/  IMAD.IADD R4, R6, 0x1, -R7 ;  /* 0x0000000106047824 */ /* 0x000fca00078e0a07 */
[----:B------:R2:W-:Y:S04]  /*0c60*/  STL [R1+0x1c], R4 ;  /* 0x00001c0401007387 */ /* 0x0005e80000100800 */
[----:B------:R2:W-:Y:S02]  /*0c70*/  STL [R1+0x4], R5 ;  /* 0x0000040501007387 */ /* 0x0005e40000100800 */
[----:B--23--:R-:W-:Y:S05]  /*0c80*/  @P0 BRA `(.L_x_13) ;  /* 0x0000000000080947 */ /* 0x00cfea0003800000 */
[----:B------:R-:W2:Y:S02]  /*0c90*/  SYNCS.PHASECHK.TRANS64.TRYWAIT P0, [R16+URZ+0x38800], R8 ;  /* 0x03880008100075a7 */ /* 0x000ea4000800017f */
[----:B--2---:R-:W-:Y:S05]  /*0ca0*/  @!P0 BRA `(.L_x_14) ;  /* 0x0000008c00c48947 */ /* 0x004fea0003800000 */
.L_x_13:
[----:B------:R-:W-:Y:S01]  /*0cb0*/  LOP3.LUT R5, R2, 0xffffff80, RZ, 0xc0, !PT ;  /* 0xffffff8002057812 */ /* 0x000fe200078ec0ff */
[----:B------:R-:W3:Y:S01]  /*0cc0*/  LDC R10, c[0x0][0x280] ;  /* 0x0000a000ff0a7b82 */ /* 0x000ee20000000800 */
[----:B------:R-:W-:Y:S02]  /*0cd0*/  LEA.HI R2, R3, R0, RZ, 0x5 ;  /* 0x0000000003027211 */ /* 0x000fe400078f28ff */
[----:B------:R-:W-:Y:S02]  /*0ce0*/  CS2R R150, SRZ ;  /* 0x0000000000967805 */ /* 0x000fe4000001ff00 */
[----:B------:R-:W-:Y:S01]  /*0cf0*/  CS2R R148, SRZ ;  /* 0x0000000000947805 */ /* 0x000fe2000001ff00 */
[----:B------:R-:W-:Y:S01]  /*0d00*/  IMAD.IADD R5, R0, 0x1, -R5 ;  /* 0x0000000100057824 */ /* 0x000fe200078e0a05 */
[----:B------:R-:W-:Y:S02]  /*0d10*/  CS2R R146, SRZ ;  /* 0x0000000000927805 */ /* 0x000fe4000001ff00 */
[----:B------:R-:W-:-:S02]  /*0d20*/  CS2R R144, SRZ ;  /* 0x0000000000907805 */ /* 0x000fc4000001ff00 */
[----:B------:R-:W-:Y:S02]  /*0d30*/  CS2R R142, SRZ ;  /* 0x00000000008e7805 */ /* 0x000fe4000001ff00 */
[----:B------:R-:W-:Y:S02]  /*0d40*/  CS2R R140, SRZ ;  /* 0x00000000008c7805 */ /* 0x000fe4000001ff00 */
[----:B--2---:R-:W-:Y:S02]  /*0d50*/  SHF.R.S32.HI R4, RZ, 0x1f, R5 ;  /* 0x0000001fff047819 */ /* 0x004fe40000011405 */
[----:B------:R-:W-:Y:S02]  /*0d60*/  CS2R R138, SRZ ;  /* 0x00000000008a7805 */ /* 0x000fe4000001ff00 */
[----:B------:R-:W-:Y:S02]  /*0d70*/  CS2R R136, SRZ ;  /* 0x0000000000887805 */ /* 0x000fe4000001ff00 */
[----:B------:R-:W-:-:S02]  /*0d80*/  CS2R R134, SRZ ;  /* 0x0000000000867805 */ /* 0x000fc4000001ff00 */
[----:B------:R-:W-:Y:S02]  /*0d90*/  LEA.HI R6, R4, R5, RZ, 0x2 ;  /* 0x0000000504067211 */ /* 0x000fe400078f10ff */
[----:B------:R-:W-:Y:S02]  /*0da0*/  CS2R R132, SRZ ;  /* 0x0000000000847805 */ /* 0x000fe4000001ff00 */
[----:B------:R-:W-:Y:S02]  /*0db0*/  CS2R R130, SRZ ;  /* 0x0000000000827805 */ /* 0x000fe4000001ff00 */
[----:B------:R-:W-:Y:S02]  /*0dc0*/  CS2R R128, SRZ ;  /* 0x0000000000807805 */ /* 0x000fe4000001ff00 */
[----:B------:R-:W-:Y:S02]  /*0dd0*/  LOP3.LUT R8, R6, 0x7ffffffc, RZ, 0xc0, !PT ;  /* 0x7ffffffc06087812 */ /* 0x000fe400078ec0ff */
[----:B------:R-:W-:-:S02]  /*0de0*/  CS2R R126, SRZ ;  /* 0x00000000007e7805 */ /* 0x000fc4000001ff00 */
[----:B------:R-:W-:Y:S02]  /*0df0*/  CS2R R124, SRZ ;  /* 0x00000000007c7805 */ /* 0x000fe4000001ff00 */
[----:B------:R-:W-:Y:S02]  /*0e00*/  CS2R R122, SRZ ;  /* 0x00000000007a7805 */ /* 0x000fe4000001ff00 */
[----:B------:R-:W-:Y:S01]  /*0e10*/  CS2R R120, SRZ ;  /* 0x0000000000787805 */ /* 0x000fe2000001ff00 */
[----:B------:R-:W-:Y:S01]  /*0e20*/  IMAD.IADD R7, R5, 0x1, -R8 ;  /* 0x0000000105077824 */ /* 0x000fe200078e0a08 */
[----:B------:R-:W-:Y:S02]  /*0e30*/  CS2R R118, SRZ ;  /* 0x0000000000767805 */ /* 0x000fe4000001ff00 */
[----:B---3--:R-:W-:Y:S02]  /*0e40*/  ISETP.GE.AND P0, PT, R10, 0x1, PT ;  /* 0x000000010a00780c */ /* 0x008fe40003f06270 */
[----:B------:R-:W-:-:S02]  /*0e50*/  CS2R R116, SRZ ;  /* 0x0000000000747805 */ /* 0x000fc4000001ff00 */
[----:B------:R-:W-:Y:S01]  /*0e60*/  CS2R R114, SRZ ;  /* 0x0000000000727805 */ /* 0x000fe2000001ff00 */
[----:B------:R2:W-:Y:S01]  /*0e70*/  STL [R1+0x18], R7 ;  /* 0x0000180701007387 */ /* 0x0005e20000100800 */
[----:B------:R-:W-:Y:S02]  /*0e80*/  CS2R R112, SRZ ;  /* 0x0000000000707805 */ /* 0x000fe4000001ff00 */
[----:B------:R-:W-:Y:S02]  /*0e90*/  CS2R R110, SRZ ;  /* 0x00000000006e7805 */ /* 0x000fe4000001ff00 */
[----:B------:R-:W-:Y:S02]  /*0ea0*/  CS2R R108, SRZ ;  /* 0x00000000006c7805 */ /* 0x000fe4000001ff00 */
[----:B------:R-:W-:Y:S02]  /*0eb0*/  CS2R R106, SRZ ;  /* 0x00000000006a7805 */ /* 0x000fe4000001ff00 */
[----:B------:R-:W-:-:S02]  /*0ec0*/  CS2R R104, SRZ ;  /* 0x0000000000687805 */ /* 0x000fc4000001ff00 */
[----:B------:R-:W-:Y:S02]  /*0ed0*/  CS2R R102, SRZ ;  /* 0x0000000000667805 */ /* 0x000fe4000001ff00 */
        /* <DEDUP_REMOVED lines=39> */
[----:B------:R-:W-:Y:S01]  /*1150*/  SHF.R.S32.HI R2, RZ, 0x5, R2 ;  /* 0x00000005ff027819 */ /* 0x000fe20000011402 */
[----:B--2---:R-:W-:Y:S06]  /*1160*/  @!P0 BRA `(.L_x_15) ;  /* 0x0000004c00a48947 */ /* 0x004fec0003800000 */
[----:B------:R-:W2:Y:S01]  /*1170*/  LDL R15, [R1+0x1c] ;  /* 0x00001c00010f7983 */ /* 0x000ea20000100800 */
[----:B------:R-:W3:Y:S03]  /*1180*/  LDC R12, c[0x0][0x290] ;  /* 0x0000a400ff0c7b82 */ /* 0x000ee60000000800 */
[----:B------:R-:W4:Y:S01]  /*1190*/  LDL.LU R14, [R1] ;  /* 0x00000000010e7983 */ /* 0x000f220000300800 */
[----:B------:R-:W-:Y:S01]  /*11a0*/  IMAD.SHL.U32 R7, R0, 0x40, RZ ;  /* 0x0000004000077824 */ /* 0x000fe200078e00ff */
[----:B------:R-:W-:Y:S01]  /*11b0*/  LEA.HI R8, R3, R0, RZ, 0x3 ;  /* 0x0000000003087211 */ /* 0x000fe200078f18ff */
[----:B------:R-:W-:Y:S01]  /*11c0*/  IMAD.SHL.U32 R0, R2, 0x10, RZ ;  /* 0x0000001002007824 */ /* 0x000fe200078e00ff */
[----:B------:R-:W3:Y:S01]  /*11d0*/  S2R R9, SR_CTAID.X ;  /* 0x0000000000097919 */ /* 0x000ee20000002500 */
[----:B------:R-:W-:Y:S02]  /*11e0*/  LEA.HI R4, R4, R5, RZ, 0x5 ;  /* 0x0000000504047211 */ /* 0x000fe400078f28ff */
[----:B------:R-:W-:-:S02]  /*11f0*/  CS2R R236, SRZ ;  /* 0x0000000000ec7805 */ /* 0x000fc4000001ff00 */
[----:B------:R-:W-:Y:S01]  /*1200*/  LOP3.LUT R7, R7, 0x1c0, RZ, 0xc0, !PT ;  /* 0x000001c007077812 */ /* 0x000fe200078ec0ff */
[----:B------:R-:W-:Y:S01]  /*1210*/  IMAD.MOV.U32 R151, RZ, RZ, RZ ;  /* 0x000000ffff977224 */ /* 0x000fe200078e00ff */
[--C-:B------:R-:W-:Y:S02]  /*1220*/  SHF.R.S32.HI R2, RZ, 0x2, R6.reuse ;  /* 0x00000002ff027819 */ /* 0x100fe40000011406 */
[----:B------:R-:W-:Y:S01]  /*1230*/  SHF.R.S32.HI R3, RZ, 0x1f, R6 ;  /* 0x0000001fff037819 */ /* 0x000fe20000011406 */
[----:B------:R-:W-:Y:S01]  /*1240*/  VIADD R6, R10, 0x4f ;  /* 0x0000004f0a067836 */ /* 0x000fe20000000000 */
[----:B------:R-:W-:Y:S02]  /*1250*/  SHF.R.S32.HI R4, RZ, 0x5, R4 ;  /* 0x00000005ff047819 */ /* 0x000fe40000011404 */
[----:B------:R-:W-:Y:S01]  /*1260*/  LOP3.LUT R11, R7, 0x30, R0, 0xf8, !PT ;  /* 0x00000030070b7812 */ /* 0x000fe200078ef800 */
[----:B------:R-:W-:Y:S01]  /*1270*/  IMAD.HI R6, R6, 0x66666667, RZ ;  /* 0x6666666706067827 */ /* 0x000fe200078e02ff */
[----:B------:R-:W-:-:S02]  /*1280*/  LEA.HI R0, R13, R13, RZ, 0x1 ;  /* 0x0000000d0d007211 */ /* 0x000fc400078f08ff */
[----:B------:R-:W-:Y:S02]  /*1290*/  LEA.HI R3, R3, R2, RZ, 0x3 ;  /* 0x0000000203037211 */ /* 0x000fe400078f18ff */
[----:B------:R-:W-:Y:S02]  /*12a0*/  LOP3.LUT R8, R11, 0x8, R8, 0xf8, !PT ;  /* 0x000000080b087812 */ /* 0x000fe400078ef808 */
[----:B------:R-:W-:Y:S02]  /*12b0*/  LOP3.LUT R3, R3, 0xfffffff8, RZ, 0xc0, !PT ;  /* 0xfffffff803037812 */ /* 0x000fe400078ec0ff */
[----:B------:R-:W-:-:S04]  /*12c0*/  SHF.R.U32.HI R7, RZ, 0x3, R7 ;  /* 0x00000003ff077819 */ /* 0x000fc80000011607 */
[----:B------:R-:W-:Y:S01]  /*12d0*/  LOP3.LUT R7, R8, R7, RZ, 0x3c, !PT ;  /* 0x0000000708077212 */ /* 0x000fe200078e3cff */
[----:B---3--:R-:W-:-:S04]  /*12e0*/  IMAD R9, R9, -0x80, R12 ;  /* 0xffffff8009097824 */ /* 0x008fc800078e020c */
[----:B------:R-:W-:Y:S01]  /*12f0*/  IMAD R9, R4, -0x10, R9 ;  /* 0xfffffff004097824 */ /* 0x000fe200078e0209 */
[----:B------:R-:W-:Y:S01]  /*1300*/  LOP3.LUT R4, R0, 0xfffffffe, RZ, 0xc0, !PT ;  /* 0xfffffffe00047812 */ /* 0x000fe200078ec0ff */
[----:B------:R-:W-:-:S03]  /*1310*/  IMAD R0, R13, 0x1400, RZ ;  /* 0x000014000d007824 */ /* 0x000fc600078e02ff */
[----:B------:R-:W-:Y:S01]  /*1320*/  IADD3 R3, R9, R3, -R2 ;  /* 0x0000000309037210 */ /* 0x000fe20007ffe802 */
[----:B------:R-:W-:Y:S01]  /*1330*/  IMAD R5, R5, 0x4, R0 ;  /* 0x0000000405057824 */ /* 0x000fe200078e0200 */
[----:B------:R-:W-:Y:S01]  /*1340*/  SHF.R.U32.HI R9, RZ, 0x1f, R6 ;  /* 0x0000001fff097819 */ /* 0x000fe20000011606 */
[----:B------:R-:W-:Y:S02]  /*1350*/  IMAD.IADD R4, R13, 0x1, -R4 ;  /* 0x000000010d047824 */ /* 0x000fe400078e0a04 */
[----:B--2---:R-:W-:Y:S01]  /*1360*/  IMAD R2, R15, 0x200, R0 ;  /* 0x000002000f027824 */ /* 0x004fe200078e0200 */
[----:B------:R-:W-:Y:S01]  /*1370*/  LEA.HI.SX32 R0, R6, R9, 0x1b ;  /* 0x0000000906007211 */ /* 0x000fe200078fdaff */
[----:B------:R-:W2:Y:S02]  /*1380*/  S2R R15, SR_CgaCtaId ;  /* 0x00000000000f7919 */ /* 0x000ea40000008800 */
[----:B------:R-:W-:Y:S02]  /*1390*/  IMAD.IADD R6, R2, 0x1, R7 ;  /* 0x0000000102067824 */ /* 0x000fe400078e0207 */
[----:B------:R4:W-:Y:S01]  /*13a0*/  STL [R1+0x10], R0 ;  /* 0x0000100001007387 */ /* 0x0009e20000100800 */
[----:B------:R-:W-:-:S03]  /*13b0*/  IMAD R2, R4, -0x40, R3 ;  /* 0xffffffc004027824 */ /* 0x000fc600078e0203 */
[----:B------:R-:W-:Y:S04]  /*13c0*/  STL [R1+0x14], R6 ;  /* 0x0000140601007387 */ /* 0x000fe80000100800 */
[----:B------:R-:W-:Y:S01]  /*13d0*/  STL [R1+0x8], R2 ;  /* 0x0000080201007387 */ /* 0x000fe20000100800 */
[----:B----4-:R-:W-:Y:S02]  /*13e0*/  LOP3.LUT R0, R14, 0x1, RZ, 0xfc, !PT ;  /* 0x000000010e007812 */ /* 0x010fe400078efcff */
[----:B------:R-:W-:-:S03]  /*13f0*/  MOV R14, 0x400 ;  /* 0x00000400000e7802 */ /* 0x000fc60000000f00 */
[----:B------:R3:W-:Y:S02]  /*1400*/  STL [R1], R0 ;  /* 0x0000000001007387 */ /* 0x0007e40000100800 */
[----:B---3--:R-:W-:Y:S01]  /*1410*/  IMAD.MOV.U32 R0, RZ, RZ, RZ ;  /* 0x000000ffff007224 */ /* 0x008fe200078e00ff */
[----:B--2---:R-:W-:-:S05]  /*1420*/  LEA R14, R15, R14, 0x18 ;  /* 0x0000000e0f0e7211 */ /* 0x004fca00078ec0ff */
[----:B------:R-:W-:-:S07]  /*1430*/  IMAD R2, R5, 0x4, R14 ;  /* 0x0000000405027824 */ /* 0x000fce00078e020e */
.L_x_26:
[----:B------:R-:W2:Y:S01]  /*1440*/  LDL R3, [R1] ;  /* 0x0000000001037983 */ /* 0x000ea20000100800 */
[----:B------:R-:W-:Y:S05]  /*1450*/  YIELD ;  /* 0x0000000000007946 */ /* 0x000fea0003800000 */
[----:B--2---:R-:W-:-:S13]  /*1460*/  ISETP.NE.AND P0, PT, R3, 0x3, PT ;  /* 0x000000030300780c */ /* 0x004fda0003f05270 */
[----:B------:R-:W-:Y:S05]  /*1470*/  @!P0 BRA `(.L_x_16) ;  /* 0x0000000000048947 */ /* 0x000fea0003800000 */
[----:B------:R-:W-:Y:S01]  /*1480*/  BPT.TRAP 0x1 ;  /* 0x000000040000795c */ /* 0x000fe20000300000 */
.L_x_16:
[----:B------:R-:W2:Y:S01]  /*1490*/  S2R R4, SR_CgaCtaId ;  /* 0x0000000000047919 */ /* 0x000ea20000008800 */
[----:B------:R-:W-:Y:S02]  /*14a0*/  MOV R3, 0x400 ;  /* 0x0000040000037802 */ /* 0x000fe40000000f00 */
[----:B------:R-:W-:Y:S02]  /*14b0*/  SHF.L.U32 R152, R237, 0x1f, RZ ;  /* 0x0000001fed987819 */ /* 0x000fe400000006ff */
[----:B--2---:R-:W-:-:S05]  /*14c0*/  LEA R3, R4, R3, 0x18 ;  /* 0x0000000304037211 */ /* 0x004fca00078ec0ff */
[----:B------:R-:W-:-:S04]  /*14d0*/  IMAD R3, R0, 0x8, R3 ;  /* 0x0000000800037824 */ /* 0x000fc800078e0203 */
[----:B------:R2:W3:Y:S01]  /*14e0*/  SYNCS.PHASECHK.TRANS64.TRYWAIT P1, [R3+URZ+0x38810], R152 ;  /* 0x03881098030075a7 */ /* 0x0004e2000802017f */
[----:B------:R-:W-:Y:S05]  /*14f0*/  @!P0 BRA `(.L_x_17) ;  /* 0x0000000000048947 */ /* 0x000fea0003800000 */
[----:B------:R-:W-:Y:S01]  /*1500*/  BPT.TRAP 0x1 ;  /* 0x000000040000795c */ /* 0x000fe20000300000 */
.L_x_17:
[----:B---3--:R-:W-:Y:S05]  /*1510*/  @P1 BRA `(.L_x_18) ;  /* 0x0000000000081947 */ /* 0x008fea0003800000 */
[----:B------:R-:W3:Y:S02]  /*1520*/  SYNCS.PHASECHK.TRANS64.TRYWAIT P1, [R3+URZ+0x38810], R152 ;  /* 0x03881098030075a7 */ /* 0x000ee4000802017f */
[----:B---3--:R-:W-:Y:S05]  /*1530*/  @!P1 BRA `(.L_x_19) ;  /* 0x0000008400c09947 */ /* 0x008fea0003800000 */
.L_x_18:
[----:B------:R-:W-:Y:S05]  /*1540*/  WARPSYNC.ALL ;  /* 0x0000000000007948 */ /* 0x000fea0003800000 */
[----:B------:R-:W4:Y:S01]  /*1550*/  LDL R5, [R1+0x4] ;  /* 0x0000040001057983 */ /* 0x000f220000100800 */
[----:B------:R-:W-:Y:S01]  /*1560*/  MOV R153, 0x400 ;  /* 0x0000040000997802 */ /* 0x000fe20000000f00 */
[----:B------:R-:W5:Y:S02]  /*1570*/  S2R R154, SR_CgaCtaId ;  /* 0x00000000009a7919 */ /* 0x000f640000008800 */
[----:B------:R-:W2:Y:S01]  /*1580*/  LDL R6, [R1+0x18] ;  /* 0x0000180001067983 */ /* 0x000ea20000100800 */
[----:B-----5:R-:W-:-:S05]  /*1590*/  LEA R153, R154, R153, 0x18 ;  /* 0x000000999a997211 */ /* 0x020fca00078ec0ff */
[----:B------:R-:W-:-:S05]  /*15a0*/  VIADD R4, R153, 0x1a000 ;  /* 0x0001a00099047836 */ /* 0x000fca0000000000 */
[----:B------:R-:W-:-:S04]  /*15b0*/  SHF.R.U32.HI R4, RZ, 0x4, R4 ;  /* 0x00000004ff047819 */ /* 0x000fc80000011604 */
[----:B------:R-:W-:Y:S01]  /*15c0*/  LOP3.LUT R235, R4, 0x3fff, RZ, 0xc0, !PT ;  /* 0x00003fff04eb7812 */ /* 0x000fe200078ec0ff */
[----:B------:R-:W-:Y:S01]  /*15d0*/  WARPGROUP.ARRIVE ;  /* 0x00000000000079c5 */ /* 0x000fe20000000000 */
[----:B------:R-:W-:Y:S01]  /*15e0*/  UMOV UR9, 0x40000040 ;  /* 0x4000004000097882 */ /* 0x000fe20000000000 */
[----:B------:R-:W-:Y:S01]  /*15f0*/  UMOV UR11, 0x40000040 ;  /* 0x40000040000b7882 */ /* 0x000fe20000000000 */
[----:B------:R-:W-:Y:S01]  /*1600*/  UMOV UR13, UR9 ;  /* 0x00000009000d7c82 */ /* 0x000fe20008000000 */
[----:B------:R-:W-:Y:S01]  /*1610*/  UMOV UR15, 0x40000040 ;  /* 0x40000040000f7882 */ /* 0x000fe20000000000 */
[----:B----4-:R-:W-:-:S05]  /*1620*/  IMAD R5, R5, 0x2000, R153 ;  /* 0x0000200005057824 */ /* 0x010fca00078e0299 */
[----:B------:R-:W-:Y:S02]  /*1630*/  R2UR UR4, R5 ;  /* 0x00000000050472ca */ /* 0x000fe400000e0000 */
[----:B------:R-:W-:-:S05]  /*1640*/  LOP3.LUT R5, R235, 0x10000, RZ, 0xfc, !PT ;  /* 0x00010000eb057812 */ /* 0x000fca00078efcff */
[----:B------:R-:W-:-:S06]  /*1650*/  IMAD R5, R0, 0x500, R5 ;  /* 0x0000050000057824 */ /* 0x000fcc00078e0205 */
[----:B------:R-:W-:Y:S01]  /*1660*/  USHF.R.U32.HI UR5, URZ, 0x4, UR4 ;  /* 0x000000043f057899 */ /* 0x000fe20008011604 */
[----:B------:R-:W-:-:S03]  /*1670*/  R2UR UR6, R5 ;  /* 0x00000000050672ca */ /* 0x000fc600000e0000 */
[----:B------:R-:W-:-:S04]  /*1680*/  ULOP3.LUT UR5, UR5, 0x3fff, URZ, 0xc0, !UPT ;  /* 0x00003fff05057892 */ /* 0x000fc8000f8ec03f */
[----:B------:R-:W-:-:S06]  /*1690*/  ULOP3.LUT UR8, UR5, 0x10000, URZ, 0xfc, !UPT ;  /* 0x0001000005087892 */ /* 0x000fcc000f8efc3f */
[----:B------:R-:W-:-:S03]  /*16a0*/  UMOV UR10, UR6 ;  /* 0x00000006000a7c82 */ /* 0x000fc60008000000 */
[----:B------:R-:W-:Y:S01]  /*16b0*/  HGMMA.64x16x16.F32 R224, gdesc[UR8], RZ, !UPT, gsb0 ;  /* 0x0020000008e079f0 */ /* 0x000fe2000c0008ff */
[----:B------:R-:W-:Y:S01]  /*16c0*/  UIADD3 UR14, UR6, 0x80, URZ ;  /* 0x00000080060e7890 */ /* 0x000fe2000fffe03f */
[----:B------:R-:W-:Y:S01]  /*16d0*/  UMOV UR12, UR8 ;  /* 0x00000008000c7c82 */ /* 0x000fe20008000000 */
[----:B------:R-:W-:Y:S02]  /*16e0*/  WARPGROUP.DEPBAR.LE gsb0, 0x0 ;  /* 0x00008000000079c5 */ /* 0x000fe40000010000 */
[----:B------:R-:W-:-:S06]  /*16f0*/  WARPGROUP.ARRIVE ;  /* 0x00000000000079c5 */ /* 0x000fcc0000000000 */
[----:B------:R-:W-:Y:S01]  /*1700*/  HGMMA.64x16x16.F32 R216, gdesc[UR12], RZ, !UPT, gsb0 ;  /* 0x002000000cd879f0 */ /* 0x000fe2000c0008ff */
[----:B------:R-:W-:Y:S01]  /*1710*/  UIADD3 UR5, UR6, 0x100, URZ ;  /* 0x0000010006057890 */ /* 0x000fe2000fffe03f */
[----:B------:R-:W-:Y:S01]  /*1720*/  UMOV UR12, UR8 ;  /* 0x00000008000c7c82 */ /* 0x000fe20008000000 */
[----:B------:R-:W-:Y:S01]  /*1730*/  UMOV UR13, UR9 ;  /* 0x00000009000d7c82 */ /* 0x000fe20008000000 */
[----:B------:R-:W-:-:S04]  /*1740*/  UMOV UR15, 0x40000040 ;  /* 0x40000040000f7882 */ /* 0x000fc80000000000 */
        /* <DEDUP_REMOVED lines=20> */
[----:B------:R-:W-:Y:S02]  /*1890*/  UIADD3 UR12, UR8, 0x2, URZ ;  /* 0x00000002080c7890 */ /* 0x000fe4000fffe03f */
[----:B------:R-:W-:Y:S01]  /*18a0*/  UIADD3 UR14, UR6, 0x2, URZ ;  /* 0x00000002060e7890 */ /* 0x000fe2000fffe03f */
[----:B------:R-:W-:Y:S01]  /*18b0*/  UMOV UR13, 0x40000040 ;  /* 0x40000040000d7882 */ /* 0x000fe20000000000 */
[----:B------:R-:W-:Y:S01]  /*18c0*/  UMOV UR15, 0x40000040 ;  /* 0x40000040000f7882 */ /* 0x000fe20000000000 */
[----:B------:R-:W-:Y:S02]  /*18d0*/  WARPGROUP.DEPBAR.LE gsb0, 0x0 ;  /* 0x00008000000079c5 */ /* 0x000fe40000010000 */
[----:B------:R-:W-:-:S06]  /*18e0*/  WARPGROUP.ARRIVE ;  /* 0x00000000000079c5 */ /* 0x000fcc0000000000 */
[----:B------:R-:W-:Y:S01]  /*18f0*/  HGMMA.64x16x16.F32 R224, gdesc[UR12], R224, gsb0 ;  /* 0x002000000ce079f0 */ /* 0x000fe200080008e0 */
[----:B------:R-:W-:Y:S01]  /*1900*/  UIADD3 UR5, UR6, 0x82, URZ ;  /* 0x0000008206057890 */ /* 0x000fe2000fffe03f */
[----:B------:R-:W-:-:S06]  /*1910*/  UMOV UR15, 0x40000040 ;  /* 0x40000040000f7882 */ /* 0x000fcc0000000000 */
[----:B------:R-:W-:Y:S01]  /*1920*/  UMOV UR14, UR5 ;  /* 0x00000005000e7c82 */ /* 0x000fe20008000000 */
        /* <DEDUP_REMOVED lines=207> */
[----:B--2---:R-:W-:-:S04]  /*2620*/  IMAD R5, R0, 0x40, R6 ;  /* 0x0000004000057824 */ /* 0x004fc800078e0206 */
[----:B------:R-:W-:-:S04]  /*2630*/  IMAD.SHL.U32 R5, R5, 0x2, RZ ;  /* 0x0000000205057824 */ /* 0x000fc800078e00ff */
[----:B------:R-:W-:Y:S01]  /*2640*/  IMAD R5, R5, 0x4, R153 ;  /* 0x0000000405057824 */ /* 0x000fe200078e0299 */
[----:B------:R-:W-:-:S04]  /*2650*/  WARPGROUP.DEPBAR.LE gsb0, 0x0 ;  /* 0x00008000000079c5 */ /* 0x000fc80000010000 */
[----:B------:R2:W4:Y:S04]  /*2660*/  LDS.64 R6, [R5+0x2e000] ;  /* 0x02e0000005067984 */ /* 0x0005280000000a00 */
[----:B------:R2:W2:Y:S04]  /*2670*/  LDS.64 R8, [R5+0x2e020] ;  /* 0x02e0200005087984 */ /* 0x0004a80000000a00 */
[----:B------:R2:W2:Y:S04]  /*2680*/  LDS.64 R10, [R5+0x2e040] ;  /* 0x02e04000050a7984 */ /* 0x0004a80000000a00 */
[----:B-1----:R1:W1:Y:S04]  /*2690*/  LDS.64 R12, [R5+0x2e060] ;  /* 0x02e06000050c7984 */ /* 0x0022680000000a00 */
[----:B------:R1:W1:Y:S04]  /*26a0*/  LDS.64 R14, [R5+0x2e080] ;  /* 0x02e08000050e7984 */ /* 0x0002680000000a00 */
[----:B------:R1:W1:Y:S04]  /*26b0*/  LDS.64 R16, [R5+0x2e0a0] ;  /* 0x02e0a00005107984 */ /* 0x0002680000000a00 */
[----:B------:R1:W1:Y:S04]  /*26c0*/  LDS.64 R18, [R5+0x2e0c0] ;  /* 0x02e0c00005127984 */ /* 0x0002680000000a00 */
[----:B------:R1:W1:Y:S04]  /*26d0*/  LDS.64 R20, [R5+0x2e0e0] ;  /* 0x02e0e00005147984 */ /* 0x0002680000000a00 */
[----:B------:R1:W1:Y:S04]  /*26e0*/  LDS.64 R22, [R5+0x2e100] ;  /* 0x02e1000005167984 */ /* 0x0002680000000a00 */
[----:B------:R1:W1:Y:S01]  /*26f0*/  LDS.64 R232, [R5+0x2e120] ;  /* 0x02e1200005e87984 */ /* 0x0002620000000a00 */
[----:B------:R-:W-:Y:S05]  /*2700*/  @!P0 BRA `(.L_x_20) ;  /* 0x0000000000048947 */ /* 0x000fea0003800000 */
[----:B------:R-:W-:Y:S01]  /*2710*/  BPT.TRAP 0x1 ;  /* 0x000000040000795c */ /* 0x000fe20000300000 */
.L_x_20:
[----:B------:R1:W1:Y:S01]  /*2720*/  SYNCS.PHASECHK.TRANS64.TRYWAIT P1, [R3+URZ+0x38830], R152 ;  /* 0x03883098030075a7 */ /* 0x000262000802017f */
[----:B------:R-:W-:Y:S05]  /*2730*/  @!P0 BRA `(.L_x_21) ;  /* 0x0000000000048947 */ /* 0x000fea0003800000 */
[----:B------:R-:W-:Y:S01]  /*2740*/  BPT.TRAP 0x1 ;  /* 0x000000040000795c */ /* 0x000fe20000300000 */
.L_x_21:
[----:B------:R-:W-:-:S05]  /*2750*/  VIADD R4, R153, 0x24000 ;  /* 0x0002400099047836 */ /* 0x000fca0000000000 */
[----:B------:R-:W-:-:S04]  /*2760*/  SHF.R.U32.HI R4, RZ, 0x4, R4 ;  /* 0x00000004ff047819 */ /* 0x000fc80000011604 */
[----:B------:R-:W-:-:S04]  /*2770*/  LOP3.LUT R4, R4, 0x3fff, RZ, 0xc0, !PT ;  /* 0x00003fff04047812 */ /* 0x000fc800078ec0ff */
[----:B------:R-:W-:Y:S01]  /*2780*/  LOP3.LUT R153, R4, 0x10000, RZ, 0xfc, !PT ;  /* 0x0001000004997812 */ /* 0x000fe200078efcff */
[----:B-1----:R-:W-:Y:S06]  /*2790*/  @P1 BRA `(.L_x_22) ;  /* 0x0000000000081947 */ /* 0x002fec0003800000 */
[----:B------:R-:W1:Y:S02]  /*27a0*/  SYNCS.PHASECHK.TRANS64.TRYWAIT P1, [R3+URZ+0x38830], R152 ;  /* 0x03883098030075a7 */ /* 0x000e64000802017f */
[----:B-1----:R-:W-:Y:S05]  /*27b0*/  @!P1 BRA `(.L_x_23) ;  /* 0x0000007400349947 */ /* 0x002fea0003800000 */
.L_x_22:
[----:B------:R-:W-:Y:S01]  /*27c0*/  UIADD3 UR4, UR4, 0x8000, URZ ;  /* 0x0000800004047890 */ /* 0x000fe2000fffe03f */
[----:B------:R-:W-:Y:S01]  /*27d0*/  IMAD R153, R0, 0x500, R153 ;  /* 0x0000050000997824 */ /* 0x000fe200078e0299 */
[----:B------:R-:W5:Y:S01]  /*27e0*/  LDL R234, [R1+0x8] ;  /* 0x0000080001ea7983 */ /* 0x000f620000100800 */
[----:B------:R-:W-:Y:S01]  /*27f0*/  WARPGROUP.ARRIVE ;  /* 0x00000000000079c5 */ /* 0x000fe20000000000 */
[----:B------:R-:W-:Y:S01]  /*2800*/  USHF.R.U32.HI UR5, URZ, 0x4, UR4 ;  /* 0x000000043f057899 */ /* 0x000fe20008011604 */
[----:B------:R-:W-:Y:S02]  /*2810*/  UMOV UR11, 0x40000040 ;  /* 0x40000040000b7882 */ /* 0x000fe40000000000 */
[----:B------:R-:W-:Y:S01]  /*2820*/  R2UR UR4, R153 ;  /* 0x00000000990472ca */ /* 0x000fe200000e0000 */
[----:B------:R-:W-:Y:S01]  /*2830*/  ULOP3.LUT UR5, UR5, 0x3fff, URZ, 0xc0, !UPT ;  /* 0x00003fff05057892 */ /* 0x000fe2000f8ec03f */
[----:B------:R-:W-:Y:S01]  /*2840*/  UMOV UR9, 0x40000040 ;  /* 0x4000004000097882 */ /* 0x000fe20000000000 */
[----:B------:R-:W-:-:S02]  /*2850*/  UMOV UR15, 0x40000040 ;  /* 0x40000040000f7882 */ /* 0x000fc40000000000 */
[----:B------:R-:W-:Y:S01]  /*2860*/  ULOP3.LUT UR6, UR5, 0x10000, URZ, 0xfc, !UPT ;  /* 0x0001000005067892 */ /* 0x000fe2000f8efc3f */
[----:B------:R-:W-:Y:S01]  /*2870*/  UMOV UR13, UR9 ;  /* 0x00000009000d7c82 */ /* 0x000fe20008000000 */
[----:B------:R-:W-:Y:S01]  /*2880*/  UMOV UR19, 0x40000040 ;  /* 0x4000004000137882 */ /* 0x000fe20000000000 */
[----:B------:R-:W-:Y:S01]  /*2890*/  UMOV UR17, UR9 ;  /* 0x0000000900117c82 */ /* 0x000fe20008000000 */
[----:B------:R-:W-:Y:S01]  /*28a0*/  UMOV UR23, 0x40000040 ;  /* 0x4000004000177882 */ /* 0x000fe20000000000 */
[----:B------:R-:W-:Y:S02]  /*28b0*/  UMOV UR21, UR9 ;  /* 0x0000000900157c82 */ /* 0x000fe40008000000 */
[----:B------:R-:W-:Y:S01]  /*28c0*/  UMOV UR8, UR6 ;  /* 0x0000000600087c82 */ /* 0x000fe20008000000 */
[----:B------:R-:W-:Y:S01]  /*28d0*/  UMOV UR10, UR4 ;  /* 0x00000004000a7c82 */ /* 0x000fe20008000000 */
[----:B------:R-:W-:Y:S01]  /*28e0*/  UIADD3 UR14, UR4, 0x80, URZ ;  /* 0x00000080040e7890 */ /* 0x000fe2000fffe03f */
[----:B------:R-:W-:Y:S01]  /*28f0*/  HGMMA.64x16x16.F32 R184, gdesc[UR8], RZ, !UPT, gsb0 ;  /* 0x0020000008b879f0 */ /* 0x000fe2000c0008ff */
[----:B------:R-:W-:Y:S01]  /*2900*/  UMOV UR12, UR8 ;  /* 0x00000008000c7c82 */ /* 0x000fe20008000000 */
[----:B------:R-:W-:Y:S01]  /*2910*/  UIADD3 UR18, UR4, 0x100, URZ ;  /* 0x0000010004127890 */ /* 0x000fe2000fffe03f */
[----:B------:R-:W-:Y:S01]  /*2920*/  UMOV UR16, UR8 ;  /* 0x0000000800107c82 */ /* 0x000fe20008000000 */
[----:B------:R-:W-:Y:S01]  /*2930*/  UIADD3 UR22, UR4, 0x180, URZ ;  /* 0x0000018004167890 */ /* 0x000fe2000fffe03f */
[----:B------:R-:W-:Y:S01]  /*2940*/  UMOV UR20, UR8 ;  /* 0x0000000800147c82 */ /* 0x000fe20008000000 */
[----:B------:R-:W-:Y:S01]  /*2950*/  UIADD3 UR26, UR4, 0x200, URZ ;  /* 0x00000200041a7890 */ /* 0x000fe2000fffe03f */
[----:B------:R-:W-:Y:S01]  /*2960*/  UMOV UR27, 0x40000040 ;  /* 0x40000040001b7882 */ /* 0x000fe20000000000 */
[----:B------:R-:W-:Y:S01]  /*2970*/  UMOV UR24, UR8 ;  /* 0x0000000800187c82 */ /* 0x000fe20008000000 */
[----:B------:R-:W-:Y:S01]  /*2980*/  UMOV UR25, UR9 ;  /* 0x0000000900197c82 */ /* 0x000fe20008000000 */
[----:B------:R-:W-:-:S02]  /*2990*/  UIADD3 UR10, UR4, 0x2, URZ ;  /* 0x00000002040a7890 */ /* 0x000fc4000fffe03f */
[----:B------:R-:W-:Y:S01]  /*29a0*/  UIADD3 UR5, UR6, 0x2, URZ ;  /* 0x0000000206057890 */ /* 0x000fe2000fffe03f */
[----:B------:R-:W-:Y:S01]  /*29b0*/  UMOV UR11, 0x40000040 ;  /* 0x40000040000b7882 */ /* 0x000fe20000000000 */
[----:B------:R-:W-:Y:S01]  /*29c0*/  UMOV UR9, 0x40000040 ;  /* 0x4000004000097882 */ /* 0x000fe20000000000 */
[----:B------:R-:W-:-:S04]  /*29d0*/  UIADD3 UR7, UR4, 0x182, URZ ;  /* 0x0000018204077890 */ /* 0x000fc8000fffe03f */
[----:B------:R-:W-:Y:S01]  /*29e0*/  UMOV UR8, UR5 ;  /* 0x0000000500087c82 */ /* 0x000fe20008000000 */
[----:B------:R-:W-:Y:S01]  /*29f0*/  UIADD3 UR5, UR4, 0x102, URZ ;  /* 0x0000010204057890 */ /* 0x000fe2000fffe03f */
[----:B------:R-:W-:Y:S02]  /*2a00*/  WARPGROUP.DEPBAR.LE gsb0, 0x0 ;  /* 0x00008000000079c5 */ /* 0x000fe40000010000 */
[----:B------:R-:W-:-:S06]  /*2a10*/  WARPGROUP.ARRIVE ;  /* 0x00000000000079c5 */ /* 0x000fcc0000000000 */
[----:B------:R-:W-:Y:S01]  /*2a20*/  HGMMA.64x16x16.F32 R176, gdesc[UR12], RZ, !UPT, gsb0 ;  /* 0x002000000cb079f0 */ /* 0x000fe2000c0008ff */
[----:B------:R-:W-:Y:S02]  /*2a30*/  UIADD3 UR12, UR4, 0x202, URZ ;  /* 0x00000202040c7890 */ /* 0x000fe4000fffe03f */
[----:B------:R-:W-:Y:S01]  /*2a40*/  UIADD3 UR13, UR4, 0x206, URZ ;  /* 0x00000206040d7890 */ /* 0x000fe2000fffe03f */
[----:B------:R-:W-:Y:S02]  /*2a50*/  WARPGROUP.DEPBAR.LE gsb0, 0x0 ;  /* 0x00008000000079c5 */ /* 0x000fe40000010000 */
[----:B------:R-:W-:-:S06]  /*2a60*/  WARPGROUP.ARRIVE ;  /* 0x00000000000079c5 */ /* 0x000fcc0000000000 */
[----:B------:R-:W-:Y:S03]  /*2a70*/  HGMMA.64x16x16.F32 R168, gdesc[UR16], RZ, !UPT, gsb0 ;  /* 0x0020000010a879f0 */ /* 0x000fe6000c0008ff */
[----:B------:R-:W-:Y:S02]  /*2a80*/  WARPGROUP.DEPBAR.LE gsb0, 0x0 ;  /* 0x00008000000079c5 */ /* 0x000fe40000010000 */
[----:B------:R-:W-:-:S06]  /*2a90*/  WARPGROUP.ARRIVE ;  /* 0x00000000000079c5 */ /* 0x000fcc0000000000 */
[----:B------:R-:W-:Y:S03]  /*2aa0*/  HGMMA.64x16x16.F32 R160, gdesc[UR20], RZ, !UPT, gsb0 ;  /* 0x0020000014a079f0 */ /* 0x000fe6000c0008ff */
[----:B------:R-:W-:Y:S02]  /*2ab0*/  WARPGROUP.DEPBAR.LE gsb0, 0x0 ;  /* 0x00008000000079c5 */ /* 0x000fe40000010000 */
[----:B---3--:R-:W-:-:S06]  /*2ac0*/  WARPGROUP.ARRIVE ;  /* 0x00000000000079c5 */ /* 0x008fcc0000000000 */
[----:B------:R-:W-:Y:S01]  /*2ad0*/  HGMMA.64x16x16.F32 R152, gdesc[UR24], RZ, !UPT, gsb0 ;  /* 0x00200000189879f0 */ /* 0x000fe2000c0008ff */
[C---:B-----5:R-:W-:Y:S02]  /*2ae0*/  ISETP.GT.AND P2, PT, R234.reuse, RZ, PT ;  /* 0x000000ffea00720c */ /* 0x060fe40003f44270 */
[----:B------:R-:W-:Y:S02]  /*2af0*/  ISETP.GT.AND P1, PT, R234, 0x8, PT ;  /* 0x00000008ea00780c */ /* 0x000fe40003f24270 */
[----:B------:R-:W-:Y:S02]  /*2b00*/  FSEL R224, R224, -INF , P2 ;  /* 0xff800000e0e07808 */ /* 0x000fe40001000000 */
[----:B------:R-:W-:Y:S02]  /*2b10*/  FSEL R226, R226, -INF , P1 ;  /* 0xff800000e2e27808 */ /* 0x000fe40000800000 */
[----:B------:R-:W-:Y:S02]  /*2b20*/  FSEL R227, R227, -INF , P1 ;  /* 0xff800000e3e37808 */ /* 0x000fe40000800000 */
[----:B------:R-:W-:Y:S01]  /*2b30*/  FSEL R225, R225, -INF , P2 ;  /* 0xff800000e1e17808 */ /* 0x000fe20001000000 */
[----:B------:R-:W-:-:S02]  /*2b40*/  WARPGROUP.DEPBAR.LE gsb0, 0x0 ;  /* 0x00008000000079c5 */ /* 0x000fc40000010000 */
[----:B------:R-:W-:Y:S01]  /*2b50*/  WARPGROUP.ARRIVE ;  /* 0x00000000000079c5 */ /* 0x000fe20000000000 */
[----:B------:R-:W-:-:S05]  /*2b60*/  FSEL R230, R230, -INF , P1 ;  /* 0xff800000e6e67808 */ /* 0x000fca0000800000 */
[----:B------:R-:W-:Y:S01]  /*2b70*/  HGMMA.64x16x16.F32 R184, gdesc[UR8], R184, gsb0 ;  /* 0x0020000008b879f0 */ /* 0x000fe200080008b8 */
[----:B------:R-:W-:Y:S01]  /*2b80*/  UIADD3 UR10, UR4, 0x82, URZ ;  /* 0x00000082040a7890 */ /* 0x000fe2000fffe03f */
[----:B------:R-:W-:Y:S01]  /*2b90*/  UMOV UR11, 0x40000040 ;  /* 0x40000040000b7882 */ /* 0x000fe20000000000 */
[----:B------:R-:W-:Y:S02]  /*2ba0*/  WARPGROUP.DEPBAR.LE gsb0, 0x0 ;  /* 0x00008000000079c5 */ /* 0x000fe40000010000 */
[----:B------:R-:W-:-:S06]  /*2bb0*/  WARPGROUP.ARRIVE ;  /* 0x00000000000079c5 */ /* 0x000fcc0000000000 */
[----:B------:R-:W-:Y:S01]  /*2bc0*/  HGMMA.64x16x16.F32 R176, gdesc[UR8], R176, gsb0 ;  /* 0x0020000008b079f0 */ /* 0x000fe200080008b0 */
[----:B------:R-:W-:Y:S01]  /*2bd0*/  UMOV UR10, UR5 ;  /* 0x00000005000a7c82 */ /* 0x000fe20008000000 */
[----:B------:R-:W-:Y:S01]  /*2be0*/  UMOV UR11, 0x40000040 ;  /* 0x40000040000b7882 */ /* 0x000fe20000000000 */
[----:B------:R-:W-:Y:S01]  /*2bf0*/  UIADD3 UR5, UR4, 0x4, URZ ;  /* 0x0000000404057890 */ /* 0x000fe2000fffe03f */
        /* <DEDUP_REMOVED lines=17> */
[----:B------:R-:W-:Y:S01]  /*2d10*/  UMOV UR8, UR7 ;  /* 0x0000000700087c82 */ /* 0x000fe20008000000 */
[----:B------:R-:W-:Y:S01]  /*2d20*/  UMOV UR9, 0x40000040 ;  /* 0x4000004000097882 */ /* 0x000fe20000000000 */
[----:B------:R-:W-:Y:S02]  /*2d30*/  UIADD3 UR5, UR4, 0x104, URZ ;  /* 0x0000010404057890 */ /* 0x000fe4000fffe03f */
[----:B------:R-:W-:Y:S01]  /*2d40*/  UIADD3 UR7, UR4, 0x184, URZ ;  /* 0x0000018404077890 */ /* 0x000fe2000fffe03f */
[----:B------:R-:W-:Y:S02]  /*2d50*/  WARPGROUP.DEPBAR.LE gsb0, 0x0 ;  /* 0x00008000000079c5 */ /* 0x000fe40000010000 */
[----:B------:R-:W-:-:S06]  /*2d60*/  WARPGROUP.ARRIVE ;  /* 0x00000000000079c5 */ /* 0x000fcc0000000000 */
        /* <DEDUP_REMOVED lines=28> */
[----:B------:R-:W-:Y:S01]  /*2f30*/  UIADD3 UR7, UR4, 0x106, URZ ;  /* 0x0000010604077890 */ /* 0x000fe2000fffe03f */
[----:B------:R-:W-:Y:S02]  /*2f40*/  ULDC UR5, c[0x0][0x744] ;  /* 0x0001d10000057ab9 */ /* 0x000fe40000000800 */
[--C-:B----4-:R-:W-:Y:S01]  /*2f50*/  FFMA.FTZ R224, R224, UR5, -R6.reuse ;  /* 0x00000005e0e07c23 */ /* 0x110fe20008010806 */
[----:B------:R-:W-:Y:S01]  /*2f60*/  FFMA.FTZ R226, R226, UR5, -R6 ;  /* 0x00000005e2e27c23 */ /* 0x000fe20008010806 */
[--C-:B------:R-:W-:Y:S01]  /*2f70*/  FFMA.FTZ R227, R227, UR5, -R7.reuse ;  /* 0x00000005e3e37c23 */ /* 0x100fe20008010807 */
[----:B------:R-:W-:Y:S01]  /*2f80*/  FSEL R6, R228, -INF , P2 ;  /* 0xff800000e4067808 */ /* 0x000fe20001000000 */
[----:B------:R-:W-:Y:S01]  /*2f90*/  FFMA.FTZ R225, R225, UR5, -R7 ;  /* 0x00000005e1e17c23 */ /* 0x000fe20008010807 */
[----:B------:R-:W-:Y:S01]  /*2fa0*/  FSEL R229, R229, -INF , P2 ;  /* 0xff800000e5e57808 */ /* 0x000fe20001000000 */
[----:B------:R1:W-:Y:S01]  /*2fb0*/  MUFU.EX2 R228, R227 ;  /* 0x000000e300e47308 */ /* 0x0003e20000000800 */
[----:B------:R-:W-:-:S02]  /*2fc0*/  WARPGROUP.DEPBAR.LE gsb0, 0x0 ;  /* 0x00008000000079c5 */ /* 0x000fc40000010000 */
[----:B------:R-:W-:Y:S01]  /*2fd0*/  WARPGROUP.ARRIVE ;  /* 0x00000000000079c5 */ /* 0x000fe20000000000 */
[--C-:B--2---:R-:W-:Y:S01]  /*2fe0*/  FFMA.FTZ R6, R6, UR5, -R8.reuse ;  /* 0x0000000506067c23 */ /* 0x104fe20008010808 */
[----:B-1----:R-:W-:Y:S01]  /*2ff0*/  FFMA.FTZ R227, R230, UR5, -R8 ;  /* 0x00000005e6e37c23 */ /* 0x002fe20008010808 */
[----:B------:R-:W-:Y:S02]  /*3000*/  FSEL R7, R231, -INF , P1 ;  /* 0xff800000e7077808 */ /* 0x000fe40000800000 */
[----:B------:R-:W-:Y:S01]  /*3010*/  MUFU.EX2 R234, R226 ;  /* 0x000000e200ea7308 */ /* 0x000fe20000000800 */
[----:B------:R-:W-:Y:S01]  /*3020*/  HGMMA.64x16x16.F32 R184, gdesc[UR8], R184, gsb0 ;  /* 0x0020000008b879f0 */ /* 0x000fe200080008b8 */
[----:B------:R-:W-:Y:S01]  /*3030*/  UIADD3 UR10, UR4, 0x86, URZ ;  /* 0x00000086040a7890 */ /* 0x000fe2000fffe03f */
[----:B------:R-:W-:Y:S01]  /*3040*/  FSEL R216, R216, -INF , P2 ;  /* 0xff800000d8d87808 */ /* 0x000fe20001000000 */
[----:B------:R-:W-:Y:S01]  /*3050*/  UMOV UR11, 0x40000040 ;  /* 0x40000040000b7882 */ /* 0x000fe20000000000 */
[----:B------:R-:W-:Y:S01]  /*3060*/  FSEL R8, R218, -INF , P1 ;  /* 0xff800000da087808 */ /* 0x000fe20000800000 */
[----:B------:R-:W2:Y:S01]  /*3070*/  LDL R231, [R1+0x14] ;  /* 0x0000140001e77983 */ /* 0x000ea20000100800 */
[----:B------:R-:W-:Y:S01]  /*3080*/  FSEL R222, R222, -INF , P1 ;  /* 0xff800000dede7808 */ /* 0x000fe20000800000 */
[----:B------:R-:W1:Y:S01]  /*3090*/  MUFU.EX2 R224, R224 ;  /* 0x000000e000e07308 */ /* 0x000e620000000800 */
[----:B------:R-:W-:Y:S01]  /*30a0*/  FSEL R208, R208, -INF , P2 ;  /* 0xff800000d0d07808 */ /* 0x000fe20001000000 */
[----:B------:R-:W3:Y:S01]  /*30b0*/  LDL R230, [R1+0xc] ;  /* 0x00000c0001e67983 */ /* 0x000ee20000100800 */
[----:B------:R-:W-:-:S05]  /*30c0*/  FSEL R212, R212, -INF , P2 ;  /* 0xff800000d4d47808 */ /* 0x000fca0001000000 */
[----:B------:R-:W4:Y:S01]  /*30d0*/  MUFU.EX2 R225, R225 ;  /* 0x000000e100e17308 */ /* 0x000f220000000800 */
        /* <DEDUP_REMOVED lines=17> */
[----:B------:R-:W-:Y:S02]  /*31f0*/  WARPGROUP.DEPBAR.LE gsb0, 0x0 ;  /* 0x00008000000079c5 */ /* 0x000fe40000010000 */
[----:B------:R-:W-:-:S06]  /*3200*/  WARPGROUP.ARRIVE ;  /* 0x00000000000079c5 */ /* 0x000fcc0000000000 */
[----:B------:R-:W-:Y:S01]  /*3210*/  HGMMA.64x16x16.F32 R152, gdesc[UR8], R152, gsb0 ;  /* 0x00200000089879f0 */ /* 0x000fe20008000898 */
[----:B------:R-:W-:Y:S01]  /*3220*/  UMOV UR10, UR7 ;  /* 0x00000007000a7c82 */ /* 0x000fe20008000000 */
[----:B------:R-:W-:Y:S01]  /*3230*/  UMOV UR11, 0x40000040 ;  /* 0x40000040000b7882 */ /* 0x000fe20000000000 */
[----:B------:R-:W-:Y:S01]  /*3240*/  UMOV UR8, UR12 ;  /* 0x0000000c00087c82 */ /* 0x000fe20008000000 */
[----:B------:R-:W-:Y:S01]  /*3250*/  UMOV UR9, 0x40000040 ;  /* 0x4000004000097882 */ /* 0x000fe20000000000 */
        /* <DEDUP_REMOVED lines=29> */
[----:B------:R-:W-:-:S03]  /*3430*/  UMOV UR9, 0x40000040 ;  /* 0x4000004000097882 */ /* 0x000fc60000000000 */
[----:B------:R-:W-:Y:S02]  /*3440*/  UMOV UR10, UR7 ;  /* 0x00000007000a7c82 */ /* 0x000fe40008000000 */
[----:B------:R-:W-:Y:S01]  /*3450*/  UMOV UR8, UR12 ;  /* 0x0000000c00087c82 */ /* 0x000fe20008000000 */
        /* <DEDUP_REMOVED lines=64> */
[----:B------:R5:W-:Y:S01]  /*3860*/  MUFU.EX2 R226, R6 ;  /* 0x0000000600e27308 */ /* 0x000be20000000800 */
[--C-:B------:R-:W-:Y:S01]  /*3870*/  FFMA.FTZ R7, R7, UR5, -R9.reuse ;  /* 0x0000000507077c23 */ /* 0x100fe20008010809 */
[--C-:B------:R-:W-:Y:S01]  /*3880*/  FFMA.FTZ R216, R216, UR5, -R10.reuse ;  /* 0x00000005d8d87c23 */ /* 0x100fe2000801080a */
[----:B------:R-:W-:Y:S01]  /*3890*/  FFMA.FTZ R8, R8, UR5, -R10 ;  /* 0x0000000508087c23 */ /* 0x000fe2000801080a */
[----:B------:R-:W-:Y:S01]  /*38a0*/  FSEL R10, R219, -INF , P1 ;  /* 0xff800000db0a7808 */ /* 0x000fe20000800000 */
[----:B-----5:R-:W-:Y:S01]  /*38b0*/  FFMA.FTZ R6, R229, UR5, -R9 ;  /* 0x00000005e5067c23 */ /* 0x020fe20008010809 */
[----:B------:R-:W-:-:S03]  /*38c0*/  FSEL R9, R217, -INF , P2 ;  /* 0xff800000d9097808 */ /* 0x000fc60001000000 */
[----:B------:R-:W-:Y:S01]  /*38d0*/  FFMA.FTZ R10, R10, UR5, -R11 ;  /* 0x000000050a0a7c23 */ /* 0x000fe2000801080b */
[----:B------:R-:W-:Y:S02]  /*38e0*/  FSEL R218, R221, -INF , P2 ;  /* 0xff800000ddda7808 */ /* 0x000fe40001000000 */
[----:B------:R-:W-:Y:S01]  /*38f0*/  FSEL R219, R223, -INF , P1 ;  /* 0xff800000dfdb7808 */ /* 0x000fe20000800000 */
[----:B------:R-:W-:Y:S02]  /*3900*/  WARPGROUP.DEPBAR.LE gsb0, 0x0 ;  /* 0x00008000000079c5 */ /* 0x000fe40000010000 */
[----:B------:R-:W-:-:S06]  /*3910*/  WARPGROUP.ARRIVE ;  /* 0x00000000000079c5 */ /* 0x000fcc0000000000 */
[----:B------:R-:W-:Y:S01]  /*3920*/  HGMMA.64x16x16.F32 R184, gdesc[UR8], R184, gsb0 ;  /* 0x0020000008b879f0 */ /* 0x000fe200080008b8 */
[----:B------:R-:W-:Y:S01]  /*3930*/  FFMA.FTZ R9, R9, UR5, -R11 ;  /* 0x0000000509097c23 */ /* 0x000fe2000801080b */
[----:B------:R-:W-:Y:S01]  /*3940*/  FSEL R11, R220, -INF , P2 ;  /* 0xff800000dc0b7808 */ /* 0x000fe20001000000 */
[--C-:B------:R-:W-:Y:S01]  /*3950*/  FFMA.FTZ R218, R218, UR5, -R13.reuse ;  /* 0x00000005dada7c23 */ /* 0x100fe2000801080d */
[----:B------:R-:W-:Y:S01]  /*3960*/  FFMA.FTZ R219, R219, UR5, -R13 ;  /* 0x00000005dbdb7c23 */ /* 0x000fe2000801080d */
[----:B------:R-:W-:Y:S02]  /*3970*/  FSEL R13, R210, -INF , P1 ;  /* 0xff800000d20d7808 */ /* 0x000fe40000800000 */
[--C-:B------:R-:W-:Y:S01]  /*3980*/  FFMA.FTZ R11, R11, UR5, -R12.reuse ;  /* 0x000000050b0b7c23 */ /* 0x100fe2000801080c */
[----:B------:R-:W-:Y:S01]  /*3990*/  FFMA.FTZ R12, R222, UR5, -R12 ;  /* 0x00000005de0c7c23 */ /* 0x000fe2000801080c */
[--C-:B------:R-:W-:Y:S01]  /*39a0*/  FFMA.FTZ R210, R208, UR5, -R14.reuse ;  /* 0x00000005d0d27c23 */ /* 0x100fe2000801080e */
[----:B------:R-:W-:-:S02]  /*39b0*/  FFMA.FTZ R208, R13, UR5, -R14 ;  /* 0x000000050dd07c23 */ /* 0x000fc4000801080e */
[----:B------:R-:W-:Y:S01]  /*39c0*/  MUFU.EX2 R13, R12 ;  /* 0x0000000c000d7308 */ /* 0x000fe20000000800 */
[----:B------:R-:W-:Y:S02]  /*39d0*/  FSEL R220, R209, -INF , P2 ;  /* 0xff800000d1dc7808 */ /* 0x000fe40001000000 */
[----:B------:R-:W-:-:S05]  /*39e0*/  FSEL R217, R211, -INF , P1 ;  /* 0xff800000d3d97808 */ /* 0x000fca0000800000 */
[----:B------:R5:W-:Y:S02]  /*39f0*/  MUFU.EX2 R12, R218 ;  /* 0x000000da000c7308 */ /* 0x000be40000000800 */
[----:B-----5:R-:W-:-:S06]  /*3a00*/  FSEL R218, R214, -INF , P1 ;  /* 0xff800000d6da7808 */ /* 0x020fcc0000800000 */
[----:B------:R5:W-:Y:S01]  /*3a10*/  MUFU.EX2 R14, R219 ;  /* 0x000000db000e7308 */ /* 0x000be20000000800 */
[--C-:B------:R-:W-:Y:S01]  /*3a20*/  FFMA.FTZ R218, R218, UR5, -R16.reuse ;  /* 0x00000005dada7c23 */ /* 0x100fe20008010810 */
[--C-:B------:R-:W-:Y:S01]  /*3a30*/  FFMA.FTZ R220, R220, UR5, -R15.reuse ;  /* 0x00000005dcdc7c23 */ /* 0x100fe2000801080f */
[----:B-----5:R-:W-:Y:S01]  /*3a40*/  FFMA.FTZ R219, R212, UR5, -R16 ;  /* 0x00000005d4db7c23 */ /* 0x020fe20008010810 */
[----:B------:R-:W-:Y:S02]  /*3a50*/  FSEL R16, R213, -INF , P2 ;  /* 0xff800000d5107808 */ /* 0x000fe40001000000 */
[----:B------:R-:W-:Y:S01]  /*3a60*/  FSEL R212, R215, -INF , P1 ;  /* 0xff800000d7d47808 */ /* 0x000fe20000800000 */
[----:B------:R-:W-:Y:S02]  /*3a70*/  FFMA.FTZ R217, R217, UR5, -R15 ;  /* 0x00000005d9d97c23 */ /* 0x000fe4000801080f */
[----:B------:R5:W-:Y:S01]  /*3a80*/  MUFU.EX2 R15, R210 ;  /* 0x000000d2000f7308 */ /* 0x000be20000000800 */
[--C-:B------:R-:W-:Y:S01]  /*3a90*/  FFMA.FTZ R211, R16, UR5, -R17.reuse ;  /* 0x0000000510d37c23 */ /* 0x100fe20008010811 */
[----:B------:R-:W-:Y:S01]  /*3aa0*/  UIADD3 UR10, UR4, 0x306, URZ ;  /* 0x00000306040a7890 */ /* 0x000fe2000fffe03f */
[----:B-----5:R-:W-:Y:S01]  /*3ab0*/  FFMA.FTZ R210, R212, UR5, -R17 ;  /* 0x00000005d4d27c23 */ /* 0x020fe20008010811 */
[----:B------:R-:W-:-:S02]  /*3ac0*/  FSEL R17, R200, -INF , P2 ;  /* 0xff800000c8117808 */ /* 0x000fc40001000000 */
[----:B------:R-:W-:Y:S01]  /*3ad0*/  FSEL R200, R205, -INF , P2 ;  /* 0xff800000cdc87808 */ /* 0x000fe20001000000 */
[----:B------:R-:W-:Y:S02]  /*3ae0*/  WARPGROUP.DEPBAR.LE gsb0, 0x0 ;  /* 0x00008000000079c5 */ /* 0x000fe40000010000 */
[----:B------:R-:W-:Y:S02]  /*3af0*/  FSEL R209, R202, -INF , P1 ;  /* 0xff800000cad17808 */ /* 0x000fe40000800000 */
[----:B------:R-:W-:Y:S01]  /*3b00*/  FSEL R212, R201, -INF , P2 ;  /* 0xff800000c9d47808 */ /* 0x000fe20001000000 */
[----:B------:R-:W-:Y:S01]  /*3b10*/  FFMA.FTZ R205, R200, UR5, -R21 ;  /* 0x00000005c8cd7c23 */ /* 0x000fe20008010815 */
[----:B------:R-:W-:Y:S01]  /*3b20*/  FSEL R214, R203, -INF , P1 ;  /* 0xff800000cbd67808 */ /* 0x000fe20000800000 */
[----:B------:R-:W-:Y:S04]  /*3b30*/  LDS.64 R200, [R5+0x2e3a0] ;  /* 0x02e3a00005c87984 */ /* 0x000fe80000000a00 */
[----:B------:R-:W5:Y:S01]  /*3b40*/  LDS.64 R202, [R5+0x2e380] ;  /* 0x02e3800005ca7984 */ /* 0x000f620000000a00 */
[----:B------:R-:W-:Y:S01]  /*3b50*/  WARPGROUP.ARRIVE ;  /* 0x00000000000079c5 */ /* 0x000fe20000000000 */
[----:B------:R-:W-:-:S05]  /*3b60*/  UMOV UR11, 0x40000040 ;  /* 0x40000040000b7882 */ /* 0x000fca0000000000 */
[----:B------:R-:W-:Y:S01]  /*3b70*/  HGMMA.64x16x16.F32 R176, gdesc[UR8], R176, gsb0 ;  /* 0x0020000008b079f0 */ /* 0x000fe200080008b0 */
[----:B------:R1:W-:Y:S01]  /*3b80*/  MUFU.EX2 R16, R208 ;  /* 0x000000d000107308 */ /* 0x0003e20000000800 */
[--C-:B------:R-:W-:Y:S01]  /*3b90*/  FFMA.FTZ R209, R209, UR5, -R18.reuse ;  /* 0x00000005d1d17c23 */ /* 0x100fe20008010812 */
[----:B------:R-:W-:Y:S02]  /*3ba0*/  FSEL R221, R192, -INF , P2 ;  /* 0xff800000c0dd7808 */ /* 0x000fe40001000000 */
[----:B------:R-:W-:Y:S01]  /*3bb0*/  FSEL R192, R195, -INF , P1 ;  /* 0xff800000c3c07808 */ /* 0x000fe20000800000 */
[----:B-1----:R-:W-:-:S03]  /*3bc0*/  FFMA.FTZ R208, R17, UR5, -R18 ;  /* 0x0000000511d07c23 */ /* 0x002fc60008010812 */
[----:B------:R1:W-:Y:S01]  /*3bd0*/  MUFU.EX2 R18, R217 ;  /* 0x000000d900127308 */ /* 0x0003e20000000800 */
[----:B------:R-:W-:Y:S02]  /*3be0*/  FSEL R215, R206, -INF , P1 ;  /* 0xff800000ced77808 */ /* 0x000fe40000800000 */
[----:B------:R-:W-:Y:S02]  /*3bf0*/  FSEL R206, R193, -INF , P2 ;  /* 0xff800000c1ce7808 */ /* 0x000fe40001000000 */
[----:B-1----:R-:W-:Y:S02]  /*3c00*/  FSEL R217, R204, -INF , P2 ;  /* 0xff800000ccd97808 */ /* 0x002fe40001000000 */
[----:B------:R-:W-:Y:S01]  /*3c10*/  FSEL R204, R207, -INF , P1 ;  /* 0xff800000cfcc7808 */ /* 0x000fe20000800000 */
[----:B------:R-:W-:Y:S01]  /*3c20*/  FFMA.FTZ R207, R192, UR5, -R23 ;  /* 0x00000005c0cf7c23 */ /* 0x000fe20008010817 */
[----:B------:R-:W-:Y:S02]  /*3c30*/  FSEL R193, R196, -INF , P2 ;  /* 0xff800000c4c17808 */ /* 0x000fe40001000000 */
[----:B------:R-:W-:Y:S01]  /*3c40*/  FSEL R192, R197, -INF , P2 ;  /* 0xff800000c5c07808 */ /* 0x000fe20001000000 */
[----:B------:R-:W-:Y:S01]  /*3c50*/  FFMA.FTZ R204, R204, UR5, -R21 ;  /* 0x00000005cccc7c23 */ /* 0x000fe20008010815 */
[----:B------:R-:W-:-:S02]  /*3c60*/  FSEL R21, R194, -INF , P1 ;  /* 0xff800000c2157808 */ /* 0x000fc40000800000 */
[----:B------:R-:W-:Y:S02]  /*3c70*/  FSEL R195, R198, -INF , P1 ;  /* 0xff800000c6c37808 */ /* 0x000fe40000800000 */
[----:B------:R-:W-:Y:S01]  /*3c80*/  FSEL R194, R199, -INF , P1 ;  /* 0xff800000c7c27808 */ /* 0x000fe20000800000 */
[--C-:B------:R-:W-:Y:S01]  /*3c90*/  FFMA.FTZ R212, R212, UR5, -R19.reuse ;  /* 0x00000005d4d47c23 */ /* 0x100fe20008010813 */
[----:B------:R-:W-:Y:S01]  /*3ca0*/  FFMA.FTZ R214, R214, UR5, -R19 ;  /* 0x00000005d6d67c23 */ /* 0x000fe20008010813 */
[----:B------:R-:W-:Y:S01]  /*3cb0*/  FFMA.FTZ R206, R206, UR5, -R23 ;  /* 0x00000005cece7c23 */ /* 0x000fe20008010817 */
[----:B------:R1:W-:Y:S01]  /*3cc0*/  MUFU.EX2 R19, R219 ;  /* 0x000000db00137308 */ /* 0x0003e20000000800 */
[--C-:B------:R-:W-:Y:S01]  /*3cd0*/  FFMA.FTZ R217, R217, UR5, -R20.reuse ;  /* 0x00000005d9d97c23 */ /* 0x100fe20008010814 */
[----:B------:R-:W-:Y:S01]  /*3ce0*/  FFMA.FTZ R215, R215, UR5, -R20 ;  /* 0x00000005d7d77c23 */ /* 0x000fe20008010814 */
[----:B------:R-:W-:-:S05]  /*3cf0*/  FFMA.FTZ R221, R221, UR5, -R22 ;  /* 0x00000005dddd7c23 */ /* 0x000fca0008010816 */
[----:B------:R4:W-:Y:S01]  /*3d00*/  MUFU.EX2 R23, R208 ;  /* 0x000000d000177308 */ /* 0x0009e20000000800 */
[--C-:B-1----:R-:W-:Y:S01]  /*3d10*/  FFMA.FTZ R219, R192, UR5, -R233.reuse ;  /* 0x00000005c0db7c23 */ /* 0x102fe200080108e9 */
[----:B------:R-:W-:-:S06]  /*3d20*/  FFMA.FTZ R233, R194, UR5, -R233 ;  /* 0x00000005c2e97c23 */ /* 0x000fcc00080108e9 */
[----:B------:R1:W-:Y:S01]  /*3d30*/  MUFU.EX2 R17, R220 ;  /* 0x000000dc00117308 */ /* 0x0003e20000000800 */
[--C-:B----4-:R-:W-:Y:S01]  /*3d40*/  FFMA.FTZ R208, R193, UR5, -R232.reuse ;  /* 0x00000005c1d07c23 */ /* 0x110fe200080108e8 */
[----:B------:R-:W-:Y:S01]  /*3d50*/  FFMA.FTZ R232, R195, UR5, -R232 ;  /* 0x00000005c3e87c23 */ /* 0x000fe200080108e8 */
[----:B------:R-:W-:Y:S02]  /*3d60*/  WARPGROUP.DEPBAR.LE gsb0, 0x0 ;  /* 0x00008000000079c5 */ /* 0x000fe40000010000 */
[----:B------:R-:W-:Y:S01]  /*3d70*/  WARPGROUP.ARRIVE ;  /* 0x00000000000079c5 */ /* 0x000fe20000000000 */
[----:B-1----:R-:W-:Y:S01]  /*3d80*/  FFMA.FTZ R220, R21, UR5, -R22 ;  /* 0x0000000515dc7c23 */ /* 0x002fe20008010816 */
[----:B------:R-:W-:Y:S01]  /*3d90*/  UIADD3 UR5, UR4, 0x386, URZ ;  /* 0x0000038604057890 */ /* 0x000fe2000fffe03f */
[----:B------:R-:W-:-:S06]  /*3da0*/  UMOV UR11, 0x40000040 ;  /* 0x40000040000b7882 */ /* 0x000fcc0000000000 */
[----:B------:R-:W-:Y:S02]  /*3db0*/  UMOV UR10, UR5 ;  /* 0x00000005000a7c82 */ /* 0x000fe40008000000 */
[----:B------:R-:W-:Y:S01]  /*3dc0*/  HGMMA.64x16x16.F32 R168, gdesc[UR8], R168, gsb0 ;  /* 0x0020000008a879f0 */ /* 0x000fe200080008a8 */
[----:B------:R-:W-:Y:S01]  /*3dd0*/  LOP3.LUT R193, R4, 0x2800000, RZ, 0xfc, !PT ;  /* 0x0280000004c17812 */ /* 0x000fe200078efcff */
[----:B------:R-:W-:-:S04]  /*3de0*/  UIADD3 UR6, UR4, 0x406, URZ ;  /* 0x0000040604067890 */ /* 0x000fc8000fffe03f */
[----:B------:R-:W-:-:S05]  /*3df0*/  IMAD R193, R0, 0x500, R193 ;  /* 0x0000050000c17824 */ /* 0x000fca00078e02c1 */
[----:B------:R-:W-:Y:S01]  /*3e00*/  R2UR UR12, R193 ;  /* 0x00000000c10c72ca */ /* 0x000fe200000e0000 */
[----:B------:R-:W-:Y:S01]  /*3e10*/  UMOV UR10, UR6 ;  /* 0x00000006000a7c82 */ /* 0x000fe20008000000 */
[----:B------:R-:W-:Y:S01]  /*3e20*/  UMOV UR11, 0x40000040 ;  /* 0x40000040000b7882 */ /* 0x000fe20000000000 */
[----:B------:R-:W-:Y:S02]  /*3e30*/  WARPGROUP.DEPBAR.LE gsb0, 0x0 ;  /* 0x00008000000079c5 */ /* 0x000fe40000010000 */
[----:B------:R-:W1:Y:S01]  /*3e40*/  LDS.64 R192, [R5+0x2e3c0] ;  /* 0x02e3c00005c07984 */ /* 0x000e620000000a00 */
[----:B------:R-:W-:-:S06]  /*3e50*/  WARPGROUP.ARRIVE ;  /* 0x00000000000079c5 */ /* 0x000fcc0000000000 */
[----:B------:R-:W-:Y:S01]  /*3e60*/  HGMMA.64x16x16.F32 R160, gdesc[UR8], R160, gsb0 ;  /* 0x0020000008a079f0 */ /* 0x000fe200080008a0 */
[----:B------:R-:W-:Y:S01]  /*3e70*/  UIADD3 UR4, UR4, 0x486, URZ ;  /* 0x0000048604047890 */ /* 0x000fe2000fffe03f */
[----:B------:R4:W-:Y:S01]  /*3e80*/  MUFU.EX2 R21, R211 ;  /* 0x000000d300157308 */ /* 0x0009e20000000800 */
[----:B-----5:R-:W-:-:S07]  /*3e90*/  FADD.FTZ R213, R187, -R203 ;  /* 0x800000cbbbd57221 */ /* 0x020fce0000010000 */
[----:B------:R5:W-:Y:S01]  /*3ea0*/  MUFU.EX2 R22, R210 ;  /* 0x000000d200167308 */ /* 0x000be20000000800 */
[----:B----4-:R-:W-:Y:S01]  /*3eb0*/  FADD.FTZ R211, R185, -R203 ;  /* 0x800000cbb9d37221 */ /* 0x010fe20000010000 */
[----:B------:R-:W-:-:S06]  /*3ec0*/  UMOV UR6, UR4 ;  /* 0x0000000400067c82 */ /* 0x000fcc0008000000 */
[----:B------:R4:W2:Y:S01]  /*3ed0*/  MUFU.EX2 R4, R209 ;  /* 0x000000d100047308 */ /* 0x0008a20000000800 */
[--C-:B-----5:R-:W-:Y:S01]  /*3ee0*/  FADD.FTZ R210, R184, -R202.reuse ;  /* 0x800000cab8d27221 */ /* 0x120fe20000010000 */
[----:B------:R-:W-:Y:S01]  /*3ef0*/  UMOV UR7, 0x40000040 ;  /* 0x4000004000077882 */ /* 0x000fe20000000000 */
[----:B------:R-:W-:Y:S01]  /*3f00*/  UMOV UR4, UR8 ;  /* 0x0000000800047c82 */ /* 0x000fe20008000000 */
[----:B----4-:R-:W-:Y:S01]  /*3f10*/  FADD.FTZ R209, R186, -R202 ;  /* 0x800000cabad17221 */ /* 0x010fe20000010000 */
[----:B------:R-:W-:Y:S01]  /*3f20*/  UMOV UR5, UR9 ;  /* 0x0000000900057c82 */ /* 0x000fe20008000000 */
[----:B------:R-:W-:Y:S02]  /*3f30*/  WARPGROUP.DEPBAR.LE gsb0, 0x0 ;  /* 0x00008000000079c5 */ /* 0x000fe40000010000 */
[----:B------:R-:W-:Y:S04]  /*3f40*/  LDS.64 R202, [R5+0x2e3e0] ;  /* 0x02e3e00005ca7984 */ /* 0x000fe80000000a00 */
[----:B------:R-:W4:Y:S01]  /*3f50*/  LDS.64 R194, [R5+0x2e400] ;  /* 0x02e4000005c27984 */ /* 0x000f220000000a00 */
[----:B------:R-:W-:-:S06]  /*3f60*/  WARPGROUP.ARRIVE ;  /* 0x00000000000079c5 */ /* 0x000fcc0000000000 */
[----:B------:R-:W-:Y:S01]  /*3f70*/  HGMMA.64x16x16.F32 R152, gdesc[UR4], R152, gsb0 ;  /* 0x00200000049879f0 */ /* 0x000fe20008000898 */
[----:B------:R5:W-:Y:S01]  /*3f80*/  MUFU.EX2 R20, R218 ;  /* 0x000000da00147308 */ /* 0x000be20000000800 */
[----:B------:R-:W-:-:S07]  /*3f90*/  FADD.FTZ R189, R189, -R201 ;  /* 0x800000c9bdbd7221 */ /* 0x000fce0000010000 */
[----:B------:R3:W2:Y:S01]  /*3fa0*/  MUFU.EX2 R184, R214 ;  /* 0x000000d600b87308 */ /* 0x0006a20000000800 */
[----:B-----5:R-:W-:-:S07]  /*3fb0*/  FADD.FTZ R218, R190, -R200 ;  /* 0x800000c8beda7221 */ /* 0x020fce0000010000 */
[----:B------:R5:W-:Y:S01]  /*3fc0*/  MUFU.EX2 R185, R217 ;  /* 0x000000d900b97308 */ /* 0x000be20000000800 */
[----:B---3--:R-:W-:Y:S01]  /*3fd0*/  FADD.FTZ R214, R188, -R200 ;  /* 0x800000c8bcd67221 */ /* 0x008fe20000010000 */
[----:B-----5:R-:W-:-:S06]  /*3fe0*/  FADD.FTZ R217, R191, -R201 ;  /* 0x800000c9bfd97221 */ /* 0x020fcc0000010000 */
[----:B------:R-:W-:Y:S08]  /*3ff0*/  MUFU.EX2 R186, R205 ;  /* 0x000000cd00ba7308 */ /* 0x000ff00000000800 */
[----:B------:R3:W-:Y:S01]  /*4000*/  MUFU.EX2 R187, R204 ;  /* 0x000000cc00bb7308 */ /* 0x0007e20000000800 */
[----:B------:R-:W-:Y:S02]  /*4010*/  WARPGROUP.DEPBAR.LE gsb0, 0x0 ;  /* 0x00008000000079c5 */ /* 0x000fe40000010000 */
[----:B------:R-:W5:Y:S04]  /*4020*/  LDS.64 R196, [R5+0x2e420] ;  /* 0x02e4200005c47984 */ /* 0x000f680000000a00 */
[----:B------:R-:W2:Y:S04]  /*4030*/  LDS.64 R200, [R5+0x2e440] ;  /* 0x02e4400005c87984 */ /* 0x000ea80000000a00 */
[----:B------:R-:W2:Y:S04]  /*4040*/  LDS.64 R198, [R5+0x2e460] ;  /* 0x02e4600005c67984 */ /* 0x000ea80000000a00 */
[----:B------:R-:W2:Y:S04]  /*4050*/  LDS.64 R190, [R5+0x2e480] ;  /* 0x02e4800005be7984 */ /* 0x000ea80000000a00 */
[----:B---3--:R3:W3:Y:S01]  /*4060*/  LDS.64 R204, [R5+0x2e4a0] ;  /* 0x02e4a00005cc7984 */ /* 0x0086e20000000a00 */
[----:B------:R-:W3:Y:S01]  /*4070*/  MUFU.EX2 R216, R216 ;  /* 0x000000d800d87308 */ /* 0x000ee20000000800 */
[--C-:B-1----:R-:W-:Y:S01]  /*4080*/  FADD.FTZ R176, R176, -R192.reuse ;  /* 0x800000c0b0b07221 */ /* 0x102fe20000010000 */
[----:B------:R-:W-:Y:S01]  /*4090*/  FADD.FTZ R178, R178, -R192 ;  /* 0x800000c0b2b27221 */ /* 0x000fe20000010000 */
[----:B------:R-:W-:-:S05]  /*40a0*/  FADD.FTZ R177, R177, -R193 ;  /* 0x800000c1b1b17221 */ /* 0x000fca0000010000 */
[----:B------:R-:W1:Y:S01]  /*40b0*/  MUFU.EX2 R9, R9 ;  /* 0x0000000900097308 */ /* 0x000e620000000800 */
[----:B------:R-:W-:Y:S01]  /*40c0*/  FADD.FTZ R179, R179, -R193 ;  /* 0x800000c1b3b37221 */ /* 0x000fe20000010000 */
[--C-:B----4-:R-:W-:Y:S01]  /*40d0*/  FADD.FTZ R192, R168, -R194.reuse ;  /* 0x800000c2a8c07221 */ /* 0x110fe20000010000 */
[----:B------:R-:W-:-:S05]  /*40e0*/  FADD.FTZ R170, R170, -R194 ;  /* 0x800000c2aaaa7221 */ /* 0x000fca0000010000 */
[----:B------:R-:W4:Y:S01]  /*40f0*/  MUFU.EX2 R227, R227 ;  /* 0x000000e300e37308 */ /* 0x000f220000000800 */
[--C-:B------:R-:W-:Y:S01]  /*4100*/  FADD.FTZ R193, R169, -R195.reuse ;  /* 0x800000c3a9c17221 */ /* 0x100fe20000010000 */
[----:B------:R-:W-:-:S06]  /*4110*/  FADD.FTZ R171, R171, -R195 ;  /* 0x800000c3abab7221 */ /* 0x000fcc0000010000 */
[----:B------:R-:W4:Y:S01]  /*4120*/  MUFU.EX2 R7, R7 ;  /* 0x0000000700077308 */ /* 0x000f220000000800 */
[----:B-----5:R-:W-:Y:S01]  /*4130*/  FADD.FTZ R194, R173, -R197 ;  /* 0x800000c5adc27221 */ /* 0x020fe20000010000 */
[----:B--2---:R-:W-:Y:S01]  /*4140*/  FADD.FTZ R173, R160, -R200 ;  /* 0x800000c8a0ad7221 */ /* 0x004fe20000010000 */
[----:B------:R-:W-:-:S05]  /*4150*/  FADD.FTZ R195, R161, -R201 ;  /* 0x800000c9a1c37221 */ /* 0x000fca0000010000 */
[----:B------:R-:W2:Y:S01]  /*4160*/  MUFU.EX2 R6, R6 ;  /* 0x0000000600067308 */ /* 0x000ea20000000800 */
[----:B------:R-:W-:-:S07]  /*4170*/  FADD.FTZ R162, R162, -R200 ;  /* 0x800000c8a2a27221 */ /* 0x000fce0000010000 */
[----:B------:R-:W5:Y:S01]  /*4180*/  MUFU.EX2 R8, R8 ;  /* 0x0000000800087308 */ /* 0x000f620000000800 */
[----:B------:R-:W-:-:S07]  /*4190*/  FADD.FTZ R163, R163, -R201 ;  /* 0x800000c9a3a37221 */ /* 0x000fce0000010000 */
[----:B------:R-:W5:Y:S01]  /*41a0*/  MUFU.EX2 R10, R10 ;  /* 0x0000000a000a7308 */ /* 0x000f620000000800 */
[----:B------:R-:W-:-:S07]  /*41b0*/  FMUL.FTZ R210, R224, R210 ;  /* 0x000000d2e0d27220 */ /* 0x000fce0000410000 */
[----:B------:R-:W5:Y:S01]  /*41c0*/  MUFU.EX2 R11, R11 ;  /* 0x0000000b000b7308 */ /* 0x000f620000000800 */
[----:B------:R-:W-:-:S07]  /*41d0*/  FMUL.FTZ R211, R225, R211 ;  /* 0x000000d3e1d37220 */ /* 0x000fce0000410000 */
[----:B------:R-:W5:Y:S08]  /*41e0*/  MUFU.EX2 R212, R212 ;  /* 0x000000d400d47308 */ /* 0x000f700000000800 */
[----:B------:R-:W5:Y:S08]  /*41f0*/  MUFU.EX2 R188, R215 ;  /* 0x000000d700bc7308 */ /* 0x000f700000000800 */
[----:B---3--:R-:W3:Y:S08]  /*4200*/  MUFU.EX2 R5, R221 ;  /* 0x000000dd00057308 */ /* 0x008ef00000000800 */
[----:B------:R-:W3:Y:S08]  /*4210*/  MUFU.EX2 R168, R220 ;  /* 0x000000dc00a87308 */ /* 0x000ef00000000800 */
[----:B------:R-:W3:Y:S08]  /*4220*/  MUFU.EX2 R169, R206 ;  /* 0x000000ce00a97308 */ /* 0x000ef00000000800 */
[----:B------:R-:W3:Y:S08]  /*4230*/  MUFU.EX2 R160, R207 ;  /* 0x000000cf00a07308 */ /* 0x000ef00000000800 */
[----:B------:R1:W3:Y:S08]  /*4240*/  MUFU.EX2 R161, R208 ;  /* 0x000000d000a17308 */ /* 0x0002f00000000800 */
[----:B------:R-:W3:Y:S08]  /*4250*/  MUFU.EX2 R232, R232 ;  /* 0x000000e800e87308 */ /* 0x000ef00000000800 */
[----:B------:R-:W3:Y:S08]  /*4260*/  MUFU.EX2 R219, R219 ;  /* 0x000000db00db7308 */ /* 0x000ef00000000800 */
[----:B------:R-:W3:Y:S01]  /*4270*/  MUFU.EX2 R233, R233 ;  /* 0x000000e900e97308 */ /* 0x000ee20000000800 */
[----:B------:R-:W-:Y:S01]  /*4280*/  FMUL.FTZ R162, R4, R162 ;  /* 0x000000a204a27220 */ /* 0x000fe20000410000 */
[----:B------:R-:W-:Y:S01]  /*4290*/  FMUL.FTZ R163, R184, R163 ;  /* 0x000000a3b8a37220 */ /* 0x000fe20000410000 */
[--C-:B------:R-:W-:Y:S01]  /*42a0*/  FADD.FTZ R172, R172, -R196.reuse ;  /* 0x800000c4acac7221 */ /* 0x100fe20000010000 */
[----:B------:R-:W-:Y:S01]  /*42b0*/  FADD.FTZ R174, R174, -R196 ;  /* 0x800000c4aeae7221 */ /* 0x000fe20000010000 */
[----:B-1----:R-:W-:Y:S01]  /*42c0*/  F2FP.F16.F32.PACK_AB R208, R211, R210 ;  /* 0x000000d2d3d0723e */ /* 0x002fe200000000ff */
[----:B------:R-:W-:Y:S01]  /*42d0*/  FMUL.FTZ R176, R216, R176 ;  /* 0x000000b0d8b07220 */ /* 0x000fe20000410000 */
[----:B------:R-:W-:Y:S01]  /*42e0*/  FMUL.FTZ R177, R9, R177 ;  /* 0x000000b109b17220 */ /* 0x000fe20000410000 */
[--C-:B------:R-:W-:Y:S01]  /*42f0*/  FADD.FTZ R180, R180, -R202.reuse ;  /* 0x800000cab4b47221 */ /* 0x100fe20000010000 */
[----:B------:R-:W-:Y:S01]  /*4300*/  FADD.FTZ R182, R182, -R202 ;  /* 0x800000cab6b67221 */ /* 0x000fe20000010000 */
[--C-:B------:R-:W-:Y:S01]  /*4310*/  FADD.FTZ R181, R181, -R203.reuse ;  /* 0x800000cbb5b57221 */ /* 0x100fe20000010000 */
[----:B------:R-:W-:Y:S01]  /*4320*/  FADD.FTZ R183, R183, -R203 ;  /* 0x800000cbb7b77221 */ /* 0x000fe20000010000 */
[----:B----4-:R-:W-:Y:S01]  /*4330*/  FMUL.FTZ R211, R227, R218 ;  /* 0x000000dae3d37220 */ /* 0x010fe20000410000 */
[----:B------:R-:W-:Y:S01]  /*4340*/  FMUL.FTZ R196, R7, R217 ;  /* 0x000000d907c47220 */ /* 0x000fe20000410000 */
[----:B------:R-:W-:Y:S01]  /*4350*/  FADD.FTZ R175, R175, -R197 ;  /* 0x800000c5afaf7221 */ /* 0x000fe20000010000 */
[--C-:B------:R-:W-:Y:S01]  /*4360*/  FADD.FTZ R164, R164, -R198.reuse ;  /* 0x800000c6a4a47221 */ /* 0x100fe20000010000 */
        /* <DEDUP_REMOVED lines=11> */
[----:B------:R-:W-:Y:S01]  /*4420*/  FMUL.FTZ R209, R234, R209 ;  /* 0x000000d1ead17220 */ /* 0x000fe20000410000 */
[----:B------:R-:W-:Y:S01]  /*4430*/  FMUL.FTZ R190, R228, R213 ;  /* 0x000000d5e4be7220 */ /* 0x000fe20000410000 */
[----:B------:R-:W-:Y:S01]  /*4440*/  FMUL.FTZ R210, R226, R214 ;  /* 0x000000d6e2d27220 */ /* 0x000fe20000410000 */
[----:B--2---:R-:W-:Y:S01]  /*4450*/  FMUL.FTZ R189, R6, R189 ;  /* 0x000000bd06bd7220 */ /* 0x004fe20000410000 */
[----:B------:R-:W-:Y:S01]  /*4460*/  F2FP.F16.F32.PACK_AB R197, R163, R162 ;  /* 0x000000a2a3c5723e */ /* 0x000fe200000000ff */
[----:B-----5:R-:W-:Y:S01]  /*4470*/  FMUL.FTZ R178, R8, R178 ;  /* 0x000000b208b27220 */ /* 0x020fe20000410000 */
[----:B------:R-:W-:Y:S01]  /*4480*/  FMUL.FTZ R179, R10, R179 ;  /* 0x000000b30ab37220 */ /* 0x000fe20000410000 */
[----:B------:R-:W-:Y:S01]  /*4490*/  F2FP.F16.F32.PACK_AB R204, R177, R176 ;  /* 0x000000b0b1cc723e */ /* 0x000fe200000000ff */
[----:B------:R-:W-:Y:S01]  /*44a0*/  FMUL.FTZ R180, R11, R180 ;  /* 0x000000b40bb47220 */ /* 0x000fe20000410000 */
[----:B------:R-:W-:Y:S01]  /*44b0*/  FMUL.FTZ R182, R13, R182 ;  /* 0x000000b60db67220 */ /* 0x000fe20000410000 */
[----:B------:R-:W-:Y:S01]  /*44c0*/  FMUL.FTZ R181, R12, R181 ;  /* 0x000000b50cb57220 */ /* 0x000fe20000410000 */
[----:B------:R-:W-:Y:S01]  /*44d0*/  FMUL.FTZ R183, R14, R183 ;  /* 0x000000b70eb77220 */ /* 0x000fe20000410000 */
[----:B------:R-:W-:Y:S01]  /*44e0*/  IMAD R162, R0, 0x2800, R231 ;  /* 0x0000280000a27824 */ /* 0x000fe200078e02e7 */
[----:B------:R-:W-:Y:S01]  /*44f0*/  F2FP.F16.F32.PACK_AB R211, R196, R211 ;  /* 0x000000d3c4d3723e */ /* 0x000fe200000000ff */
[----:B------:R-:W-:Y:S01]  /*4500*/  FMUL.FTZ R192, R15, R192 ;  /* 0x000000c00fc07220 */ /* 0x000fe20000410000 */
        /* <DEDUP_REMOVED lines=13> */
[----:B---3--:R-:W-:Y:S01]  /*45e0*/  FMUL.FTZ R152, R5, R152 ;  /* 0x0000009805987220 */ /* 0x008fe20000410000 */
[----:B------:R-:W-:Y:S01]  /*45f0*/  FMUL.FTZ R154, R168, R154 ;  /* 0x0000009aa89a7220 */ /* 0x000fe20000410000 */
[----:B------:R-:W-:Y:S01]  /*4600*/  FMUL.FTZ R153, R169, R153 ;  /* 0x00000099a9997220 */ /* 0x000fe20000410000 */
[----:B------:R-:W-:Y:S01]  /*4610*/  FMUL.FTZ R155, R160, R155 ;  /* 0x0000009ba09b7220 */ /* 0x000fe20000410000 */
[----:B------:R-:W-:Y:S01]  /*4620*/  FMUL.FTZ R156, R161, R156 ;  /* 0x0000009ca19c7220 */ /* 0x000fe20000410000 */
[----:B------:R-:W-:Y:S01]  /*4630*/  FMUL.FTZ R158, R232, R158 ;  /* 0x0000009ee89e7220 */ /* 0x000fe20000410000 */
[----:B------:R-:W-:Y:S01]  /*4640*/  FMUL.FTZ R157, R219, R157 ;  /* 0x0000009ddb9d7220 */ /* 0x000fe20000410000 */
[----:B------:R-:W-:Y:S01]  /*4650*/  FMUL.FTZ R159, R233, R159 ;  /* 0x0000009fe99f7220 */ /* 0x000fe20000410000 */
[----:B------:R-:W-:Y:S01]  /*4660*/  F2FP.F16.F32.PACK_AB R209, R190, R209 ;  /* 0x000000d1bed1723e */ /* 0x000fe200000000ff */
[----:B------:R-:W-:Y:S01]  /*4670*/  IMAD R162, R162, 0x2, R230 ;  /* 0x00000002a2a27824 */ /* 0x000fe200078e02e6 */
[----:B------:R-:W-:Y:S01]  /*4680*/  F2FP.F16.F32.PACK_AB R210, R189, R210 ;  /* 0x000000d2bdd2723e */ /* 0x000fe200000000ff */
[----:B------:R-:W-:Y:S01]  /*4690*/  UMOV UR6, UR12 ;  /* 0x0000000c00067c82 */ /* 0x000fe20008000000 */
[----:B------:R-:W-:Y:S01]  /*46a0*/  F2FP.F16.F32.PACK_AB R205, R179, R178 ;  /* 0x000000b2b3cd723e */ /* 0x000fe200000000ff */
[----:B------:R-:W-:Y:S01]  /*46b0*/  UMOV UR7, 0x40000040 ;  /* 0x4000004000077882 */ /* 0x000fe20000000000 */
[----:B------:R-:W-:Y:S01]  /*46c0*/  F2FP.F16.F32.PACK_AB R206, R181, R180 ;  /* 0x000000b4b5ce723e */ /* 0x000fe200000000ff */
[----:B------:R-:W-:Y:S01]  /*46d0*/  UIADD3 UR4, UR12, 0x80, URZ ;  /* 0x000000800c047890 */ /* 0x000fe2000fffe03f */
[----:B------:R-:W-:Y:S01]  /*46e0*/  F2FP.F16.F32.PACK_AB R207, R183, R182 ;  /* 0x000000b6b7cf723e */ /* 0x000fe200000000ff */
[----:B------:R-:W2:Y:S01]  /*46f0*/  LDL R163, [R1+0x4] ;  /* 0x0000040001a37983 */ /* 0x000ea20000100800 */
[----:B------:R-:W-:-:S02]  /*4700*/  F2FP.F16.F32.PACK_AB R200, R193, R192 ;  /* 0x000000c0c1c8723e */ /* 0x000fc400000000ff */
[----:B------:R-:W-:Y:S02]  /*4710*/  F2FP.F16.F32.PACK_AB R201, R171, R170 ;  /* 0x000000aaabc9723e */ /* 0x000fe400000000ff */
[----:B------:R-:W-:Y:S02]  /*4720*/  F2FP.F16.F32.PACK_AB R202, R177, R172 ;  /* 0x000000acb1ca723e */ /* 0x000fe400000000ff */
[----:B------:R-:W-:Y:S02]  /*4730*/  F2FP.F16.F32.PACK_AB R203, R175, R174 ;  /* 0x000000aeafcb723e */ /* 0x000fe400000000ff */
[----:B------:R-:W-:Y:S02]  /*4740*/  F2FP.F16.F32.PACK_AB R196, R196, R173 ;  /* 0x000000adc4c4723e */ /* 0x000fe400000000ff */
[----:B------:R-:W-:Y:S02]  /*4750*/  F2FP.F16.F32.PACK_AB R198, R165, R164 ;  /* 0x000000a4a5c6723e */ /* 0x000fe400000000ff */
[----:B------:R-:W-:Y:S01]  /*4760*/  F2FP.F16.F32.PACK_AB R199, R167, R166 ;  /* 0x000000a6a7c7723e */ /* 0x000fe200000000ff */
[----:B------:R-:W-:Y:S01]  /*4770*/  STSM.16.MT88.4 [R162+0x2e800], R208 ;  /* 0x02e800d0a2007844 */ /* 0x000fe20000004200 */
[----:B------:R-:W-:-:S02]  /*4780*/  F2FP.F16.F32.PACK_AB R192, R153, R152 ;  /* 0x0000009899c0723e */ /* 0x000fc400000000ff */
[----:B------:R-:W-:Y:S02]  /*4790*/  F2FP.F16.F32.PACK_AB R193, R155, R154 ;  /* 0x0000009a9bc1723e */ /* 0x000fe400000000ff */
[----:B------:R-:W-:Y:S02]  /*47a0*/  F2FP.F16.F32.PACK_AB R194, R157, R156 ;  /* 0x0000009c9dc2723e */ /* 0x000fe400000000ff */
[----:B------:R-:W-:Y:S01]  /*47b0*/  F2FP.F16.F32.PACK_AB R195, R159, R158 ;  /* 0x0000009e9fc3723e */ /* 0x000fe200000000ff */
[----:B------:R-:W-:Y:S01]  /*47c0*/  STSM.16.MT88.4 [R162+0x2f000], R204 ;  /* 0x02f000cca2007844 */ /* 0x000fe20000004200 */
[----:B------:R-:W-:Y:S02]  /*47d0*/  F2FP.F16.F32.PACK_AB R224, R225, R224 ;  /* 0x000000e0e1e0723e */ /* 0x000fe400000000ff */
[----:B------:R-:W-:Y:S01]  /*47e0*/  F2FP.F16.F32.PACK_AB R225, R228, R234 ;  /* 0x000000eae4e1723e */ /* 0x000fe200000000ff */
[----:B------:R-:W-:Y:S01]  /*47f0*/  STSM.16.MT88.4 [R162+0x2f800], R200 ;  /* 0x02f800c8a2007844 */ /* 0x000fe20000004200 */
[----:B------:R-:W-:-:S02]  /*4800*/  F2FP.F16.F32.PACK_AB R226, R6, R226 ;  /* 0x000000e206e2723e */ /* 0x000fc400000000ff */
[----:B------:R-:W-:Y:S01]  /*4810*/  F2FP.F16.F32.PACK_AB R227, R7, R227 ;  /* 0x000000e307e3723e */ /* 0x000fe200000000ff */
[----:B------:R-:W-:Y:S04]  /*4820*/  STSM.16.MT88.4 [R162+0x30000], R196 ;  /* 0x030000c4a2007844 */ /* 0x000fe80000004200 */
[----:B------:R1:W-:Y:S01]  /*4830*/  STSM.16.MT88.4 [R162+0x30800], R192 ;  /* 0x030800c0a2007844 */ /* 0x0003e20000004200 */
[----:B------:R-:W-:-:S06]  /*4840*/  WARPGROUP.ARRIVE ;  /* 0x00000000000079c5 */ /* 0x000fcc0000000000 */
[----:B------:R-:W-:Y:S01]  /*4850*/  HGMMA.64x128x16.F32 R24, R224, gdesc[UR4].tnspB, R24, gsb0 ;  /* 0x41e00004e0187df0 */ /* 0x000fe20008000818 */
[----:B------:R-:W-:Y:S02]  /*4860*/  F2FP.F16.F32.PACK_AB R152, R9, R216 ;  /* 0x000000d80998723e */ /* 0x000fe400000000ff */
[----:B------:R-:W-:Y:S02]  /*4870*/  F2FP.F16.F32.PACK_AB R153, R10, R8 ;  /* 0x000000080a99723e */ /* 0x000fe400000000ff */
[----:B------:R-:W-:Y:S02]  /*4880*/  F2FP.F16.F32.PACK_AB R154, R12, R11 ;  /* 0x0000000b0c9a723e */ /* 0x000fe400000000ff */
[----:B------:R-:W-:Y:S01]  /*4890*/  F2FP.F16.F32.PACK_AB R155, R14, R13 ;  /* 0x0000000d0e9b723e */ /* 0x000fe200000000ff */
[----:B------:R-:W-:Y:S01]  /*48a0*/  UMOV UR6, UR4 ;  /* 0x0000000400067c82 */ /* 0x000fe20008000000 */
[----:B------:R-:W-:Y:S01]  /*48b0*/  UMOV UR7, 0x40000040 ;  /* 0x4000004000077882 */ /* 0x000fe20000000000 */
[----:B------:R-:W-:Y:S01]  /*48c0*/  UIADD3 UR4, UR12, 0x100, URZ ;  /* 0x000001000c047890 */ /* 0x000fe2000fffe03f */
[----:B------:R-:W-:-:S02]  /*48d0*/  WARPGROUP.DEPBAR.LE gsb0, 0x0 ;  /* 0x00008000000079c5 */ /* 0x000fc40000010000 */
[----:B------:R-:W-:-:S06]  /*48e0*/  WARPGROUP.ARRIVE ;  /* 0x00000000000079c5 */ /* 0x000fcc0000000000 */
[----:B------:R-:W-:Y:S01]  /*48f0*/  HGMMA.64x128x16.F32 R24, R152, gdesc[UR4].tnspB, R24, gsb0 ;  /* 0x41e0000498187df0 */ /* 0x000fe20008000818 */
[----:B------:R-:W-:Y:S01]  /*4900*/  UMOV UR6, UR4 ;  /* 0x0000000400067c82 */ /* 0x000fe20008000000 */
[----:B------:R-:W-:Y:S01]  /*4910*/  UMOV UR7, 0x40000040 ;  /* 0x4000004000077882 */ /* 0x000fe20000000000 */
[----:B------:R-:W-:Y:S01]  /*4920*/  F2FP.F16.F32.PACK_AB R212, R212, R23 ;  /* 0x00000017d4d4723e */ /* 0x000fe200000000ff */
[----:B------:R-:W-:Y:S01]  /*4930*/  UIADD3 UR4, UR12, 0x180, URZ ;  /* 0x000001800c047890 */ /* 0x000fe2000fffe03f */
[----:B------:R-:W-:Y:S02]  /*4940*/  F2FP.F16.F32.PACK_AB R213, R184, R4 ;  /* 0x00000004b8d5723e */ /* 0x000fe400000000ff */
[----:B------:R-:W-:Y:S02]  /*4950*/  F2FP.F16.F32.PACK_AB R214, R186, R185 ;  /* 0x000000b9bad6723e */ /* 0x000fe400000000ff */
[----:B------:R-:W-:Y:S01]  /*4960*/  F2FP.F16.F32.PACK_AB R215, R187, R188 ;  /* 0x000000bcbbd7723e */ /* 0x000fe200000000ff */
[----:B------:R-:W-:-:S02]  /*4970*/  WARPGROUP.DEPBAR.LE gsb0, 0x0 ;  /* 0x00008000000079c5 */ /* 0x000fc40000010000 */
[----:B------:R-:W-:Y:S02]  /*4980*/  F2FP.F16.F32.PACK_AB R152, R17, R15 ;  /* 0x0000000f1198723e */ /* 0x000fe400000000ff */
[----:B------:R-:W-:Y:S02]  /*4990*/  F2FP.F16.F32.PACK_AB R153, R18, R16 ;  /* 0x000000101299723e */ /* 0x000fe400000000ff */
[----:B------:R-:W-:Y:S02]  /*49a0*/  F2FP.F16.F32.PACK_AB R154, R21, R19 ;  /* 0x00000013159a723e */ /* 0x000fe400000000ff */
[----:B------:R-:W-:-:S04]  /*49b0*/  F2FP.F16.F32.PACK_AB R155, R22, R20 ;  /* 0x00000014169b723e */ /* 0x000fc800000000ff */
[----:B------:R-:W-:-:S06]  /*49c0*/  WARPGROUP.ARRIVE ;  /* 0x00000000000079c5 */ /* 0x000fcc0000000000 */
[----:B------:R-:W-:Y:S01]  /*49d0*/  HGMMA.64x128x16.F32 R24, R152, gdesc[UR4].tnspB, R24, gsb0 ;  /* 0x41e0000498187df0 */ /* 0x000fe20008000818 */
[----:B------:R-:W-:Y:S01]  /*49e0*/  UMOV UR6, UR4 ;  /* 0x0000000400067c82 */ /* 0x000fe20008000000 */
[----:B------:R-:W-:Y:S01]  /*49f0*/  UMOV UR7, 0x40000040 ;  /* 0x4000004000077882 */ /* 0x000fe20000000000 */
[----:B------:R-:W-:Y:S01]  /*4a00*/  UIADD3 UR12, UR12, 0x200, URZ ;  /* 0x000002000c0c7890 */ /* 0x000fe2000fffe03f */
[----:B------:R-:W-:-:S06]  /*4a10*/  UMOV UR11, 0x40000040 ;  /* 0x40000040000b7882 */ /* 0x000fcc0000000000 */
[----:B------:R-:W-:Y:S01]  /*4a20*/  UMOV UR10, UR12 ;  /* 0x0000000c000a7c82 */ /* 0x000fe20008000000 */
[----:B------:R-:W-:Y:S02]  /*4a30*/  WARPGROUP.DEPBAR.LE gsb0, 0x0 ;  /* 0x00008000000079c5 */ /* 0x000fe40000010000 */
[----:B------:R-:W-:-:S06]  /*4a40*/  WARPGROUP.ARRIVE ;  /* 0x00000000000079c5 */ /* 0x000fcc0000000000 */
[----:B------:R-:W-:Y:S01]  /*4a50*/  HGMMA.64x128x16.F32 R24, R212, gdesc[UR4].tnspB, R24, gsb0 ;  /* 0x41e00004d4187df0 */ /* 0x000fe20008000818 */
[----:B------:R-:W-:Y:S02]  /*4a60*/  F2FP.F16.F32.PACK_AB R152, R169, R5 ;  /* 0x00000005a998723e */ /* 0x000fe400000000ff */
[----:B------:R-:W-:Y:S02]  /*4a70*/  F2FP.F16.F32.PACK_AB R153, R160, R168 ;  /* 0x000000a8a099723e */ /* 0x000fe400000000ff */
[----:B------:R-:W-:Y:S02]  /*4a80*/  F2FP.F16.F32.PACK_AB R154, R219, R161 ;  /* 0x000000a1db9a723e */ /* 0x000fe400000000ff */
[----:B------:R-:W-:Y:S01]  /*4a90*/  F2FP.F16.F32.PACK_AB R155, R233, R232 ;  /* 0x000000e8e99b723e */ /* 0x000fe200000000ff */
[----:B------:R-:W3:Y:S01]  /*4aa0*/  S2R R165, SR_CgaCtaId ;  /* 0x0000000000a57919 */ /* 0x000ee20000008800 */
[----:B------:R-:W-:Y:S01]  /*4ab0*/  MOV R164, 0x400 ;  /* 0x0000040000a47802 */ /* 0x000fe20000000f00 */
[----:B--2---:R-:W-:Y:S01]  /*4ac0*/  IMAD R6, R163, 0x4000, R230 ;  /* 0x00004000a3067824 */ /* 0x004fe200078e02e6 */
[----:B------:R-:W-:-:S02]  /*4ad0*/  WARPGROUP.DEPBAR.LE gsb0, 0x0 ;  /* 0x00008000000079c5 */ /* 0x000fc40000010000 */
[----:B------:R-:W-:-:S06]  /*4ae0*/  WARPGROUP.ARRIVE ;  /* 0x00000000000079c5 */ /* 0x000fcc0000000000 */
[----:B------:R-:W-:Y:S01]  /*4af0*/  HGMMA.64x128x16.F32 R24, R152, gdesc[UR8].tnspB, R24, gsb0 ;  /* 0x41e0000898187df0 */ /* 0x000fe20008000818 */
[----:B---3--:R-:W-:-:S05]  /*4b00*/  LEA R164, R165, R164, 0x18 ;  /* 0x000000a4a5a47211 */ /* 0x008fca00078ec0ff */
[----:B------:R-:W-:-:S05]  /*4b10*/  VIADD R164, R164, 0x2e800 ;  /* 0x0002e800a4a47836 */ /* 0x000fca0000000000 */
[----:B------:R-:W-:-:S04]  /*4b20*/  SHF.R.U32.HI R4, RZ, 0x4, R164 ;  /* 0x00000004ff047819 */ /* 0x000fc800000116a4 */
[----:B------:R-:W-:Y:S02]  /*4b30*/  LOP3.LUT R4, R4, 0x3fff, RZ, 0xc0, !PT ;  /* 0x00003fff04047812 */ /* 0x000fe400078ec0ff */
[----:B------:R-:W-:Y:S02]  /*4b40*/  R2UR UR5, R6 ;  /* 0x00000000060572ca */ /* 0x000fe400000e0000 */
[----:B------:R-:W-:-:S05]  /*4b50*/  LOP3.LUT R7, R4, 0x10000, RZ, 0xfc, !PT ;  /* 0x0001000004077812 */ /* 0x000fca00078efcff */
[----:B------:R-:W-:-:S05]  /*4b60*/  IMAD R7, R0, 0x500, R7 ;  /* 0x0000050000077824 */ /* 0x000fca00078e0207 */
[----:B------:R-:W-:Y:S01]  /*4b70*/  R2UR UR4, R7 ;  /* 0x00000000070472ca */ /* 0x000fe200000e0000 */
[----:B------:R-:W-:-:S04]  /*4b80*/  USHF.R.U32.HI UR5, URZ, 0x4, UR5 ;  /* 0x000000043f057899 */ /* 0x000fc80008011605 */
[----:B------:R-:W-:Y:S01]  /*4b90*/  ULOP3.LUT UR6, UR5, 0x3fff, URZ, 0xc0, !UPT ;  /* 0x00003fff05067892 */ /* 0x000fe2000f8ec03f */
[----:B------:R-:W-:Y:S01]  /*4ba0*/  UMOV UR11, 0x40000040 ;  /* 0x40000040000b7882 */ /* 0x000fe20000000000 */
[----:B------:R-:W-:-:S05]  /*4bb0*/  UMOV UR9, 0x40000040 ;  /* 0x4000004000097882 */ /* 0x000fca0000000000 */
[----:B------:R-:W-:Y:S01]  /*4bc0*/  UMOV UR8, UR6 ;  /* 0x0000000600087c82 */ /* 0x000fe20008000000 */
[----:B------:R-:W-:Y:S01]  /*4bd0*/  UMOV UR10, UR4 ;  /* 0x00000004000a7c82 */ /* 0x000fe20008000000 */
[----:B------:R-:W-:Y:S02]  /*4be0*/  WARPGROUP.DEPBAR.LE gsb0, 0x0 ;  /* 0x00008000000079c5 */ /* 0x000fe40000010000 */
[----:B------:R-:W-:Y:S01]  /*4bf0*/  @!PT LDS RZ, [RZ] ;  /* 0x00000000fffff984 */ /* 0x000fe20000000800 */
[----:B------:R-:W-:Y:S01]  /*4c00*/  @!PT LDS RZ, [RZ] ;  /* 0x00000000fffff984 */ /* 0x000fe20000000800 */
[----:B------:R-:W-:Y:S01]  /*4c10*/  @!PT LDS RZ, [RZ] ;  /* 0x00000000fffff984 */ /* 0x000fe20000000800 */
[----:B------:R-:W-:Y:S01]  /*4c20*/  @!PT LDS RZ, [RZ] ;  /* 0x00000000fffff984 */ /* 0x000fe20000000800 */
[----:B------:R2:W-:Y:S06]  /*4c30*/  MEMBAR.ALL.CTA ;  /* 0x0000000000007992 */ /* 0x0005ec0000008000 */
[----:B--2---:R-:W2:Y:S02]  /*4c40*/  FENCE.VIEW.ASYNC.S ;  /* 0x00000000000073c6 */ /* 0x004ea40000000000 */
[----:B--2---:R-:W-:Y:S06]  /*4c50*/  BAR.SYNC.DEFER_BLOCKING 0x9, 0x100 ;  /* 0x0244000000007b1d */ /* 0x004fec0000010000 */
[----:B------:R-:W-:-:S06]  /*4c60*/  WARPGROUP.ARRIVE ;  /* 0x00000000000079c5 */ /* 0x000fcc0000000000 */
[----:B------:R-:W-:Y:S01]  /*4c70*/  HGMMA.64x16x16.F32 R184, gdesc[UR8].tnspA, RZ, !UPT, gsb0 ;  /* 0x2020000008b879f0 */ /* 0x000fe2000c0008ff */
[----:B------:R-:W-:Y:S01]  /*4c80*/  UIADD3 UR5, UR4, 0x80, URZ ;  /* 0x0000008004057890 */ /* 0x000fe2000fffe03f */
[----:B------:R-:W-:-:S06]  /*4c90*/  UMOV UR11, 0x40000040 ;  /* 0x40000040000b7882 */ /* 0x000fcc0000000000 */
[----:B------:R-:W-:Y:S01]  /*4ca0*/  UMOV UR10, UR5 ;  /* 0x00000005000a7c82 */ /* 0x000fe20008000000 */
[----:B------:R-:W-:Y:S02]  /*4cb0*/  WARPGROUP.DEPBAR.LE gsb0, 0x0 ;  /* 0x00008000000079c5 */ /* 0x000fe40000010000 */
        /* <DEDUP_REMOVED lines=12> */
[----:B-1----:R-:W-:-:S06]  /*4d80*/  WARPGROUP.ARRIVE ;  /* 0x00000000000079c5 */ /* 0x002fcc0000000000 */
[----:B------:R-:W-:Y:S01]  /*4d90*/  HGMMA.64x16x16.F32 R160, gdesc[UR8].tnspA, RZ, !UPT, gsb0 ;  /* 0x2020000008a079f0 */ /* 0x000fe2000c0008ff */
[----:B------:R-:W-:Y:S01]  /*4da0*/  UIADD3 UR5, UR4, 0x200, URZ ;  /* 0x0000020004057890 */ /* 0x000fe2000fffe03f */
[----:B------:R-:W-:-:S06]  /*4db0*/  UMOV UR11, 0x40000040 ;  /* 0x40000040000b7882 */ /* 0x000fcc0000000000 */
[----:B------:R-:W-:Y:S01]  /*4dc0*/  UMOV UR10, UR5 ;  /* 0x00000005000a7c82 */ /* 0x000fe20008000000 */
[----:B------:R-:W-:Y:S02]  /*4dd0*/  WARPGROUP.DEPBAR.LE gsb0, 0x0 ;  /* 0x00008000000079c5 */ /* 0x000fe40000010000 */
[----:B------:R-:W-:-:S06]  /*4de0*/  WARPGROUP.ARRIVE ;  /* 0x00000000000079c5 */ /* 0x000fcc0000000000 */
[----:B------:R-:W-:Y:S01]  /*4df0*/  HGMMA.64x16x16.F32 R152, gdesc[UR8].tnspA, RZ, !UPT, gsb0 ;  /* 0x20200000089879f0 */ /* 0x000fe2000c0008ff */
[----:B------:R-:W-:Y:S02]  /*4e00*/  UIADD3 UR10, UR4, 0x2, URZ ;  /* 0x00000002040a7890 */ /* 0x000fe4000fffe03f */
[----:B------:R-:W-:Y:S01]  /*4e10*/  UIADD3 UR8, UR6, 0x80, URZ ;  /* 0x0000008006087890 */ /* 0x000fe2000fffe03f */
[----:B------:R-:W-:Y:S01]  /*4e20*/  UMOV UR11, 0x40000040 ;  /* 0x40000040000b7882 */ /* 0x000fe20000000000 */
[----:B------:R-:W-:Y:S01]  /*4e30*/  UMOV UR9, 0x40000040 ;  /* 0x4000004000097882 */ /* 0x000fe20000000000 */
[----:B------:R-:W-:Y:S02]  /*4e40*/  WARPGROUP.DEPBAR.LE gsb0, 0x0 ;  /* 0x00008000000079c5 */ /* 0x000fe40000010000 */
[----:B------:R-:W-:-:S06]  /*4e50*/  WARPGROUP.ARRIVE ;  /* 0x00000000000079c5 */ /* 0x000fcc0000000000 */
[----:B------:R-:W-:Y:S01]  /*4e60*/  HGMMA.64x16x16.F32 R184, gdesc[UR8].tnspA, R184, gsb0 ;  /* 0x2020000008b879f0 */ /* 0x000fe200080008b8 */
[----:B------:R-:W-:Y:S01]  /*4e70*/  UIADD3 UR5, UR4, 0x82, URZ ;  /* 0x0000008204057890 */ /* 0x000fe2000fffe03f */
[----:B------:R-:W-:-:S06]  /*4e80*/  UMOV UR11, 0x40000040 ;  /* 0x40000040000b7882 */ /* 0x000fcc0000000000 */
[----:B------:R-:W-:Y:S01]  /*4e90*/  UMOV UR10, UR5 ;  /* 0x00000005000a7c82 */ /* 0x000fe20008000000 */
        /* <DEDUP_REMOVED lines=206> */
[----:B------:R-:W-:Y:S03]  /*5b80*/  HGMMA.64x16x16.F32 R152, gdesc[UR8].tnspA, R152, gsb0 ;  /* 0x20200000089879f0 */ /* 0x000fe60008000898 */
[----:B------:R-:W-:Y:S02]  /*5b90*/  WARPGROUP.DEPBAR.LE gsb0, 0x0 ;  /* 0x00008000000079c5 */ /* 0x000fe40000010000 */
[----:B------:R-:W-:Y:S05]  /*5ba0*/  @!P0 BRA `(.L_x_24) ;  /* 0x0000000000048947 */ /* 0x000fea0003800000 */
[----:B------:R-:W-:Y:S01]  /*5bb0*/  BPT.TRAP 0x1 ;  /* 0x000000040000795c */ /* 0x000fe20000300000 */
.L_x_24:
[----:B------:R-:W-:Y:S01]  /*5bc0*/  LOP3.LUT R235, R235, 0x2800000, RZ, 0xfc, !PT ;  /* 0x02800000ebeb7812 */ /* 0x000fe200078efcff */
[----:B------:R-:W-:Y:S01]  /*5bd0*/  VIADD R4, R3, 0x38840 ;  /* 0x0003884003047836 */ /* 0x000fe20000000000 */
[----:B------:R-:W-:Y:S01]  /*5be0*/  UMOV UR7, 0x40000040 ;  /* 0x4000004000077882 */ /* 0x000fe20000000000 */
[----:B------:R-:W1:Y:S02]  /*5bf0*/  S2R R5, SR_TID.X ;  /* 0x0000000000057919 */ /* 0x000e640000002100 */
[----:B------:R-:W-:Y:S01]  /*5c00*/  IMAD R235, R0, 0x500, R235 ;  /* 0x0000050000eb7824 */ /* 0x000fe200078e02eb */
[----:B------:R-:W-:-:S04]  /*5c10*/  PRMT R4, RZ, 0x654, R4 ;  /* 0x00000654ff047816 */ /* 0x000fc80000000004 */
[----:B------:R-:W-:Y:S01]  /*5c20*/  R2UR UR4, R235 ;  /* 0x00000000eb0472ca */ /* 0x000fe200000e0000 */
[----:B------:R2:W-:Y:S01]  /*5c30*/  SYNCS.ARRIVE.TRANS64.RED.A1T0 RZ, [R4+URZ], RZ ;  /* 0x000000ff04ff79a7 */ /* 0x0005e2000810043f */
[----:B------:R-:W-:-:S11]  /*5c40*/  WARPGROUP.ARRIVE ;  /* 0x00000000000079c5 */ /* 0x000fd60000000000 */
[----:B------:R-:W-:Y:S02]  /*5c50*/  UMOV UR6, UR4 ;  /* 0x0000000400067c82 */ /* 0x000fe40008000000 */
[----:B------:R-:W-:Y:S01]  /*5c60*/  HGMMA.64x128x16.F32 R88, R208, gdesc[UR4].tnspB, R88, gsb0 ;  /* 0x41e00004d0587df0 */ /* 0x000fe20008000858 */
[----:B------:R-:W-:Y:S01]  /*5c70*/  UIADD3 UR6, UR4, 0x80, URZ ;  /* 0x0000008004067890 */ /* 0x000fe2000fffe03f */
[----:B------:R-:W-:Y:S01]  /*5c80*/  UMOV UR7, 0x40000040 ;  /* 0x4000004000077882 */ /* 0x000fe20000000000 */
[----:B-1----:R-:W-:-:S05]  /*5c90*/  SHF.R.U32.HI R5, RZ, 0x7, R5 ;  /* 0x00000007ff057819 */ /* 0x002fca0000011605 */
[----:B--2---:R-:W-:Y:S01]  /*5ca0*/  VIADD R4, R5, 0x9 ;  /* 0x0000000905047836 */ /* 0x004fe20000000000 */
[----:B------:R-:W-:Y:S02]  /*5cb0*/  WARPGROUP.DEPBAR.LE gsb0, 0x0 ;  /* 0x00008000000079c5 */ /* 0x000fe40000010000 */
[----:B------:R-:W-:-:S06]  /*5cc0*/  WARPGROUP.ARRIVE ;  /* 0x00000000000079c5 */ /* 0x000fcc0000000000 */
[----:B------:R-:W-:Y:S01]  /*5cd0*/  HGMMA.64x128x16.F32 R88, R204, gdesc[UR4].tnspB, R88, gsb0 ;  /* 0x41e00004cc587df0 */ /* 0x000fe20008000858 */
[----:B------:R-:W-:Y:S01]  /*5ce0*/  UIADD3 UR6, UR4, 0x100, URZ ;  /* 0x0000010004067890 */ /* 0x000fe2000fffe03f */
[----:B------:R-:W-:Y:S01]  /*5cf0*/  UMOV UR7, 0x40000040 ;  /* 0x4000004000077882 */ /* 0x000fe20000000000 */
[----:B------:R-:W-:Y:S02]  /*5d00*/  WARPGROUP.DEPBAR.LE gsb0, 0x0 ;  /* 0x00008000000079c5 */ /* 0x000fe40000010000 */
[----:B------:R-:W-:-:S07]  /*5d10*/  WARPGROUP.ARRIVE ;  /* 0x00000000000079c5 */ /* 0x000fce0000000000 */
[----:B------:R-:W-:Y:S01]  /*5d20*/  HGMMA.64x128x16.F32 R88, R200, gdesc[UR4].tnspB, R88, gsb0 ;  /* 0x41e00004c8587df0 */ /* 0x000fe20008000858 */
[----:B------:R-:W-:Y:S01]  /*5d30*/  UIADD3 UR6, UR4, 0x180, URZ ;  /* 0x0000018004067890 */ /* 0x000fe2000fffe03f */
[----:B------:R-:W-:Y:S01]  /*5d40*/  UMOV UR7, 0x40000040 ;  /* 0x4000004000077882 */ /* 0x000fe20000000000 */
[----:B------:R-:W-:Y:S01]  /*5d50*/  UIADD3 UR4, UR4, 0x200, URZ ;  /* 0x0000020004047890 */ /* 0x000fe2000fffe03f */
[----:B------:R-:W-:Y:S02]  /*5d60*/  WARPGROUP.DEPBAR.LE gsb0, 0x0 ;  /* 0x00008000000079c5 */ /* 0x000fe40000010000 */
[----:B------:R-:W-:-:S06]  /*5d70*/  WARPGROUP.ARRIVE ;  /* 0x00000000000079c5 */ /* 0x000fcc0000000000 */
[----:B------:R-:W-:Y:S01]  /*5d80*/  HGMMA.64x128x16.F32 R88, R196, gdesc[UR4].tnspB, R88, gsb0 ;  /* 0x41e00004c4587df0 */ /* 0x000fe20008000858 */
[----:B------:R-:W-:Y:S01]  /*5d90*/  UMOV UR6, UR4 ;  /* 0x0000000400067c82 */ /* 0x000fe20008000000 */
[----:B------:R-:W-:Y:S01]  /*5da0*/  UMOV UR7, 0x40000040 ;  /* 0x4000004000077882 */ /* 0x000fe20000000000 */
[----:B------:R-:W-:Y:S02]  /*5db0*/  WARPGROUP.DEPBAR.LE gsb0, 0x0 ;  /* 0x00008000000079c5 */ /* 0x000fe40000010000 */
[----:B------:R-:W-:-:S07]  /*5dc0*/  WARPGROUP.ARRIVE ;  /* 0x00000000000079c5 */ /* 0x000fce0000000000 */
[----:B------:R-:W-:Y:S03]  /*5dd0*/  HGMMA.64x128x16.F32 R88, R192, gdesc[UR4].tnspB, R88, gsb0 ;  /* 0x41e00004c0587df0 */ /* 0x000fe60008000858 */
[----:B------:R-:W-:Y:S02]  /*5de0*/  WARPGROUP.DEPBAR.LE gsb0, 0x0 ;  /* 0x00008000000079c5 */ /* 0x000fe40000010000 */
[----:B------:R1:W-:Y:S02]  /*5df0*/  BAR.SYNC.DEFER_BLOCKING R4, 0xa0 ;  /* 0x000280040000751d */ /* 0x0003e40000010000 */
[----:B-1----:R-:W-:-:S04]  /*5e00*/  VIADD R4, R5, 0xc ;  /* 0x0000000c05047836 */ /* 0x002fc80000000000 */
[----:B------:R1:W-:Y:S04]  /*5e10*/  STS.128 [R2+0x10000], R184 ;  /* 0x010000b802007388 */ /* 0x0003e80000000c00 */
        /* <DEDUP_REMOVED lines=8> */
[----:B------:R1:W-:Y:S01]  /*5ea0*/  STS.128 [R2+0x14800], R156 ;  /* 0x0148009c02007388 */ /* 0x0003e20000000c00 */
[----:B------:R-:W-:Y:S01]  /*5eb0*/  @!PT LDS RZ, [RZ] ;  /* 0x00000000fffff984 */ /* 0x000fe20000000800 */
[----:B------:R-:W-:Y:S01]  /*5ec0*/  @!PT LDS RZ, [RZ] ;  /* 0x00000000fffff984 */ /* 0x000fe20000000800 */
[----:B------:R-:W-:Y:S01]  /*5ed0*/  @!PT LDS RZ, [RZ] ;  /* 0x00000000fffff984 */ /* 0x000fe20000000800 */
[----:B------:R-:W-:Y:S01]  /*5ee0*/  @!PT LDS RZ, [RZ] ;  /* 0x00000000fffff984 */ /* 0x000fe20000000800 */
[----:B------:R2:W-:Y:S06]  /*5ef0*/  MEMBAR.ALL.CTA ;  /* 0x0000000000007992 */ /* 0x0005ec0000008000 */
[----:B--2---:R-:W2:Y:S02]  /*5f00*/  FENCE.VIEW.ASYNC.S ;  /* 0x00000000000073c6 */ /* 0x004ea40000000000 */
[----:B--2---:R1:W-:Y:S06]  /*5f10*/  BAR.ARV R4, 0xa0 ;  /* 0x000280040000751d */ /* 0x0043ec0000002000 */
[----:B------:R-:W-:Y:S05]  /*5f20*/  @!P0 BRA `(.L_x_25) ;  /* 0x0000000000048947 */ /* 0x000fea0003800000 */
[----:B------:R-:W-:Y:S01]  /*5f30*/  BPT.TRAP 0x1 ;  /* 0x000000040000795c */ /* 0x000fe20000300000 */
.L_x_25:
[----:B-1----:R-:W2:Y:S01]  /*5f40*/  LDL R4, [R1+0x10] ;  /* 0x0000100001047983 */ /* 0x002ea20000100800 */
[----:B------:R-:W-:Y:S02]  /*5f50*/  VIADD R236, R236, 0x1 ;  /* 0x00000001ecec7836 */ /* 0x000fe40000000000 */
[----:B------:R-:W-:Y:S02]  /*5f60*/  VIADD R0, R0, 0x1 ;  /* 0x0000000100007836 */ /* 0x000fe40000000000 */
[----:B------:R-:W-:-:S03]  /*5f70*/  VIADD R3, R3, 0x38820 ;  /* 0x0003882003037836 */ /* 0x000fc60000000000 */
[C---:B------:R-:W-:Y:S02]  /*5f80*/  ISETP.NE.AND P0, PT, R0.reuse, 0x2, PT ;  /* 0x000000020000780c */ /* 0x040fe40003f05270 */
[----:B------:R-:W-:Y:S02]  /*5f90*/  PRMT R3, RZ, 0x654, R3 ;  /* 0x00000654ff037816 */ /* 0x000fe40000000003 */
[----:B------:R-:W-:Y:S02]  /*5fa0*/  SEL R0, R0, RZ, P0 ;  /* 0x000000ff00007207 */ /* 0x000fe40000000000 */
[----:B------:R3:W-:Y:S01]  /*5fb0*/  SYNCS.ARRIVE.TRANS64.RED.A1T0 RZ, [R3+URZ], RZ ;  /* 0x000000ff03ff79a7 */ /* 0x0007e2000810043f */
[----:B--2---:R-:W-:Y:S02]  /*5fc0*/  ISETP.GE.AND P1, PT, R236, R4, PT ;  /* 0x00000004ec00720c */ /* 0x004fe40003f26270 */
[----:B------:R-:W-:-:S04]  /*5fd0*/  SEL R4, RZ, 0x1, P0 ;  /* 0x00000001ff047807 */ /* 0x000fc80000000000 */
[----:B------:R-:W-:-:S07]  /*5fe0*/  LOP3.LUT R237, R237, R4, RZ, 0x3c, !PT ;  /* 0x00000004eded7212 */ /* 0x000fce00078e3cff */
[----:B---3--:R-:W-:Y:S05]  /*5ff0*/  @!P1 BRA `(.L_x_26) ;  /* 0xffffffb400109947 */ /* 0x008fea000383ffff */
.L_x_15:
[----:B------:R-:W2:Y:S01]  /*6000*/  S2R R18, SR_CgaCtaId ;  /* 0x0000000000127919 */ /* 0x000ea20000008800 */
[----:B------:R-:W-:Y:S01]  /*6010*/  MOV R17, 0x400 ;  /* 0x0000040000117802 */ /* 0x000fe20000000f00 */
[----:B------:R-:W-:Y:S02]  /*6020*/  ULDC UR4, c[0x0][0x740] ;  /* 0x0001d00000047ab9 */ /* 0x000fe40000000800 */
[----:B------:R-:W-:Y:S01]  /*6030*/  FMUL.FTZ R88, R88, UR4 ;  /* 0x0000000458587c20 */ /* 0x000fe20008410000 */
        /* <DEDUP_REMOVED lines=27> */
[----:B--2---:R-:W-:Y:S01]  /*61f0*/  LEA R17, R18, R17, 0x18 ;  /* 0x0000001112117211 */ /* 0x004fe200078ec0ff */
[----:B------:R-:W-:Y:S01]  /*6200*/  FMUL.FTZ R116, R116, UR4 ;  /* 0x0000000474747c20 */ /* 0x000fe20008410000 */
[----:B------:R-:W-:Y:S01]  /*6210*/  FMUL.FTZ R117, R117, UR4 ;  /* 0x0000000475757c20 */ /* 0x000fe20008410000 */
[----:B------:R-:W-:Y:S01]  /*6220*/  FMUL.FTZ R118, R118, UR4 ;  /* 0x0000000476767c20 */ /* 0x000fe20008410000 */
[----:B------:R-:W-:Y:S01]  /*6230*/  LOP3.LUT P0, RZ, R17, 0x3ff, RZ, 0xc0, !PT ;  /* 0x000003ff11ff7812 */ /* 0x000fe2000780c0ff */
        /* <DEDUP_REMOVED lines=33> */
[----:B------:R-:W-:Y:S06]  /*6450*/  @!P0 BRA `(.L_x_27) ;  /* 0x0000000000408947 */ /* 0x000fec0003800000 */
[----:B------:R-:W-:Y:S01]  /*6460*/  MOV R0, 0x0 ;  /* 0x0000000000007802 */ /* 0x000fe20000000f00 */
[----:B------:R-:W-:Y:S01]  /*6470*/  ULDC.64 UR4, c[0x4][0x90] ;  /* 0x0100240000047ab9 */ /* 0x000fe20000000a00 */
[----:B------:R-:W-:Y:S01]  /*6480*/  ULDC.64 UR6, c[0x4][0x98] ;  /* 0x0100260000067ab9 */ /* 0x000fe20000000a00 */
[----:B------:R-:W-:Y:S01]  /*6490*/  IMAD.U32 R4, RZ, RZ, UR4 ;  /* 0x00000004ff047e24 */ /* 0x000fe2000f8e00ff */
[----:B------:R2:W3:Y:S01]  /*64a0*/  LDC.64 R2, c[0x4][R0] ;  /* 0x0100000000027b82 */ /* 0x0004e20000000a00 */
        /* <DEDUP_REMOVED lines=8> */
[----:B-12---:R-:W-:-:S07]  /*6530*/  IMAD.MOV.U32 R13, RZ, RZ, RZ ;  /* 0x000000ffff0d7224 */ /* 0x006fce00078e00ff */
[----:B------:R-:W-:-:S07]  /*6540*/  LEPC R20, `(.L_x_27) ;  /* 0x000000001014794e */ /* 0x000fce0000000000 */
[----:B---3--:R-:W-:Y:S05]  /*6550*/  CALL.ABS.NOINC R2 ;  /* 0x0000000002007343 */ /* 0x008fea0003c00000 */
.L_x_27:
[----:B------:R-:W-:-:S05]  /*6560*/  VIADD R16, R17, 0x8000 ;  /* 0x0000800011107836 */ /* 0x000fca0000000000 */
[----:B------:R-:W-:-:S13]  /*6570*/  LOP3.LUT P0, RZ, R16, 0x3ff, RZ, 0xc0, !PT ;  /* 0x000003ff10ff7812 */ /* 0x000fda000780c0ff */
[----:B------:R-:W-:Y:S05]  /*6580*/  @!P0 BRA `(.L_x_28) ;  /* 0x0000000000408947 */ /* 0x000fea0003800000 */
        /* <DEDUP_REMOVED lines=16> */
.L_x_28:
        /* <DEDUP_REMOVED lines=18> */
.L_x_29:
        /* <DEDUP_REMOVED lines=18> */
.L_x_30:
[----:B------:R-:W2:Y:S01]  /*68d0*/  LDL.LU R16, [R1+0x1c] ;  /* 0x00001c0001107983 */ /* 0x000ea20000300800 */
[----:B------:R-:W-:Y:S02]  /*68e0*/  F2FP.F16.F32.PACK_AB R24, R25, R24 ;  /* 0x000000181918723e */ /* 0x000fe400000000ff */
[----:B------:R-:W-:Y:S01]  /*68f0*/  F2FP.F16.F32.PACK_AB R25, R27, R26 ;  /* 0x0000001a1b19723e */ /* 0x000fe200000000ff */
[----:B------:R-:W3:Y:S01]  /*6900*/  S2R R0, SR_TID.X ;  /* 0x0000000000007919 */ /* 0x000ee20000002100 */
[----:B------:R-:W-:Y:S02]  /*6910*/  F2FP.F16.F32.PACK_AB R32, R33, R32 ;  /* 0x000000202120723e */ /* 0x000fe400000000ff */
[----:B------:R-:W-:Y:S02]  /*6920*/  F2FP.F16.F32.PACK_AB R26, R29, R28 ;  /* 0x0000001c1d1a723e */ /* 0x000fe400000000ff */
[----:B------:R-:W-:Y:S02]  /*6930*/  F2FP.F16.F32.PACK_AB R27, R31, R30 ;  /* 0x0000001e1f1b723e */ /* 0x000fe400000000ff */
[----:B------:R-:W-:-:S02]  /*6940*/  F2FP.F16.F32.PACK_AB R33, R35, R34 ;  /* 0x000000222321723e */ /* 0x000fc400000000ff */
[----:B------:R-:W-:Y:S02]  /*6950*/  F2FP.F16.F32.PACK_AB R40, R41, R40 ;  /* 0x000000282928723e */ /* 0x000fe400000000ff */
[----:B------:R-:W-:Y:S02]  /*6960*/  F2FP.F16.F32.PACK_AB R34, R37, R36 ;  /* 0x000000242522723e */ /* 0x000fe400000000ff */
        /* <DEDUP_REMOVED lines=9> */
[----:B------:R-:W-:Y:S01]  /*6a00*/  F2FP.F16.F32.PACK_AB R57, R59, R58 ;  /* 0x0000003a3b39723e */ /* 0x000fe200000000ff */
[----:B---3--:R-:W-:Y:S01]  /*6a10*/  VIADD R9, R0, 0xffffff80 ;  /* 0xffffff8000097836 */ /* 0x008fe20000000000 */
[----:B------:R-:W-:-:S02]  /*6a20*/  F2FP.F16.F32.PACK_AB R64, R65, R64 ;  /* 0x000000404140723e */ /* 0x000fc400000000ff */
[----:B------:R-:W-:Y:S02]  /*6a30*/  F2FP.F16.F32.PACK_AB R58, R61, R60 ;  /* 0x0000003c3d3a723e */ /* 0x000fe400000000ff */
[----:B------:R-:W-:Y:S02]  /*6a40*/  SHF.R.S32.HI R2, RZ, 0x1f, R9 ;  /* 0x0000001fff027819 */ /* 0x000fe40000011409 */
[----:B------:R-:W-:Y:S02]  /*6a50*/  F2FP.F16.F32.PACK_AB R59, R63, R62 ;  /* 0x0000003e3f3b723e */ /* 0x000fe400000000ff */
[CC--:B------:R-:W-:Y:S02]  /*6a60*/  LEA.HI R0, R2.reuse, R9.reuse, RZ, 0x4 ;  /* 0x0000000902007211 */ /* 0x0c0fe400078f20ff */
[----:B------:R-:W-:Y:S02]  /*6a70*/  LEA.HI R2, R2, R9, RZ, 0x5 ;  /* 0x0000000902027211 */ /* 0x000fe400078f28ff */
[----:B------:R-:W-:-:S02]  /*6a80*/  LOP3.LUT R0, R0, 0xfffffff0, RZ, 0xc0, !PT ;  /* 0xfffffff000007812 */ /* 0x000fc400078ec0ff */
[----:B------:R-:W-:Y:S01]  /*6a90*/  SHF.R.S32.HI R6, RZ, 0x5, R2 ;  /* 0x00000005ff067819 */ /* 0x000fe20000011402 */
[----:B------:R-:W-:Y:S01]  /*6aa0*/  IMAD.MOV.U32 R2, RZ, RZ, 0x40 ;  /* 0x00000040ff027424 */ /* 0x000fe200078e00ff */
[----:B------:R-:W-:Y:S01]  /*6ab0*/  F2FP.F16.F32.PACK_AB R65, R67, R66 ;  /* 0x000000424341723e */ /* 0x000fe200000000ff */
[----:B------:R-:W-:Y:S01]  /*6ac0*/  IMAD.IADD R0, R9, 0x1, -R0 ;  /* 0x0000000109007824 */ /* 0x000fe200078e0a00 */
[----:B------:R-:W-:Y:S02]  /*6ad0*/  F2FP.F16.F32.PACK_AB R72, R73, R72 ;  /* 0x000000484948723e */ /* 0x000fe400000000ff */
[----:B------:R-:W-:Y:S02]  /*6ae0*/  F2FP.F16.F32.PACK_AB R66, R69, R68 ;  /* 0x000000444542723e */ /* 0x000fe400000000ff */
[----:B------:R-:W-:Y:S02]  /*6af0*/  SHF.R.S32.HI R3, RZ, 0x1f, R0 ;  /* 0x0000001fff037819 */ /* 0x000fe40000011400 */
[----:B------:R-:W-:-:S02]  /*6b00*/  F2FP.F16.F32.PACK_AB R67, R71, R70 ;  /* 0x000000464743723e */ /* 0x000fc400000000ff */
[----:B------:R-:W-:Y:S02]  /*6b10*/  LEA.HI R3, R3, R0, RZ, 0x3 ;  /* 0x0000000003037211 */ /* 0x000fe400078f18ff */
[----:B------:R-:W-:Y:S02]  /*6b20*/  F2FP.F16.F32.PACK_AB R73, R75, R74 ;  /* 0x0000004a4b49723e */ /* 0x000fe400000000ff */
[C---:B------:R-:W-:Y:S01]  /*6b30*/  LOP3.LUT R5, R3.reuse, 0xfffffff8, RZ, 0xc0, !PT ;  /* 0xfffffff803057812 */ /* 0x040fe200078ec0ff */
[----:B------:R-:W-:Y:S01]  /*6b40*/  IMAD.SHL.U32 R3, R3, 0x40, RZ ;  /* 0x0000004003037824 */ /* 0x000fe200078e00ff */
[----:B------:R-:W-:Y:S02]  /*6b50*/  F2FP.F16.F32.PACK_AB R80, R81, R80 ;  /* 0x000000505150723e */ /* 0x000fe400000000ff */
[----:B------:R-:W-:Y:S01]  /*6b60*/  F2FP.F16.F32.PACK_AB R74, R77, R76 ;  /* 0x0000004c4d4a723e */ /* 0x000fe200000000ff */
[----:B------:R-:W-:Y:S01]  /*6b70*/  IMAD.IADD R5, R0, 0x1, -R5 ;  /* 0x0000000100057824 */ /* 0x000fe200078e0a05 */
[----:B------:R-:W-:-:S02]  /*6b80*/  LOP3.LUT R3, R3, 0x7ffffe00, RZ, 0xc0, !PT ;  /* 0x7ffffe0003037812 */ /* 0x000fc400078ec0ff */
[----:B------:R-:W-:Y:S01]  /*6b90*/  F2FP.F16.F32.PACK_AB R75, R79, R78 ;  /* 0x0000004e4f4b723e */ /* 0x000fe200000000ff */
[C---:B------:R-:W-:Y:S01]  /*6ba0*/  IMAD.SHL.U32 R0, R5.reuse, 0x40, RZ ;  /* 0x0000004005007824 */ /* 0x040fe200078e00ff */
[----:B------:R-:W-:Y:S01]  /*6bb0*/  R2P PR, R5, 0x6 ;  /* 0x0000000605007804 */ /* 0x000fe20000000000 */
[----:B------:R-:W-:Y:S01]  /*6bc0*/  IMAD R3, R6, 0x400, R3 ;  /* 0x0000040006037824 */ /* 0x000fe200078e0203 */
[----:B------:R-:W-:Y:S01]  /*6bd0*/  F2FP.F16.F32.PACK_AB R81, R83, R82 ;  /* 0x000000525351723e */ /* 0x000fe200000000ff */
[----:B------:R-:W3:Y:S01]  /*6be0*/  SHFL.IDX PT, R5, R6, RZ, 0x1f ;  /* 0x00001fff06057589 */ /* 0x000ee200000e0000 */
[----:B------:R-:W-:Y:S02]  /*6bf0*/  LOP3.LUT R0, R0, 0x1c0, RZ, 0xc0, !PT ;  /* 0x000001c000007812 */ /* 0x000fe400078ec0ff */
[----:B------:R-:W-:Y:S02]  /*6c00*/  SEL R2, R2, 0xffffffc0, !P2 ;  /* 0xffffffc002027807 */ /* 0x000fe40005000000 */
        /* <DEDUP_REMOVED lines=33> */
[----:B------:R-:W-:Y:S01]  /*6e20*/  F2FP.F16.F32.PACK_AB R147, R151, R150 ;  /* 0x000000969793723e */ /* 0x000fe200000000ff */
[----:B------:R-:W-:Y:S01]  /*6e30*/  BAR.SYNC.DEFER_BLOCKING 0x1, 0x100 ;  /* 0x0044000000007b1d */ /* 0x000fe20000010000 */
[----:B---3--:R-:W-:Y:S01]  /*6e40*/  ISETP.NE.AND P0, PT, R5, 0x7, PT ;  /* 0x000000070500780c */ /* 0x008fe20003f05270 */
[----:B--2---:R-:W-:-:S05]  /*6e50*/  IMAD.SHL.U32 R7, R16, 0x8, RZ ;  /* 0x0000000810077824 */ /* 0x004fca00078e00ff */
[----:B------:R-:W-:Y:S02]  /*6e60*/  LOP3.LUT R7, R0, 0x8, R7, 0xf8, !PT ;  /* 0x0000000800077812 */ /* 0x000fe400078ef807 */
[----:B------:R-:W-:-:S04]  /*6e70*/  SHF.R.U32.HI R0, RZ, 0x3, R0 ;  /* 0x00000003ff007819 */ /* 0x000fc80000011600 */
[----:B------:R-:W-:-:S05]  /*6e80*/  LOP3.LUT R0, R7, R0, RZ, 0x3c, !PT ;  /* 0x0000000007007212 */ /* 0x000fca00078e3cff */
[----:B------:R-:W-:Y:S02]  /*6e90*/  IMAD.IADD R0, R0, 0x1, R3 ;  /* 0x0000000100007824 */ /* 0x000fe400078e0203 */
[----:B------:R-:W-:Y:S02]  /*6ea0*/  IMAD.MOV.U32 R3, RZ, RZ, 0x20 ;  /* 0x00000020ff037424 */ /* 0x000fe400078e00ff */
[----:B------:R-:W-:-:S03]  /*6eb0*/  IMAD R0, R0, 0x2, R17 ;  /* 0x0000000200007824 */ /* 0x000fc600078e0211 */
[----:B------:R-:W-:Y:S02]  /*6ec0*/  SEL R3, R3, 0xffffffe0, !P1 ;  /* 0xffffffe003037807 */ /* 0x000fe40004800000 */
[--C-:B------:R-:W-:Y:S01]  /*6ed0*/  IADD3 R4, R2, 0x8000, R0.reuse ;  /* 0x0000800002047810 */ /* 0x100fe20007ffe000 */
[----:B------:R2:W-:Y:S01]  /*6ee0*/  STSM.16.M88.4 [R0+0x8000], R24 ;  /* 0x0080001800007844 */ /* 0x0005e20000000200 */
[----:B------:R-:W-:-:S05]  /*6ef0*/  IADD3 R3, R3, 0x8000, R0 ;  /* 0x0000800003037810 */ /* 0x000fca0007ffe000 */
[----:B------:R-:W-:Y:S01]  /*6f00*/  IMAD.IADD R2, R3, 0x1, R2 ;  /* 0x0000000103027824 */ /* 0x000fe200078e0202 */
[----:B------:R2:W-:Y:S04]  /*6f10*/  STSM.16.M88.4 [R3], R32 ;  /* 0x0000002003007844 */ /* 0x0005e80000000200 */
[----:B------:R2:W-:Y:S04]  /*6f20*/  STSM.16.M88.4 [R4], R40 ;  /* 0x0000002804007844 */ /* 0x0005e80000000200 */
[----:B------:R2:W-:Y:S04]  /*6f30*/  STSM.16.M88.4 [R2], R48 ;  /* 0x0000003002007844 */ /* 0x0005e80000000200 */
[----:B------:R2:W-:Y:S04]  /*6f40*/  STSM.16.M88.4 [R0+0xc000], R56 ;  /* 0x00c0003800007844 */ /* 0x0005e80000000200 */
[----:B------:R2:W-:Y:S04]  /*6f50*/  STSM.16.M88.4 [R3+0x4000], R64 ;  /* 0x0040004003007844 */ /* 0x0005e80000000200 */
[----:B------:R2:W-:Y:S04]  /*6f60*/  STSM.16.M88.4 [R4+0x4000], R72 ;  /* 0x0040004804007844 */ /* 0x0005e80000000200 */
[----:B------:R2:W-:Y:S04]  /*6f70*/  STSM.16.M88.4 [R2+0x4000], R80 ;  /* 0x0040005002007844 */ /* 0x0005e80000000200 */
[----:B------:R2:W-:Y:S04]  /*6f80*/  STSM.16.M88.4 [R0], R88 ;  /* 0x0000005800007844 */ /* 0x0005e80000000200 */
[----:B------:R2:W-:Y:S04]  /*6f90*/  STSM.16.M88.4 [R3+-0x8000], R96 ;  /* 0xff80006003007844 */ /* 0x0005e80000000200 */
[----:B------:R2:W-:Y:S04]  /*6fa0*/  STSM.16.M88.4 [R4+-0x8000], R104 ;  /* 0xff80006804007844 */ /* 0x0005e80000000200 */
[----:B------:R2:W-:Y:S04]  /*6fb0*/  STSM.16.M88.4 [R2+-0x8000], R112 ;  /* 0xff80007002007844 */ /* 0x0005e80000000200 */
[----:B------:R2:W-:Y:S04]  /*6fc0*/  STSM.16.M88.4 [R0+0x4000], R120 ;  /* 0x0040007800007844 */ /* 0x0005e80000000200 */
[----:B------:R2:W-:Y:S04]  /*6fd0*/  STSM.16.M88.4 [R3+-0x4000], R128 ;  /* 0xffc0008003007844 */ /* 0x0005e80000000200 */
[----:B------:R2:W-:Y:S04]  /*6fe0*/  STSM.16.M88.4 [R4+-0x4000], R136 ;  /* 0xffc0008804007844 */ /* 0x0005e80000000200 */
[----:B------:R2:W-:Y:S01]  /*6ff0*/  STSM.16.M88.4 [R2+-0x4000], R144 ;  /* 0xffc0009002007844 */ /* 0x0005e20000000200 */
[----:B------:R-:W-:Y:S01]  /*7000*/  @!PT LDS RZ, [RZ] ;  /* 0x00000000fffff984 */ /* 0x000fe20000000800 */
[----:B------:R-:W-:Y:S01]  /*7010*/  @!PT LDS RZ, [RZ] ;  /* 0x00000000fffff984 */ /* 0x000fe20000000800 */
[----:B------:R-:W-:Y:S01]  /*7020*/  @!PT LDS RZ, [RZ] ;  /* 0x00000000fffff984 */ /* 0x000fe20000000800 */
[----:B------:R-:W-:Y:S01]  /*7030*/  @!PT LDS RZ, [RZ] ;  /* 0x00000000fffff984 */ /* 0x000fe20000000800 */
[----:B------:R3:W-:Y:S06]  /*7040*/  MEMBAR.ALL.CTA ;  /* 0x0000000000007992 */ /* 0x0007ec0000008000 */
[----:B---3--:R-:W3:Y:S02]  /*7050*/  FENCE.VIEW.ASYNC.S ;  /* 0x00000000000073c6 */ /* 0x008ee40000000000 */
[----:B---3--:R-:W-:Y:S06]  /*7060*/  BAR.ARV 0x1, 0x120 ;  /* 0x0044800000007b1d */ /* 0x008fec0000002000 */
[----:B------:R-:W-:Y:S05]  /*7070*/  @P0 BRA `(.L_x_31) ;  /* 0x0000000000840947 */ /* 0x000fea0003800000 */
[----:B------:R-:W-:Y:S01]  /*7080*/  BAR.SYNC.DEFER_BLOCKING 0x1, 0x120 ;  /* 0x0044800000007b1d */ /* 0x000fe20000010000 */
[----:B------:R-:W-:-:S05]  /*7090*/  ELECT P0, URZ, PT ;  /* 0x00000000003f782f */ /* 0x000fca0003800000 */
[----:B------:R-:W-:Y:S08]  /*70a0*/  BSSY B0, `(.L_x_31) ;  /* 0x000001e000007945 */ /* 0x000ff00003800000 */
[----:B------:R-:W-:Y:S05]  /*70b0*/  @!P0 BRA `(.L_x_32) ;  /* 0x0000000000708947 */ /* 0x000fea0003800000 */
[----:B------:R-:W3:Y:S01]  /*70c0*/  S2UR UR10, SR_CTAID.X ;  /* 0x00000000000a79c3 */ /* 0x000ee20000002500 */
[----:B------:R-:W-:Y:S01]  /*70d0*/  R2UR UR13, R17 ;  /* 0x00000000110d72ca */ /* 0x000fe200000e0000 */
[----:B------:R-:W-:Y:S01]  /*70e0*/  ULDC.64 UR6, c[0x0][0x198] ;  /* 0x0000660000067ab9 */ /* 0x000fe20000000a00 */
[----:B------:R-:W-:Y:S01]  /*70f0*/  UMOV UR9, URZ ;  /* 0x0000003f00097c82 */ /* 0x000fe20008000000 */
[----:B------:R-:W-:Y:S02]  /*7100*/  UIADD3 UR4, UP0, UR6, 0x770, URZ ;  /* 0x0000077006047890 */ /* 0x000fe4000ff1e03f */
[----:B------:R-:W-:Y:S02]  /*7110*/  UIADD3 UR6, UP1, UR6, 0x670, URZ ;  /* 0x0000067006067890 */ /* 0x000fe4000ff3e03f */
[----:B------:R-:W4:Y:S01]  /*7120*/  S2UR UR11, SR_CTAID.Y ;  /* 0x00000000000b79c3 */ /* 0x000f220000002600 */
[----:B------:R-:W-:Y:S02]  /*7130*/  UIADD3.X UR5, URZ, UR7, URZ, UP0, !UPT ;  /* 0x000000073f057290 */ /* 0x000fe400087fe43f */
[----:B------:R-:W-:Y:S01]  /*7140*/  UIADD3.X UR7, URZ, UR7, URZ, UP1, !UPT ;  /* 0x000000073f077290 */ /* 0x000fe20008ffe43f */
[----:B------:R-:W-:-:S02]  /*7150*/  UMOV UR25, 0x40 ;  /* 0x0000004000197882 */ /* 0x000fc40000000000 */
[----:B------:R-:W-:Y:S02]  /*7160*/  UIADD3 UR8, UR13, 0x8000, URZ ;  /* 0x000080000d087890 */ /* 0x000fe4000fffe03f */
[----:B------:R-:W5:Y:S01]  /*7170*/  S2UR UR12, SR_CTAID.Z ;  /* 0x00000000000c79c3 */ /* 0x000f620000002700 */
[----:B------:R-:W-:Y:S02]  /*7180*/  UIADD3 UR24, UR13, 0xc000, URZ ;  /* 0x0000c0000d187890 */ /* 0x000fe4000fffe03f */
[----:B------:R-:W-:Y:S01]  /*7190*/  UIADD3 UR16, UR13, 0x4000, URZ ;  /* 0x000040000d107890 */ /* 0x000fe2000fffe03f */
[----:B------:R-:W-:Y:S01]  /*71a0*/  UMOV UR17, 0x40 ;  /* 0x0000004000117882 */ /* 0x000fe20000000000 */
[----:B---3--:R-:W-:-:S07]  /*71b0*/  USHF.L.U32 UR10, UR10, 0x7, URZ ;  /* 0x000000070a0a7899 */ /* 0x008fce000800063f */
[----:B------:R-:W-:Y:S01]  /*71c0*/  UMOV UR26, UR10 ;  /* 0x0000000a001a7c82 */ /* 0x000fe20008000000 */
[----:B----4-:R-:W-:Y:S01]  /*71d0*/  UMOV UR27, UR11 ;  /* 0x0000000b001b7c82 */ /* 0x010fe20008000000 */
[----:B------:R-:W-:Y:S01]  /*71e0*/  UMOV UR19, UR11 ;  /* 0x0000000b00137c82 */ /* 0x000fe20008000000 */
[----:B------:R-:W-:Y:S01]  /*71f0*/  UMOV UR18, UR10 ;  /* 0x0000000a00127c82 */ /* 0x000fe20008000000 */
[----:B-----5:R-:W-:Y:S01]  /*7200*/  UMOV UR28, UR12 ;  /* 0x0000000c001c7c82 */ /* 0x020fe20008000000 */
[----:B------:R3:W-:Y:S01]  /*7210*/  UTMASTG.4D [UR8], [UR4] ;  /* 0x00000008040073b5 */ /* 0x0007e20008018000 */
[----:B------:R-:W-:Y:S01]  /*7220*/  UMOV UR20, UR12 ;  /* 0x0000000c00147c82 */ /* 0x000fe20008000000 */
[----:B------:R4:W-:Y:S01]  /*7230*/  UTMASTG.4D [UR24], [UR4] ;  /* 0x00000018040073b5 */ /* 0x0009e20008018000 */
[----:B---3--:R-:W-:Y:S02]  /*7240*/  UMOV UR8, UR13 ;  /* 0x0000000d00087c82 */ /* 0x008fe40008000000 */
[----:B------:R4:W-:Y:S01]  /*7250*/  UTMASTG.4D [UR8], [UR6] ;  /* 0x00000008060073b5 */ /* 0x0009e20008018000 */
[----:B------:R4:W-:Y:S02]  /*7260*/  UTMASTG.4D [UR16], [UR6] ;  /* 0x00000010060073b5 */ /* 0x0009e40008018000 */
[----:B----4-:R0:W-:Y:S02]  /*7270*/  UTMACMDFLUSH ;  /* 0x00000000000079b7 */ /* 0x0101e40000000000 */
.L_x_32:
[----:B------:R-:W-:Y:S05]  /*7280*/  BSYNC B0 ;  /* 0x0000000000007941 */ /* 0x000fea0003800000 */
.L_x_31:
[----:B------:R-:W-:-:S04]  /*7290*/  DEPBAR.LE SB0, 0x0 ;  /* 0x000080000000791a */ /* 0x000fc80000000000 */
[----:B------:R-:W-:Y:S05]  /*72a0*/  BRA `(.L_x_7) ;  /* 0x0000002800207947 */ /* 0x000fea0003800000 */
.L_x_5:
[----:B------:R-:W-:-:S08]  /*72b0*/  NOP ;  /* 0x0000000000007918 */ /* 0x000fd00000000000 */
[----:B---3--:R-:W1:-:S00]  /*72c0*/  USETMAXREG.DEALLOC.CTAPOOL 0x18 ;  /* 0x00000018000079c8 */ /* 0x008e4000080e0500 */
[----:B-1----:R-:W-:Y:S01]  /*72d0*/  LOP3.LUT R2, R0, 0x3, RZ, 0xc0, !PT ;  /* 0x0000000300027812 */ /* 0x002fe200078ec0ff */
[----:B------:R-:W-:-:S05]  /*72e0*/  IMAD.MOV.U32 R0, RZ, RZ, RZ ;  /* 0x000000ffff007224 */ /* 0x000fca00078e00ff */
[----:B------:R-:W1:Y:S02]  /*72f0*/  SHFL.IDX PT, R2, R2, RZ, 0x1f ;  /* 0x00001fff02027589 */ /* 0x000e6400000e0000 */
[----:B-1----:R-:W-:-:S13]  /*7300*/  ISETP.NE.AND P0, PT, R2, RZ, PT ;  /* 0x000000ff0200720c */ /* 0x002fda0003f05270 */
[----:B------:R-:W-:Y:S05]  /*7310*/  @!P0 BRA `(.L_x_33) ;  /* 0x0000000800b08947 */ /* 0x000fea0003800000 */
[----:B------:R-:W-:-:S13]  /*7320*/  ISETP.NE.AND P0, PT, R2, 0x1, PT ;  /* 0x000000010200780c */ /* 0x000fda0003f05270 */
[----:B------:R-:W-:Y:S05]  /*7330*/  @P0 BRA `(.L_x_7) ;  /* 0x0000002400fc0947 */ /* 0x000fea0003800000 */
[----:B------:R-:W1:Y:S02]  /*7340*/  S2UR UR12, SR_CTAID.Z ;  /* 0x00000000000c79c3 */ /* 0x000e640000002700 */
[----:B-1----:R-:W-:-:S13]  /*7350*/  ISETP.LE.AND P0, PT, RZ, UR12, PT ;  /* 0x0000000cff007c0c */ /* 0x002fda000bf03270 */
[----:B------:R-:W-:Y:S05]  /*7360*/  @!P0 BRA `(.L_x_7) ;  /* 0x0000002400f08947 */ /* 0x000fea0003800000 */
[----:B------:R-:W1:Y:S01]  /*7370*/  S2UR UR7, SR_CTAID.Y ;  /* 0x00000000000779c3 */ /* 0x000e620000002600 */
[----:B------:R-:W-:Y:S01]  /*7380*/  ULDC.64 UR8, c[0x0][0x2d8] ;  /* 0x0000b60000087ab9 */ /* 0x000fe20000000a00 */
[----:B------:R-:W-:Y:S01]  /*7390*/  ULDC.64 UR10, c[0x0][0x2e0] ;  /* 0x0000b800000a7ab9 */ /* 0x000fe20000000a00 */
[----:B------:R-:W-:-:S05]  /*73a0*/  ELECT P0, URZ, PT ;  /* 0x00000000003f782f */ /* 0x000fca0003800000 */
[----:B------:R-:W2:Y:S01]  /*73b0*/  LDC R2, c[0x0][0x280] ;  /* 0x0000a000ff027b82 */ /* 0x000ea20000000800 */
[----:B-1----:R-:W-:-:S04]  /*73c0*/  USHF.R.S32.HI UR4, URZ, 0x1f, UR7 ;  /* 0x0000001f3f047899 */ /* 0x002fc80008011407 */
[----:B------:R-:W-:Y:S02]  /*73d0*/  UIMAD UR6, UR4, UR8, URZ ;  /* 0x00000008040672a4 */ /* 0x000fe4000f8e023f */
[----:B------:R-:W-:Y:S01]  /*73e0*/  UIMAD.WIDE.U32 UR4, UR7, UR8, URZ ;  /* 0x00000008070472a5 */ /* 0x000fe2000f8e003f */
[----:B--2---:R-:W-:Y:S01]  /*73f0*/  ISETP.GE.AND P1, PT, R2, 0x1, PT ;  /* 0x000000010200780c */ /* 0x004fe20003f26270 */
[----:B------:R-:W-:Y:S02]  /*7400*/  UIMAD UR7, UR7, UR9, UR6 ;  /* 0x00000009070772a4 */ /* 0x000fe4000f8e0206 */
[----:B------:R-:W-:Y:S02]  /*7410*/  USHF.R.S32.HI UR6, URZ, 0x1f, UR12 ;  /* 0x0000001f3f067899 */ /* 0x000fe4000801140c */
[----:B------:R-:W-:Y:S02]  /*7420*/  UIADD3 UR5, UR5, UR7, URZ ;  /* 0x0000000705057290 */ /* 0x000fe4000fffe03f */
[----:B------:R-:W-:-:S04]  /*7430*/  UIMAD UR6, UR6, UR10, URZ ;  /* 0x0000000a060672a4 */ /* 0x000fc8000f8e023f */
[----:B------:R-:W-:Y:S02]  /*7440*/  UIMAD UR8, UR12, UR11, UR6 ;  /* 0x0000000b0c0872a4 */ /* 0x000fe4000f8e0206 */
[----:B------:R-:W-:Y:S01]  /*7450*/  UIMAD.WIDE.U32 UR6, UR12, UR10, UR4 ;  /* 0x0000000a0c0672a5 */ /* 0x000fe2000f8e0004 */
[----:B------:R-:W-:Y:S11]  /*7460*/  @!P1 BRA `(.L_x_7) ;  /* 0x0000002400b09947 */ /* 0x000ff60003800000 */
[C---:B------:R-:W-:Y:S01]  /*7470*/  VIADD R0, R2.reuse, 0x4f ;  /* 0x0000004f02007836 */ /* 0x040fe20000000000 */
[----:B------:R-:W-:Y:S01]  /*7480*/  ISETP.GE.AND P1, PT, R2, 0x51, PT ;  /* 0x000000510200780c */ /* 0x000fe20003f26270 */
[----:B------:R-:W-:Y:S02]  /*7490*/  UIADD3 UR8, UR7, UR8, URZ ;  /* 0x0000000807087290 */ /* 0x000fe4000fffe03f */
[----:B------:R-:W-:Y:S01]  /*74a0*/  IMAD.HI R0, R0, 0x66666667, RZ ;  /* 0x6666666700007827 */ /* 0x000fe200078e02ff */
[----:B------:R-:W-:-:S04]  /*74b0*/  UMOV UR4, URZ ;  /* 0x0000003f00047c82 */ /* 0x000fc80008000000 */
[----:B------:R-:W-:-:S04]  /*74c0*/  SHF.R.U32.HI R3, RZ, 0x1f, R0 ;  /* 0x0000001fff037819 */ /* 0x000fc80000011600 */
[----:B------:R-:W-:-:S04]  /*74d0*/  LEA.HI.SX32 R0, R0, R3, 0x1b ;  /* 0x0000000300007211 */ /* 0x000fc800078fdaff */
[----:B------:R-:W-:-:S04]  /*74e0*/  VIMNMX R0, R0, 0x1, !PT ;  /* 0x0000000100007848 */ /* 0x000fc80007fe0100 */
[----:B------:R-:W-:Y:S01]  /*74f0*/  LOP3.LUT R3, R0, 0x1, RZ, 0xc0, !PT ;  /* 0x0000000100037812 */ /* 0x000fe200078ec0ff */
[----:B------:R-:W-:Y:S06]  /*7500*/  @!P1 BRA `(.L_x_34) ;  /* 0x0000000400789947 */ /* 0x000fec0003800000 */
[----:B------:R-:W-:Y:S01]  /*7510*/  ULDC.64 UR16, c[0x0][0x2c0] ;  /* 0x0000b00000107ab9 */ /* 0x000fe20000000a00 */
[----:B------:R-:W-:Y:S01]  /*7520*/  IMAD.IADD R0, R0, 0x1, -R3 ;  /* 0x0000000100007824 */ /* 0x000fe200078e0a03 */
[----:B------:R-:W-:Y:S01]  /*7530*/  ULEA UR16, UP0, UR6, UR16, 0x2 ;  /* 0x0000001006107291 */ /* 0x000fe2000f80103f */
[----:B------:R-:W-:Y:S01]  /*7540*/  UMOV UR4, URZ ;  /* 0x0000003f00047c82 */ /* 0x000fe20008000000 */
[----:B------:R-:W-:Y:S02]  /*7550*/  UMOV UR5, URZ ;  /* 0x0000003f00057c82 */ /* 0x000fe40008000000 */
[----:B------:R-:W-:Y:S02]  /*7560*/  ULEA.HI.X UR17, UR6, UR17, UR8, 0x2, UP0 ;  /* 0x0000001106117291 */ /* 0x000fe400080f1408 */
[----:B------:R-:W-:Y:S02]  /*7570*/  UIADD3 UR12, UP0, UR16, 0x5000, URZ ;  /* 0x00005000100c7890 */ /* 0x000fe4000ff1e03f */
[----:B------:R-:W-:-:S02]  /*7580*/  UIADD3 UR14, UP1, UR16, 0xa000, URZ ;  /* 0x0000a000100e7890 */ /* 0x000fc4000ff3e03f */
[----:B------:R-:W-:Y:S02]  /*7590*/  UIADD3 UR16, UP2, UR16, 0xf000, URZ ;  /* 0x0000f00010107890 */ /* 0x000fe4000ff5e03f */
[----:B------:R-:W-:Y:S02]  /*75a0*/  UIADD3.X UR13, URZ, UR17, URZ, UP0, !UPT ;  /* 0x000000113f0d7290 */ /* 0x000fe400087fe43f */
[----:B------:R-:W-:Y:S02]  /*75b0*/  UIADD3.X UR15, URZ, UR17, URZ, UP1, !UPT ;  /* 0x000000113f0f7290 */ /* 0x000fe40008ffe43f */
[----:B------:R-:W-:Y:S01]  /*75c0*/  UIADD3.X UR17, URZ, UR17, URZ, UP2, !UPT ;  /* 0x000000113f117290 */ /* 0x000fe200097fe43f */
[----:B------:R-:W-:-:S11]  /*75d0*/  ULDC.64 UR20, c[0x0][0x2c0] ;  /* 0x0000b00000147ab9 */ /* 0x000fd60000000a00 */
.L_x_47:
[----:B------:R-:W-:Y:S01]  /*75e0*/  UIMAD UR10, UR4, 0x5000, URZ ;  /* 0x00005000040a78a4 */ /* 0x000fe2000f8e023f */
[----:B------:R-:W-:Y:S01]  /*75f0*/  BAR.SYNC.DEFER_BLOCKING 0xd, 0xa0 ;  /* 0x0342800000007b1d */ /* 0x000fe20000010000 */
[----:B------:R-:W-:Y:S02]  /*7600*/  UIMAD UR9, UR5, 0x2800, URZ ;  /* 0x00002800050978a4 */ /* 0x000fe4000f8e023f */
[----:B------:R-:W-:Y:S02]  /*7610*/  UIMAD.WIDE UR24, UR10, 0x4, UR12 ;  /* 0x000000040a1878a5 */ /* 0x000fe4000f8e020c */
[----:B------:R-:W-:Y:S01]  /*7620*/  UIMAD.WIDE UR22, UR10, 0x4, UR14 ;  /* 0x000000040a1678a5 */ /* 0x000fe2000f8e020e */
[----:B------:R-:W-:Y:S01]  /*7630*/  BSSY B0, `(.L_x_35) ;  /* 0x0000010000007945 */ /* 0x000fe20003800000 */
[----:B------:R-:W-:-:S03]  /*7640*/  UIMAD.WIDE UR10, UR10, 0x4, UR16 ;  /* 0x000000040a0a78a5 */ /* 0x000fc6000f8e0210 */
[----:B------:R-:W-:Y:S09]  /*7650*/  @!P0 BRA `(.L_x_36) ;  /* 0x0000000000348947 */ /* 0x000ff20003800000 */
[----:B------:R-:W1:Y:S01]  /*7660*/  S2UR UR19, SR_CgaCtaId ;  /* 0x00000000001379c3 */ /* 0x000e620000008800 */
[----:B------:R-:W-:Y:S01]  /*7670*/  UIADD3 UR26, UP0, UR9, UR6, URZ ;  /* 0x00000006091a7290 */ /* 0x000fe2000ff1e03f */
[----:B------:R-:W-:-:S03]  /*7680*/  UMOV UR18, 0x400 ;  /* 0x0000040000127882 */ /* 0x000fc60000000000 */
[----:B------:R-:W-:Y:S02]  /*7690*/  ULEA.HI.X.SX32 UR27, UR9, UR8, 0x1, UP0 ;  /* 0x00000008091b7291 */ /* 0x000fe400080f0e3f */
[----:B------:R-:W-:-:S04]  /*76a0*/  ULEA UR28, UP0, UR26, UR20, 0x2 ;  /* 0x000000141a1c7291 */ /* 0x000fc8000f80103f */
[----:B------:R-:W-:-:S03]  /*76b0*/  ULEA.HI.X UR29, UR26, UR21, UR27, 0x2, UP0 ;  /* 0x000000151a1d7291 */ /* 0x000fc600080f141b */
[----:B------:R-:W-:Y:S01]  /*76c0*/  UMOV UR26, 0x0 ;  /* 0x00000000001a7882 */ /* 0x000fe20000000000 */
[----:B------:R-:W-:Y:S01]  /*76d0*/  UMOV UR27, 0x14f00000 ;  /* 0x14f00000001b7882 */ /* 0x000fe20000000000 */
[----:B-1----:R-:W-:-:S03]  /*76e0*/  ULEA UR18, UR19, UR18, 0x18 ;  /* 0x0000001213127291 */ /* 0x002fc6000f8ec03f */
[----:B------:R-:W-:Y:S01]  /*76f0*/  UMOV UR19, 0x500 ;  /* 0x0000050000137882 */ /* 0x000fe20000000000 */
[----:B------:R-:W-:-:S09]  /*7700*/  UIADD3 UR18, UR18, 0x10000, URZ ;  /* 0x0001000012127890 */ /* 0x000fd2000fffe03f */
[----:B------:R1:W-:Y:S02]  /*7710*/  UBLKRED.G.S.ADD.F32.RN [UR28], [UR18], UR19, desc[UR26] ;  /* 0x00001a1c120073bb */ /* 0x0003e400080a1413 */
[----:B-1----:R0:W-:Y:S02]  /*7720*/  UTMACMDFLUSH ;  /* 0x00000000000079b7 */ /* 0x0021e40000000000 */
.L_x_36:
[----:B------:R-:W-:Y:S05]  /*7730*/  BSYNC B0 ;  /* 0x0000000000007941 */ /* 0x000fea0003800000 */
.L_x_35:
[----:B------:R-:W-:Y:S06]  /*7740*/  BAR.SYNC.DEFER_BLOCKING 0xe, 0xa0 ;  /* 0x0382800000007b1d */ /* 0x000fec0000010000 */
[----:B------:R-:W-:Y:S04]  /*7750*/  BSSY B0, `(.L_x_37) ;  /* 0x000000c000007945 */ /* 0x000fe80003800000 */
[----:B------:R-:W-:Y:S05]  /*7760*/  @!P0 BRA `(.L_x_38) ;  /* 0x0000000000288947 */ /* 0x000fea0003800000 */
[----:B------:R-:W1:Y:S01]  /*7770*/  S2UR UR19, SR_CgaCtaId ;  /* 0x00000000001379c3 */ /* 0x000e620000008800 */
[----:B------:R-:W-:Y:S01]  /*7780*/  UMOV UR18, 0x400 ;  /* 0x0000040000127882 */ /* 0x000fe20000000000 */
[----:B------:R-:W-:Y:S01]  /*7790*/  UMOV UR26, 0x0 ;  /* 0x00000000001a7882 */ /* 0x000fe20000000000 */
[----:B------:R-:W-:Y:S01]  /*77a0*/  UMOV UR27, 0x14f00000 ;  /* 0x14f00000001b7882 */ /* 0x000fe20000000000 */
[----:B-1----:R-:W-:-:S03]  /*77b0*/  ULEA UR18, UR19, UR18, 0x18 ;  /* 0x0000001213127291 */ /* 0x002fc6000f8ec03f */
[----:B------:R-:W-:Y:S01]  /*77c0*/  UMOV UR19, 0x500 ;  /* 0x0000050000137882 */ /* 0x000fe20000000000 */
[----:B------:R-:W-:-:S09]  /*77d0*/  UIADD3 UR18, UR18, 0x15000, URZ ;  /* 0x0001500012127890 */ /* 0x000fd2000fffe03f */
[----:B------:R1:W-:Y:S01]  /*77e0*/  UBLKRED.G.S.ADD.F32.RN [UR24], [UR18], UR19, desc[UR26] ;  /* 0x00001a18120073bb */ /* 0x0003e200080a1413 */
[----:B------:R0:W-:Y:S01]  /*77f0*/  UTMACMDFLUSH ;  /* 0x00000000000079b7 */ /* 0x0001e20000000000 */
[----:B-1----:R-:W-:-:S04]  /*7800*/  DEPBAR.LE SB0, 0x1 ;  /* 0x000080400000791a */ /* 0x002fc80000000000 */
.L_x_38:
[----:B------:R-:W-:Y:S05]  /*7810*/  BSYNC B0 ;  /* 0x0000000000007941 */ /* 0x000fea0003800000 */
.L_x_37:
[----:B------:R-:W-:Y:S06]  /*7820*/  BAR.ARV 0xa, 0xa0 ;  /* 0x0282800000007b1d */ /* 0x000fec0000002000 */
[----:B------:R-:W-:Y:S04]  /*7830*/  BSSY B0, `(.L_x_39) ;  /* 0x0000003000007945 */ /* 0x000fe80003800000 */
[----:B------:R-:W-:Y:S05]  /*7840*/  @!P0 BRA `(.L_x_40) ;  /* 0x0000000000048947 */ /* 0x000fea0003800000 */
[----:B------:R-:W-:-:S04]  /*7850*/  DEPBAR.LE SB0, 0x0 ;  /* 0x000080000000791a */ /* 0x000fc80000000000 */
.L_x_40:
[----:B------:R-:W-:Y:S05]  /*7860*/  BSYNC B0 ;  /* 0x0000000000007941 */ /* 0x000fea0003800000 */
.L_x_39:
[----:B------:R-:W-:Y:S06]  /*7870*/  BAR.ARV 0xb, 0xa0 ;  /* 0x02c2800000007b1d */ /* 0x000fec0000002000 */
[----:B------:R-:W-:Y:S02]  /*7880*/  BSSY B0, `(.L_x_41) ;  /* 0x000000c000007945 */ /* 0x000fe40003800000 */
[----:B------:R-:W-:Y:S06]  /*7890*/  BAR.SYNC.DEFER_BLOCKING 0xd, 0xa0 ;  /* 0x0342800000007b1d */ /* 0x000fec0000010000 */
        /* <DEDUP_REMOVED lines=8> */
[----:B------:R1:W-:Y:S02]  /*7920*/  UBLKRED.G.S.ADD.F32.RN [UR22], [UR18], UR19, desc[UR24] ;  /* 0x00001816120073bb */ /* 0x0003e400080a1413 */
[----:B-1----:R0:W-:Y:S02]  /*7930*/  UTMACMDFLUSH ;  /* 0x00000000000079b7 */ /* 0x0021e40000000000 */
.L_x_42:
[----:B------:R-:W-:Y:S05]  /*7940*/  BSYNC B0 ;  /* 0x0000000000007941 */ /* 0x000fea0003800000 */
.L_x_41:
        /* <DEDUP_REMOVED lines=13> */
.L_x_44:
[----:B------:R-:W-:Y:S05]  /*7a20*/  BSYNC B0 ;  /* 0x0000000000007941 */ /* 0x000fea0003800000 */
.L_x_43:
[----:B------:R-:W-:Y:S01]  /*7a30*/  VIADD R0, R0, 0xfffffffe ;  /* 0xfffffffe00007836 */ /* 0x000fe20000000000 */
[----:B------:R-:W-:Y:S06]  /*7a40*/  BAR.ARV 0xa, 0xa0 ;  /* 0x0282800000007b1d */ /* 0x000fec0000002000 */
[----:B------:R-:W-:Y:S01]  /*7a50*/  BSSY B0, `(.L_x_45) ;  /* 0x0000004000007945 */ /* 0x000fe20003800000 */
[----:B------:R-:W-:-:S03]  /*7a60*/  ISETP.NE.AND P1, PT, R0, RZ, PT ;  /* 0x000000ff0000720c */ /* 0x000fc60003f25270 */
[----:B------:R-:W-:Y:S10]  /*7a70*/  @!P0 BRA `(.L_x_46) ;  /* 0x0000000000048947 */ /* 0x000ff40003800000 */
[----:B------:R-:W-:-:S04]  /*7a80*/  DEPBAR.LE SB0, 0x0 ;  /* 0x000080000000791a */ /* 0x000fc80000000000 */
.L_x_46:
[----:B------:R-:W-:Y:S05]  /*7a90*/  BSYNC B0 ;  /* 0x0000000000007941 */ /* 0x000fea0003800000 */
.L_x_45:
[----:B------:R-:W-:Y:S06]  /*7aa0*/  BAR.ARV 0xb, 0xa0 ;  /* 0x02c2800000007b1d */ /* 0x000fec0000002000 */
[----:B------:R-:W-:Y:S02]  /*7ab0*/  UIADD3 UR5, UR5, 0x2, URZ ;  /* 0x0000000205057890 */ /* 0x000fe4000fffe03f */
[----:B------:R-:W-:Y:S01]  /*7ac0*/  UIADD3 UR4, UR4, 0x1, URZ ;  /* 0x0000000104047890 */ /* 0x000fe2000fffe03f */
[----:B------:R-:W-:Y:S11]  /*7ad0*/  @P1 BRA `(.L_x_47) ;  /* 0xfffffff800c01947 */ /* 0x000ff6000383ffff */
[----:B------:R-:W-:-:S12]  /*7ae0*/  UIADD3 UR4, UR9, 0x5000, URZ ;  /* 0x0000500009047890 */ /* 0x000fd8000fffe03f */
.L_x_34:
[----:B------:R-:W-:-:S13]  /*7af0*/  ISETP.NE.AND P1, PT, R3, RZ, PT ;  /* 0x000000ff0300720c */ /* 0x000fda0003f25270 */
[----:B------:R-:W-:Y:S05]  /*7b00*/  @!P1 BRA `(.L_x_7) ;  /* 0x0000002000089947 */ /* 0x000fea0003800000 */
[----:B------:R-:W-:Y:S06]  /*7b10*/  BAR.SYNC.DEFER_BLOCKING 0xd, 0xa0 ;  /* 0x0342800000007b1d */ /* 0x000fec0000010000 */
[----:B------:R-:W-:Y:S04]  /*7b20*/  BSSY B0, `(.L_x_48) ;  /* 0x0000010000007945 */ /* 0x000fe80003800000 */
[----:B------:R-:W-:Y:S05]  /*7b30*/  @!P0 BRA `(.L_x_49) ;  /* 0x0000000000388947 */ /* 0x000fea0003800000 */
[----:B------:R-:W1:Y:S01]  /*7b40*/  S2UR UR9, SR_CgaCtaId ;  /* 0x00000000000979c3 */ /* 0x000e620000008800 */
[----:B------:R-:W-:Y:S01]  /*7b50*/  UIADD3 UR12, UP0, UR4, UR6, URZ ;  /* 0x00000006040c7290 */ /* 0x000fe2000ff1e03f */
[----:B------:R-:W-:Y:S01]  /*7b60*/  UMOV UR5, 0x400 ;  /* 0x0000040000057882 */ /* 0x000fe20000000000 */
[----:B------:R-:W-:Y:S02]  /*7b70*/  ULDC.64 UR10, c[0x0][0x2c0] ;  /* 0x0000b000000a7ab9 */ /* 0x000fe40000000a00 */
        /* <DEDUP_REMOVED lines=10> */
.L_x_49:
[----:B------:R-:W-:Y:S05]  /*7c20*/  BSYNC B0 ;  /* 0x0000000000007941 */ /* 0x000fea0003800000 */
.L_x_48:
[----:B------:R-:W-:Y:S06]  /*7c30*/  BAR.SYNC.DEFER_BLOCKING 0xe, 0xa0 ;  /* 0x0382800000007b1d */ /* 0x000fec0000010000 */
[----:B------:R-:W-:Y:S04]  /*7c40*/  BSSY B0, `(.L_x_50) ;  /* 0x0000012000007945 */ /* 0x000fe80003800000 */
[----:B------:R-:W-:Y:S05]  /*7c50*/  @!P0 BRA `(.L_x_51) ;  /* 0x0000000000408947 */ /* 0x000fea0003800000 */
[----:B------:R-:W1:Y:S01]  /*7c60*/  S2UR UR12, SR_CgaCtaId ;  /* 0x00000000000c79c3 */ /* 0x000e620000008800 */
[----:B------:R-:W-:Y:S01]  /*7c70*/  UIADD3 UR5, UR4, 0x1400, URZ ;  /* 0x0000140004057890 */ /* 0x000fe2000fffe03f */
[----:B------:R-:W-:Y:S01]  /*7c80*/  UMOV UR9, 0x400 ;  /* 0x0000040000097882 */ /* 0x000fe20000000000 */
[----:B------:R-:W-:Y:S02]  /*7c90*/  ULDC.64 UR10, c[0x0][0x2c0] ;  /* 0x0000b000000a7ab9 */ /* 0x000fe40000000a00 */
[----:B------:R-:W-:-:S04]  /*7ca0*/  UIADD3 UR13, UP0, UR5, UR6, URZ ;  /* 0x00000006050d7290 */ /* 0x000fc8000ff1e03f */
        /* <DEDUP_REMOVED lines=11> */
.L_x_51:
[----:B------:R-:W-:Y:S05]  /*7d60*/  BSYNC B0 ;  /* 0x0000000000007941 */ /* 0x000fea0003800000 */
.L_x_50:
[----:B------:R-:W-:Y:S06]  /*7d70*/  BAR.ARV 0xa, 0xa0 ;  /* 0x0282800000007b1d */ /* 0x000fec0000002000 */
[----:B------:R-:W-:Y:S04]  /*7d80*/  BSSY B0, `(.L_x_52) ;  /* 0x0000003000007945 */ /* 0x000fe80003800000 */
[----:B------:R-:W-:Y:S05]  /*7d90*/  @!P0 BRA `(.L_x_53) ;  /* 0x0000000000048947 */ /* 0x000fea0003800000 */
[----:B------:R-:W-:-:S04]  /*7da0*/  DEPBAR.LE SB0, 0x0 ;  /* 0x000080000000791a */ /* 0x000fc80000000000 */
.L_x_53:
[----:B------:R-:W-:Y:S05]  /*7db0*/  BSYNC B0 ;  /* 0x0000000000007941 */ /* 0x000fea0003800000 */
.L_x_52:
[----:B------:R-:W-:Y:S06]  /*7dc0*/  BAR.ARV 0xb, 0xa0 ;  /* 0x02c2800000007b1d */ /* 0x000fec0000002000 */
[----:B------:R-:W-:Y:S05]  /*7dd0*/  BRA `(.L_x_7) ;  /* 0x0000001c00547947 */ /* 0x000fea0003800000 */
.L_x_33:
[----:B------:R-:W1:Y:S01]  /*7de0*/  S2UR UR21, SR_CTAID.Z ;  /* 0x00000000001579c3 */ /* 0x000e620000002700 */
[----:B------:R-:W-:Y:S01]  /*7df0*/  IMAD.MOV.U32 R18, RZ, RZ, 0x1 ;  /* 0x00000001ff127424 */ /* 0x000fe200078e00ff */
[----:B-1----:R-:W-:-:S13]  /*7e00*/  ISETP.LE.AND P0, PT, RZ, UR21, PT ;  /* 0x00000015ff007c0c */ /* 0x002fda000bf03270 */
[----:B------:R-:W-:Y:S05]  /*7e10*/  @!P0 BRA `(.L_x_54) ;  /* 0x0000001800b08947 */ /* 0x000fea0003800000 */
[----:B------:R-:W1:Y:S01]  /*7e20*/  S2R R13, SR_CTAID.Y ;  /* 0x00000000000d7919 */ /* 0x000e620000002600 */
[----:B------:R-:W2:Y:S01]  /*7e30*/  LDC.64 R2, c[0x0][0x718] ;  /* 0x0001c600ff027b82 */ /* 0x000ea20000000a00 */
[----:B------:R-:W-:Y:S01]  /*7e40*/  ULDC UR4, c[0x0][0x2e8] ;  /* 0x0000ba0000047ab9 */ /* 0x000fe20000000800 */
[----:B------:R-:W-:Y:S01]  /*7e50*/  BSSY B0, `(.L_x_54) ;  /* 0x00001a8000007945 */ /* 0x000fe20003800000 */
[----:B------:R-:W3:Y:S01]  /*7e60*/  S2R R11, SR_CTAID.Z ;  /* 0x00000000000b7919 */ /* 0x000ee20000002700 */
[----:B------:R-:W-:-:S04]  /*7e70*/  UISETP.NE.AND UP0, UPT, UR4, 0x1, UPT ;  /* 0x000000010400788c */ /* 0x000fc8000bf05270 */
[----:B------:R-:W4:Y:S07]  /*7e80*/  S2UR UR20, SR_CTAID.Y ;  /* 0x00000000001479c3 */ /* 0x000f2e0000002600 */
[----:B------:R-:W-:Y:S01]  /*7e90*/  @UP0 ULDC UR6, c[0x0][0x2ec] ;  /* 0x0000bb0000060ab9 */ /* 0x000fe20000000800 */
[----:B------:R-:W5:Y:S01]  /*7ea0*/  LDC.64 R8, c[0x0][0x720] ;  /* 0x0001c800ff087b82 */ /* 0x000f620000000a00 */
[----:B------:R-:W-:-:S07]  /*7eb0*/  @UP0 ULDC UR8, c[0x0][0x2f0] ;  /* 0x0000bc0000080ab9 */ /* 0x000fce0000000800 */
[----:B------:R-:W5:Y:S01]  /*7ec0*/  LDC.64 R4, c[0x0][0x700] ;  /* 0x0001c000ff047b82 */ /* 0x000f620000000a00 */
[----:B-1----:R-:W-:Y:S01]  /*7ed0*/  SHF.R.S32.HI R13, RZ, 0x1f, R13 ;  /* 0x0000001fff0d7819 */ /* 0x002fe2000001140d */
[----:B----4-:R-:W-:Y:S02]  /*7ee0*/  UIMAD.WIDE.U32 UR6, UR20, UR6, URZ ;  /* 0x00000006140672a5 */ /* 0x010fe4000f8e003f */
[----:B------:R-:W-:Y:S01]  /*7ef0*/  UMOV UR12, UR20 ;  /* 0x00000014000c7c82 */ /* 0x000fe20008000000 */
[----:B---3--:R-:W-:Y:S01]  /*7f00*/  SHF.R.S32.HI R11, RZ, 0x1f, R11 ;  /* 0x0000001fff0b7819 */ /* 0x008fe2000001140b */
[----:B--2---:R-:W-:Y:S01]  /*7f10*/  IMAD R0, R13, R2, RZ ;  /* 0x000000020d007224 */ /* 0x004fe200078e02ff */
[----:B------:R-:W-:-:S03]  /*7f20*/  @UP0 USHF.R.U32.HI UR12, URZ, UR8, UR7 ;  /* 0x000000083f0c0299 */ /* 0x000fc60008011607 */
[----:B------:R-:W-:Y:S02]  /*7f30*/  IMAD R7, R3, UR20, R0 ;  /* 0x0000001403077c24 */ /* 0x000fe4000f8e0200 */
[----:B------:R-:W-:-:S04]  /*7f40*/  IMAD.WIDE.U32 R2, R2, UR20, RZ ;  /* 0x0000001402027c25 */ /* 0x000fc8000f8e00ff */
[----:B------:R-:W-:Y:S02]  /*7f50*/  IMAD.IADD R3, R3, 0x1, R7 ;  /* 0x0000000103037824 */ /* 0x000fe400078e0207 */
[----:B------:R-:W1:Y:S01]  /*7f60*/  LDC.64 R6, c[0x0][0x730] ;  /* 0x0001cc00ff067b82 */ /* 0x000e620000000a00 */
[----:B-----5:R-:W-:Y:S02]  /*7f70*/  IMAD R0, R11, R8, RZ ;  /* 0x000000080b007224 */ /* 0x020fe400078e02ff */
[----:B------:R-:W-:-:S04]  /*7f80*/  IMAD.WIDE.U32 R2, R8, UR21, R2 ;  /* 0x0000001508027c25 */ /* 0x000fc8000f8e0002 */
[----:B------:R-:W-:Y:S01]  /*7f90*/  IMAD R9, R9, UR21, R0 ;  /* 0x0000001509097c24 */ /* 0x000fe2000f8e0200 */
[----:B------:R-:W-:-:S03]  /*7fa0*/  LEA R4, P0, R2, R4, 0x2 ;  /* 0x0000000402047211 */ /* 0x000fc600078010ff */
[----:B------:R-:W-:Y:S01]  /*7fb0*/  IMAD.IADD R0, R3, 0x1, R9 ;  /* 0x0000000103007824 */ /* 0x000fe200078e0209 */
[----:B------:R-:W-:-:S04]  /*7fc0*/  R2UR UR4, R4 ;  /* 0x00000000040472ca */ /* 0x000fc800000e0000 */
[----:B------:R-:W-:Y:S02]  /*7fd0*/  LEA.HI.X R0, R2, R5, R0, 0x2, P0 ;  /* 0x0000000502007211 */ /* 0x000fe400000f1400 */
[----:B------:R-:W-:Y:S02]  /*7fe0*/  ELECT P0, URZ, PT ;  /* 0x00000000003f782f */ /* 0x000fe40003800000 */
[----:B------:R-:W-:Y:S01]  /*7ff0*/  R2UR UR5, R0 ;  /* 0x00000000000572ca */ /* 0x000fe200000e0000 */
[----:B-1----:R-:W-:-:S04]  /*8000*/  IMAD R2, R13, R6, RZ ;  /* 0x000000060d027224 */ /* 0x002fc800078e02ff */
[----:B------:R-:W-:Y:S02]  /*8010*/  IMAD R5, R7, UR20, R2 ;  /* 0x0000001407057c24 */ /* 0x000fe4000f8e0202 */
[----:B------:R-:W1:Y:S01]  /*8020*/  LDC.64 R2, c[0x0][0x738] ;  /* 0x0001ce00ff027b82 */ /* 0x000e620000000a00 */
[----:B------:R-:W-:-:S04]  /*8030*/  IMAD.WIDE.U32 R6, R6, UR20, RZ ;  /* 0x0000001406067c25 */ /* 0x000fc8000f8e00ff */
[----:B------:R-:W-:Y:S02]  /*8040*/  IMAD.IADD R7, R7, 0x1, R5 ;  /* 0x0000000107077824 */ /* 0x000fe400078e0205 */
[----:B-1----:R-:W-:Y:S02]  /*8050*/  IMAD R0, R11, R2, RZ ;  /* 0x000000020b007224 */ /* 0x002fe400078e02ff */
[----:B------:R-:W-:-:S04]  /*8060*/  IMAD.WIDE.U32 R6, R2, UR21, R6 ;  /* 0x0000001502067c25 */ /* 0x000fc8000f8e0006 */
[----:B------:R-:W-:Y:S02]  /*8070*/  IMAD R19, R3, UR21, R0 ;  /* 0x0000001503137c24 */ /* 0x000fe4000f8e0200 */
[----:B------:R-:W-:Y:S01]  /*8080*/  IMAD.MOV.U32 R0, RZ, RZ, RZ ;  /* 0x000000ffff007224 */ /* 0x000fe200078e00ff */
[----:B------:R-:W-:Y:S06]  /*8090*/  @!P0 BRA `(.L_x_55) ;  /* 0x00000018000c8947 */ /* 0x000fec0003800000 */
[----:B------:R-:W1:Y:S01]  /*80a0*/  S2R R3, SR_CgaCtaId ;  /* 0x0000000000037919 */ /* 0x000e620000008800 */
[----:B------:R-:W-:Y:S01]  /*80b0*/  MOV R20, 0x400 ;  /* 0x0000040000147802 */ /* 0x000fe20000000f00 */
[----:B------:R-:W2:Y:S01]  /*80c0*/  S2R R10, SR_TID.X ;  /* 0x00000000000a7919 */ /* 0x000ea20000002100 */
[----:B------:R-:W3:Y:S02]  /*80d0*/  S2R R0, SR_CTAID.X ;  /* 0x0000000000007919 */ /* 0x000ee40000002500 */
[----:B-1----:R-:W-:Y:S01]  /*80e0*/  LEA R20, R3, R20, 0x18 ;  /* 0x0000001403147211 */ /* 0x002fe200078ec0ff */
[----:B------:R-:W-:Y:S01]  /*80f0*/  IMAD.MOV.U32 R3, RZ, RZ, 0x1 ;  /* 0x00000001ff037424 */ /* 0x000fe200078e00ff */
[----:B--2---:R-:W-:-:S04]  /*8100*/  LOP3.LUT R10, R10, 0x7f, RZ, 0xc0, !PT ;  /* 0x0000007f0a0a7812 */ /* 0x004fc800078ec0ff */
[----:B------:R-:W-:Y:S02]  /*8110*/  SHF.L.U32 R3, R3, 0x1f, RZ ;  /* 0x0000001f03037819 */ /* 0x000fe400000006ff */
[----:B------:R-:W-:Y:S02]  /*8120*/  ISETP.NE.AND P0, PT, R10, RZ, PT ;  /* 0x000000ff0a00720c */ /* 0x000fe40003f05270 */
[----:B------:R-:W1:Y:S02]  /*8130*/  SYNCS.PHASECHK.TRANS64.TRYWAIT P1, [R20+URZ+0x38820], R3 ;  /* 0x03882003140075a7 */ /* 0x000e64000802017f */
[----:B-1-3--:R-:W-:Y:S09]  /*8140*/  @!P1 BRA `(.L_x_56) ;  /* 0x0000001800e49947 */ /* 0x00aff20003800000 */
.L_x_84:
[----:B------:R-:W-:Y:S02]  /*8150*/  IMAD.IADD R19, R7, 0x1, R19 ;  /* 0x0000000107137824 */ /* 0x000fe400078e0213 */
[----:B------:R-:W-:Y:S02]  /*8160*/  IMAD.SHL.U32 R0, R0, 0x80, RZ ;  /* 0x0000008000007824 */ /* 0x000fe400078e00ff */
[----:B------:R-:W-:Y:S01]  /*8170*/  IMAD.MOV.U32 R18, RZ, RZ, 0x1 ;  /* 0x00000001ff127424 */ /* 0x000fe200078e00ff */
[----:B------:R-:W-:Y:S06]  /*8180*/  @P0 BRA `(.L_x_57) ;  /* 0x0000000000180947 */ /* 0x000fec0003800000 */
[----:B------:R-:W2:Y:S01]  /*8190*/  S2R R2, SR_TID.X ;  /* 0x0000000000027919 */ /* 0x000ea20000002100 */
[----:B-1----:R-:W-:-:S04]  /*81a0*/  IMAD.MOV.U32 R3, RZ, RZ, 0x5140 ;  /* 0x00005140ff037424 */ /* 0x002fc800078e00ff */
[----:B------:R3:W-:Y:S01]  /*81b0*/  SYNCS.ARRIVE.TRANS64 RZ, [R20+URZ+0x38810], R3 ;  /* 0x0388100314ff79a7 */ /* 0x0007e2000800003f */
[----:B--2---:R-:W-:-:S13]  /*81c0*/  LOP3.LUT P1, RZ, R2, 0x1f, RZ, 0xc0, !PT ;  /* 0x0000001f02ff7812 */ /* 0x004fda000782c0ff */
[----:B---3--:R-:W-:Y:S05]  /*81d0*/  @!P1 BRA `(.L_x_57) ;  /* 0x0000000000049947 */ /* 0x008fea0003800000 */
[----:B------:R-:W-:Y:S01]  /*81e0*/  BPT.TRAP 0x1 ;  /* 0x000000040000795c */ /* 0x000fe20000300000 */
.L_x_57:
[----:B-1----:R-:W1:Y:S01]  /*81f0*/  LDC.64 R2, c[0x0][0x198] ;  /* 0x00006600ff027b82 */ /* 0x002e620000000a00 */
[----:B------:R-:W-:Y:S01]  /*8200*/  R2UR UR11, R0 ;  /* 0x00000000000b72ca */ /* 0x000fe200000e0000 */
[----:B------:R-:W-:Y:S01]  /*8210*/  UMOV UR19, URZ ;  /* 0x0000003f00137c82 */ /* 0x000fe20008000000 */
[----:B------:R-:W-:Y:S01]  /*8220*/  R2UR UR8, R20 ;  /* 0x00000000140872ca */ /* 0x000fe200000e0000 */
[----:B------:R-:W-:Y:S01]  /*8230*/  UMOV UR22, 0x0 ;  /* 0x0000000000167882 */ /* 0x000fe20000000000 */
[----:B------:R-:W-:Y:S01]  /*8240*/  UMOV UR23, 0x14f00000 ;  /* 0x14f0000000177882 */ /* 0x000fe20000000000 */
[----:B------:R-:W-:Y:S01]  /*8250*/  UMOV UR18, URZ ;  /* 0x0000003f00127c82 */ /* 0x000fe20008000000 */
[----:B------:R-:W-:Y:S01]  /*8260*/  IMAD.MOV.U32 R5, RZ, RZ, 0x10000 ;  /* 0x00010000ff057424 */ /* 0x000fe200078e00ff */
[----:B------:R-:W-:Y:S01]  /*8270*/  UMOV UR26, 0x40 ;  /* 0x00000040001a7882 */ /* 0x000fe20000000000 */
[----:B------:R-:W-:Y:S01]  /*8280*/  UMOV UR28, UR20 ;  /* 0x00000014001c7c82 */ /* 0x000fe20008000000 */
[----:B------:R-:W-:Y:S01]  /*8290*/  UMOV UR29, UR21 ;  /* 0x00000015001d7c82 */ /* 0x000fe20008000000 */
[----:B------:R-:W-:Y:S01]  /*82a0*/  UMOV UR27, UR19 ;  /* 0x00000013001b7c82 */ /* 0x000fe20008000000 */
[----:B------:R-:W-:Y:S01]  /*82b0*/  UMOV UR10, 0x14 ;  /* 0x00000014000a7882 */ /* 0x000fe20000000000 */
[----:B------:R-:W-:Y:S01]  /*82c0*/  UMOV UR30, 0x0 ;  /* 0x00000000001e7882 */ /* 0x000fe20000000000 */
[----:B------:R-:W-:Y:S01]  /*82d0*/  UMOV UR31, 0x10000000 ;  /* 0x10000000001f7882 */ /* 0x000fe20000000000 */
[----:B------:R-:W-:Y:S01]  /*82e0*/  UMOV UR13, UR21 ;  /* 0x00000015000d7c82 */ /* 0x000fe20008000000 */
[----:B------:R-:W-:Y:S01]  /*82f0*/  UIADD3 UR16, UR8, 0x1a000, URZ ;  /* 0x0001a00008107890 */ /* 0x000fe2000fffe03f */
[----:B------:R-:W-:Y:S01]  /*8300*/  IMAD.MOV.U32 R13, RZ, RZ, RZ ;  /* 0x000000ffff0d7224 */ /* 0x000fe200078e00ff */
[----:B------:R-:W-:-:S02]  /*8310*/  UIADD3 UR17, UR8, 0x38810, URZ ;  /* 0x0003881008117890 */ /* 0x000fc4000fffe03f */
[----:B------:R-:W-:Y:S02]  /*8320*/  UIADD3 UR24, UR8, 0x1c800, URZ ;  /* 0x0001c80008187890 */ /* 0x000fe4000fffe03f */
[----:B------:R-:W-:Y:S01]  /*8330*/  UIADD3 UR32, UR8, 0x2e000, URZ ;  /* 0x0002e00008207890 */ /* 0x000fe2000fffe03f */
[----:B-1----:R-:W-:Y:S02]  /*8340*/  IMAD.MOV.U32 R17, RZ, RZ, R2 ;  /* 0x000000ffff117224 */ /* 0x002fe400078e0002 */
[----:B------:R-:W-:Y:S01]  /*8350*/  UMOV UR25, UR17 ;  /* 0x0000001100197c82 */ /* 0x000fe20008000000 */
[----:B------:R-:W-:Y:S01]  /*8360*/  IMAD.MOV.U32 R16, RZ, RZ, R3 ;  /* 0x000000ffff107224 */ /* 0x000fe200078e0003 */
[----:B------:R-:W-:Y:S01]  /*8370*/  UMOV UR33, UR17 ;  /* 0x0000001100217c82 */ /* 0x000fe20008000000 */
[----:B------:R-:W-:Y:S01]  /*8380*/  UIADD3 UR9, UR8, 0x38800, URZ ;  /* 0x0003880008097890 */ /* 0x000fe2000fffe03f */
[----:B------:R-:W-:Y:S01]  /*8390*/  IADD3 R0, P1, R17, 0x2f0, RZ ;  /* 0x000002f011007810 */ /* 0x000fe20007f3e0ff */
[----:B------:R-:W-:Y:S01]  /*83a0*/  UIADD3 UR40, UR8, 0x4000, URZ ;  /* 0x0000400008287890 */ /* 0x000fe2000fffe03f */
[----:B------:R-:W-:-:S02]  /*83b0*/  UMOV UR42, 0x40 ;  /* 0x00000040002a7882 */ /* 0x000fc40000000000 */
[----:B------:R-:W-:Y:S01]  /*83c0*/  R2UR UR6, R0 ;  /* 0x00000000000672ca */ /* 0x000fe200000e0000 */
[----:B------:R-:W-:Y:S01]  /*83d0*/  UMOV UR44, UR12 ;  /* 0x0000000c002c7c82 */ /* 0x000fe20008000000 */
[C---:B------:R-:W-:Y:S01]  /*83e0*/  IADD3 R0, P2, R17.reuse, 0x3f0, RZ ;  /* 0x000003f011007810 */ /* 0x040fe20007f5e0ff */
[----:B------:R-:W-:Y:S01]  /*83f0*/  UMOV UR45, UR21 ;  /* 0x00000015002d7c82 */ /* 0x000fe20008000000 */
[----:B------:R-:W-:Y:S01]  /*8400*/  UMOV UR43, UR11 ;  /* 0x0000000b002b7c82 */ /* 0x000fe20008000000 */
[----:B------:R-:W-:Y:S01]  /*8410*/  UMOV UR41, UR9 ;  /* 0x0000000900297c82 */ /* 0x000fe20008000000 */
[----:B------:R-:W-:Y:S01]  /*8420*/  R2UR UR38, R0 ;  /* 0x00000000002672ca */ /* 0x000fe200000e0000 */
[--C-:B------:R-:W-:Y:S01]  /*8430*/  IMAD.X R0, RZ, RZ, R16.reuse, P1 ;  /* 0x000000ffff007224 */ /* 0x100fe200008e0610 */
[----:B------:R-:W-:Y:S01]  /*8440*/  IADD3 R2, P1, R17, 0xf0, RZ ;  /* 0x000000f011027810 */ /* 0x000fe20007f3e0ff */
[----:B------:R-:W-:Y:S01]  /*8450*/  UMOV UR36, UR12 ;  /* 0x0000000c00247c82 */ /* 0x000fe20008000000 */
[----:B------:R-:W-:Y:S01]  /*8460*/  UMOV UR37, UR21 ;  /* 0x0000001500257c82 */ /* 0x000fe20008000000 */
[----:B------:R-:W-:Y:S01]  /*8470*/  UMOV UR35, UR11 ;  /* 0x0000000b00237c82 */ /* 0x000fe20008000000 */
[----:B------:R-:W-:Y:S01]  /*8480*/  R2UR UR14, R2 ;  /* 0x00000000020e72ca */ /* 0x000fe200000e0000 */
[--C-:B------:R-:W-:Y:S01]  /*8490*/  IMAD.X R3, RZ, RZ, R16.reuse, P1 ;  /* 0x000000ffff037224 */ /* 0x100fe200008e0610 */
[----:B------:R-:W-:Y:S01]  /*84a0*/  R2UR UR7, R0 ;  /* 0x00000000000772ca */ /* 0x000fe200000e0000 */
[----:B------:R-:W-:Y:S01]  /*84b0*/  IMAD.X R0, RZ, RZ, R16, P2 ;  /* 0x000000ffff007224 */ /* 0x000fe200010e0610 */
[----:B------:R-:W-:-:S02]  /*84c0*/  UMOV UR34, UR18 ;  /* 0x0000001200227c82 */ /* 0x000fc40008000000 */
[----:B------:R-:W-:Y:S02]  /*84d0*/  R2UR UR15, R3 ;  /* 0x00000000030f72ca */ /* 0x000fe400000e0000 */
[----:B------:R-:W-:Y:S01]  /*84e0*/  R2UR UR39, R0 ;  /* 0x00000000002772ca */ /* 0x000fe200000e0000 */
[----:B------:R-:W-:-:S10]  /*84f0*/  IMAD.MOV.U32 R0, RZ, RZ, RZ ;  /* 0x000000ffff007224 */ /* 0x000fd400078e00ff */
[----:B------:R-:W-:Y:S01]  /*8500*/  UTMALDG.4D [UR16], [UR14], desc[UR22] ;  /* 0x000016100e0075b4 */ /* 0x000fe20008019000 */
[----:B------:R-:W-:Y:S01]  /*8510*/  UTMALDG.4D [UR24], [UR14], desc[UR22] ;  /* 0x000016180e0075b4 */ /* 0x000fe20008019000 */
[----:B------:R1:W-:Y:S01]  /*8520*/  UBLKCP.S.G [UR32], [UR4], UR10 ;  /* 0x00000020040073ba */ /* 0x0003e2000800020a */
[----:B------:R2:W-:Y:S01]  /*8530*/  SYNCS.ARRIVE.TRANS64 RZ, [R20+URZ+0x38800], R5 ;  /* 0x0388000514ff79a7 */ /* 0x0005e2000800003f */
[----:B-1----:R-:W-:Y:S01]  /*8540*/  UIADD3 UR32, UR8, 0x8000, URZ ;  /* 0x0000800008207890 */ /* 0x002fe2000fffe03f */
[----:B--2---:R-:W1:Y:S01]  /*8550*/  LDC R5, c[0x0][0x280] ;  /* 0x0000a000ff057b82 */ /* 0x004e620000000800 */
[----:B------:R-:W-:Y:S01]  /*8560*/  UIADD3 UR24, UR8, 0xc000, URZ ;  /* 0x0000c00008187890 */ /* 0x000fe2000fffe03f */
[----:B------:R-:W-:Y:S01]  /*8570*/  UMOV UR10, UR18 ;  /* 0x00000012000a7c82 */ /* 0x000fe20008000000 */
[----:B------:R-:W-:Y:S01]  /*8580*/  UMOV UR33, UR9 ;  /* 0x0000000900217c82 */ /* 0x000fe20008000000 */
[----:B------:R2:W-:Y:S01]  /*8590*/  UTMALDG.4D [UR8], [UR6], desc[UR30] ;  /* 0x00001e08060075b4 */ /* 0x0005e20008019000 */
[----:B------:R-:W-:Y:S01]  /*85a0*/  UMOV UR28, UR12 ;  /* 0x0000000c001c7c82 */ /* 0x000fe20008000000 */
[----:B------:R-:W-:Y:S01]  /*85b0*/  UMOV UR27, UR11 ;  /* 0x0000000b001b7c82 */ /* 0x000fe20008000000 */
[----:B------:R-:W-:Y:S01]  /*85c0*/  UMOV UR25, UR9 ;  /* 0x0000000900197c82 */ /* 0x000fe20008000000 */
[----:B------:R2:W-:Y:S01]  /*85d0*/  UTMALDG.4D [UR40], [UR6], desc[UR30] ;  /* 0x00001e28060075b4 */ /* 0x0005e20008019000 */
[----:B------:R2:W-:Y:S01]  /*85e0*/  UTMALDG.4D [UR32], [UR38], desc[UR30] ;  /* 0x00001e20260075b4 */ /* 0x0005e20008019000 */
[----:B-1----:R-:W-:Y:S01]  /*85f0*/  ISETP.GE.AND P1, PT, R5, 0x51, PT ;  /* 0x000000510500780c */ /* 0x002fe20003f26270 */
[----:B------:R2:W-:-:S12]  /*8600*/  UTMALDG.4D [UR24], [UR38], desc[UR30] ;  /* 0x00001e18260075b4 */ /* 0x0005d80008019000 */
[----:B--2---:R-:W-:Y:S05]  /*8610*/  @!P1 BRA `(.L_x_58) ;  /* 0x0000000c00d49947 */ /* 0x004fea0003800000 */
[----:B------:R-:W1:Y:S01]  /*8620*/  S2R R8, SR_TID.X ;  /* 0x0000000000087919 */ /* 0x000e620000002100 */
[C---:B------:R-:W-:Y:S01]  /*8630*/  VIADD R4, R5.reuse, 0x4f ;  /* 0x0000004f05047836 */ /* 0x040fe20000000000 */
[----:B------:R-:W-:Y:S01]  /*8640*/  ISETP.GE.AND P1, PT, R5, 0xa1, PT ;  /* 0x000000a10500780c */ /* 0x000fe20003f26270 */
[----:B------:R-:W-:Y:S02]  /*8650*/  IMAD.MOV.U32 R9, RZ, RZ, 0x1 ;  /* 0x00000001ff097424 */ /* 0x000fe400078e00ff */
[----:B------:R-:W-:-:S04]  /*8660*/  IMAD.HI R4, R4, 0x66666667, RZ ;  /* 0x6666666704047827 */ /* 0x000fc800078e02ff */
[----:B------:R-:W-:Y:S01]  /*8670*/  IMAD.MOV.U32 R18, RZ, RZ, 0x1 ;  /* 0x00000001ff127424 */ /* 0x000fe200078e00ff */
[----:B------:R-:W-:Y:S01]  /*8680*/  SHF.R.U32.HI R5, RZ, 0x1f, R4 ;  /* 0x0000001fff057819 */ /* 0x000fe20000011604 */
[----:B------:R-:W-:Y:S02]  /*8690*/  IMAD.MOV.U32 R13, RZ, RZ, RZ ;  /* 0x000000ffff0d7224 */ /* 0x000fe400078e00ff */
[----:B------:R-:W-:Y:S01]  /*86a0*/  IMAD.MOV.U32 R11, RZ, RZ, RZ ;  /* 0x000000ffff0b7224 */ /* 0x000fe200078e00ff */
[----:B------:R-:W-:-:S04]  /*86b0*/  LEA.HI.SX32 R4, R4, R5, 0x1b ;  /* 0x0000000504047211 */ /* 0x000fc800078fdaff */
[----:B------:R-:W-:-:S04]  /*86c0*/  VIADDMNMX R9, R4, -R9, 0x1, !PT ;  /* 0x0000000104097446 */ /* 0x000fc80007800909 */
[----:B------:R-:W-:Y:S02]  /*86d0*/  LOP3.LUT R10, R9, 0x1, RZ, 0xc0, !PT ;  /* 0x00000001090a7812 */ /* 0x000fe400078ec0ff */
[----:B-1----:R-:W-:Y:S01]  /*86e0*/  LOP3.LUT R12, R8, 0x1f, RZ, 0xc0, !PT ;  /* 0x0000001f080c7812 */ /* 0x002fe200078ec0ff */
[----:B------:R-:W-:Y:S06]  /*86f0*/  @!P1 BRA `(.L_x_59) ;  /* 0x00000008006c9947 */ /* 0x000fec0003800000 */
[----:B------:R-:W-:Y:S02]  /*8700*/  IMAD.IADD R9, R9, 0x1, -R10 ;  /* 0x0000000109097824 */ /* 0x000fe400078e0a0a */
[----:B------:R-:W-:Y:S02]  /*8710*/  IMAD.MOV.U32 R18, RZ, RZ, 0x1 ;  /* 0x00000001ff127424 */ /* 0x000fe400078e00ff */
[----:B------:R-:W-:-:S07]  /*8720*/  IMAD.MOV.U32 R11, RZ, RZ, RZ ;  /* 0x000000ffff0b7224 */ /* 0x000fce00078e00ff */
.L_x_68:
[----:B------:R-:W-:-:S04]  /*8730*/  SHF.L.U32 R21, R18, 0x1f, RZ ;  /* 0x0000001f12157819 */ /* 0x000fc800000006ff */
[----:B-1----:R-:W1:Y:S02]  /*8740*/  SYNCS.PHASECHK.TRANS64.TRYWAIT P1, [R20+URZ+0x38840], R21 ;  /* 0x03884015140075a7 */ /* 0x002e64000802017f */
[----:B-12---:R-:W-:Y:S05]  /*8750*/  @!P1 BRA `(.L_x_60) ;  /* 0x0000001400749947 */ /* 0x006fea0003800000 */
.L_x_85:
[----:B------:R-:W-:Y:S05]  /*8760*/  @P0 BRA `(.L_x_61) ;  /* 0x0000000000140947 */ /* 0x000fea0003800000 */
[----:B------:R-:W-:Y:S01]  /*8770*/  ISETP.NE.AND P1, PT, R12, RZ, PT ;  /* 0x000000ff0c00720c */ /* 0x000fe20003f25270 */
[----:B------:R-:W-:-:S04]  /*8780*/  IMAD.MOV.U32 R3, RZ, RZ, 0x5140 ;  /* 0x00005140ff037424 */ /* 0x000fc800078e00ff */
[----:B------:R2:W-:Y:S08]  /*8790*/  SYNCS.ARRIVE.TRANS64 RZ, [R20+URZ+0x38830], R3 ;  /* 0x0388300314ff79a7 */ /* 0x0005f0000800003f */
[----:B------:R-:W-:Y:S05]  /*87a0*/  @!P1 BRA `(.L_x_61) ;  /* 0x0000000000049947 */ /* 0x000fea0003800000 */
[----:B------:R-:W-:Y:S01]  /*87b0*/  BPT.TRAP 0x1 ;  /* 0x000000040000795c */ /* 0x000fe20000300000 */
.L_x_61:
[----:B------:R-:W3:Y:S01]  /*87c0*/  LDC.64 R14, c[0x0][0x728] ;  /* 0x0001ca00ff0e7b82 */ /* 0x000ee20000000a00 */
[----:B------:R-:W-:Y:S01]  /*87d0*/  IMAD R8, R11, 0x50, RZ ;  /* 0x000000500b087824 */ /* 0x000fe200078e02ff */
[----:B------:R-:W-:Y:S01]  /*87e0*/  R2UR UR10, R20 ;  /* 0x00000000140a72ca */ /* 0x000fe200000e0000 */
[----:B------:R-:W-:Y:S01]  /*87f0*/  UMOV UR8, 0x0 ;  /* 0x0000000000087882 */ /* 0x000fe20000000000 */
[----:B------:R-:W-:Y:S01]  /*8800*/  UMOV UR9, 0x14f00000 ;  /* 0x14f0000000097882 */ /* 0x000fe20000000000 */
[----:B------:R-:W-:Y:S01]  /*8810*/  UMOV UR18, URZ ;  /* 0x0000003f00127c82 */ /* 0x000fe20008000000 */
[C---:B------:R-:W-:Y:S01]  /*8820*/  IADD3 R0, P1, R8.reuse, R6, RZ ;  /* 0x0000000608007210 */ /* 0x040fe20007f3e0ff */
[----:B------:R-:W-:Y:S01]  /*8830*/  UMOV UR26, 0x40 ;  /* 0x00000040001a7882 */ /* 0x000fe20000000000 */
[----:B------:R-:W4:Y:S01]  /*8840*/  LDC.64 R4, c[0x0][0x198] ;  /* 0x00006600ff047b82 */ /* 0x000f220000000a00 */
[----:B------:R-:W-:Y:S01]  /*8850*/  R2UR UR19, R8 ;  /* 0x00000000081372ca */ /* 0x000fe200000e0000 */
[----:B------:R-:W-:Y:S01]  /*8860*/  UMOV UR28, UR20 ;  /* 0x00000014001c7c82 */ /* 0x000fe20008000000 */
[----:B------:R-:W-:Y:S01]  /*8870*/  UMOV UR29, UR21 ;  /* 0x00000015001d7c82 */ /* 0x000fe20008000000 */
[----:B------:R-:W-:-:S03]  /*8880*/  UMOV UR13, 0x14 ;  /* 0x00000014000d7882 */ /* 0x000fc60000000000 */
[----:B------:R-:W-:Y:S02]  /*8890*/  UIADD3 UR16, UR10, 0x24000, URZ ;  /* 0x000240000a107890 */ /* 0x000fe4000fffe03f */
[----:B------:R-:W-:Y:S02]  /*88a0*/  UIADD3 UR17, UR10, 0x38830, URZ ;  /* 0x000388300a117890 */ /* 0x000fe4000fffe03f */
[----:B------:R-:W-:Y:S02]  /*88b0*/  UIADD3 UR24, UR10, 0x26800, URZ ;  /* 0x000268000a187890 */ /* 0x000fe4000fffe03f */
[----:B------:R-:W-:Y:S01]  /*88c0*/  UIADD3 UR10, UR10, 0x2e380, URZ ;  /* 0x0002e3800a0a7890 */ /* 0x000fe2000fffe03f */
[----:B------:R-:W-:Y:S01]  /*88d0*/  UMOV UR27, UR19 ;  /* 0x00000013001b7c82 */ /* 0x000fe20008000000 */
[----:B---3--:R-:W-:Y:S01]  /*88e0*/  LEA R2, P2, R0, R14, 0x2 ;  /* 0x0000000e00027211 */ /* 0x008fe200078410ff */
[----:B------:R-:W-:Y:S01]  /*88f0*/  UMOV UR25, UR17 ;  /* 0x0000001100197c82 */ /* 0x000fe20008000000 */
[----:B------:R-:W-:-:S02]  /*8900*/  UMOV UR11, UR17 ;  /* 0x00000011000b7c82 */ /* 0x000fc40008000000 */
[----:B------:R-:W-:Y:S02]  /*8910*/  R2UR UR14, R2 ;  /* 0x00000000020e72ca */ /* 0x000fe400000e0000 */
[----:B------:R-:W-:Y:S01]  /*8920*/  LEA.HI.X.SX32 R2, R8, R19, 0x1, P1 ;  /* 0x0000001308027211 */ /* 0x000fe200008f0eff */
[----:B----4-:R-:W-:Y:S02]  /*8930*/  IMAD.MOV.U32 R17, RZ, RZ, R4 ;  /* 0x000000ffff117224 */ /* 0x010fe400078e0004 */
[----:B------:R-:W-:Y:S01]  /*8940*/  IMAD.MOV.U32 R16, RZ, RZ, R5 ;  /* 0x000000ffff107224 */ /* 0x000fe200078e0005 */
[----:B------:R-:W-:Y:S02]  /*8950*/  LEA.HI.X R0, R0, R15, R2, 0x2, P2 ;  /* 0x0000000f00007211 */ /* 0x000fe400010f1402 */
[----:B------:R-:W-:Y:S02]  /*8960*/  IADD3 R4, P1, R17, 0x1f0, RZ ;  /* 0x000001f011047810 */ /* 0x000fe40007f3e0ff */
[----:B------:R-:W-:-:S02]  /*8970*/  R2UR UR15, R0 ;  /* 0x00000000000f72ca */ /* 0x000fc400000e0000 */
[----:B------:R-:W-:Y:S01]  /*8980*/  R2UR UR6, R4 ;  /* 0x00000000040672ca */ /* 0x000fe200000e0000 */
[----:B------:R-:W-:-:S05]  /*8990*/  IMAD.X R5, RZ, RZ, R16, P1 ;  /* 0x000000ffff057224 */ /* 0x000fca00008e0610 */
[----:B------:R-:W-:-:S13]  /*89a0*/  R2UR UR7, R5 ;  /* 0x00000000050772ca */ /* 0x000fda00000e0000 */
[----:B------:R3:W-:Y:S01]  /*89b0*/  UTMALDG.4D [UR16], [UR6], desc[UR8] ;  /* 0x00000810060075b4 */ /* 0x0007e20008019000 */
[----:B------:R3:W-:Y:S01]  /*89c0*/  UTMALDG.4D [UR24], [UR6], desc[UR8] ;  /* 0x00000818060075b4 */ /* 0x0007e20008019000 */
[----:B------:R3:W-:Y:S01]  /*89d0*/  UBLKCP.S.G [UR10], [UR14], UR13 ;  /* 0x0000000a0e0073ba */ /* 0x0007e2000800020d */
[----:B------:R-:W4:Y:S02]  /*89e0*/  SYNCS.PHASECHK.TRANS64.TRYWAIT P1, [R20+URZ+0x38828], R21 ;  /* 0x03882815140075a7 */ /* 0x000f24000802017f */
[----:B---34-:R-:W-:Y:S05]  /*89f0*/  @!P1 BRA `(.L_x_62) ;  /* 0x0000001000e09947 */ /* 0x018fea0003800000 */
.L_x_86:
[----:B------:R-:W-:Y:S05]  /*8a00*/  @P0 BRA `(.L_x_63) ;  /* 0x0000000000140947 */ /* 0x000fea0003800000 */
[----:B------:R-:W-:Y:S01]  /*8a10*/  ISETP.NE.AND P1, PT, R12, RZ, PT ;  /* 0x000000ff0c00720c */ /* 0x000fe20003f25270 */
[----:B------:R-:W-:-:S04]  /*8a20*/  IMAD.MOV.U32 R0, RZ, RZ, 0x5140 ;  /* 0x00005140ff007424 */ /* 0x000fc800078e00ff */
[----:B------:R4:W-:Y:S08]  /*8a30*/  SYNCS.ARRIVE.TRANS64 RZ, [R20+URZ+0x38818], R0 ;  /* 0x0388180014ff79a7 */ /* 0x0009f0000800003f */
[----:B------:R-:W-:Y:S05]  /*8a40*/  @!P1 BRA `(.L_x_63) ;  /* 0x0000000000049947 */ /* 0x000fea0003800000 */
[----:B------:R-:W-:Y:S01]  /*8a50*/  BPT.TRAP 0x1 ;  /* 0x000000040000795c */ /* 0x000fe20000300000 */
.L_x_63:
[----:B----4-:R-:W-:Y:S01]  /*8a60*/  VIADD R0, R8, 0x50 ;  /* 0x0000005008007836 */ /* 0x010fe20000000000 */
[----:B------:R-:W-:Y:S01]  /*8a70*/  IADD3 R2, P1, R17, 0xf0, RZ ;  /* 0x000000f011027810 */ /* 0x000fe20007f3e0ff */
[----:B------:R-:W-:Y:S01]  /*8a80*/  UMOV UR8, 0x0 ;  /* 0x0000000000087882 */ /* 0x000fe20000000000 */
[----:B------:R-:W-:Y:S01]  /*8a90*/  R2UR UR16, R20 ;  /* 0x00000000141072ca */ /* 0x000fe200000e0000 */
[----:B------:R-:W-:Y:S01]  /*8aa0*/  UMOV UR9, 0x14f00000 ;  /* 0x14f0000000097882 */ /* 0x000fe20000000000 */
[----:B------:R-:W-:Y:S01]  /*8ab0*/  R2UR UR27, R0 ;  /* 0x00000000001b72ca */ /* 0x000fe200000e0000 */
[----:B--2---:R-:W-:Y:S01]  /*8ac0*/  IMAD.X R3, RZ, RZ, R16, P1 ;  /* 0x000000ffff037224 */ /* 0x004fe200008e0610 */
[----:B------:R-:W-:Y:S01]  /*8ad0*/  R2UR UR6, R2 ;  /* 0x00000000020672ca */ /* 0x000fe200000e0000 */
[----:B------:R-:W-:Y:S01]  /*8ae0*/  UMOV UR26, URZ ;  /* 0x0000003f001a7c82 */ /* 0x000fe20008000000 */
[----:B------:R-:W-:Y:S01]  /*8af0*/  UMOV UR28, UR20 ;  /* 0x00000014001c7c82 */ /* 0x000fe20008000000 */
[----:B------:R-:W-:Y:S01]  /*8b00*/  UMOV UR29, UR21 ;  /* 0x00000015001d7c82 */ /* 0x000fe20008000000 */
[----:B------:R-:W-:Y:S01]  /*8b10*/  R2UR UR7, R3 ;  /* 0x00000000030772ca */ /* 0x000fe200000e0000 */
[----:B------:R-:W-:Y:S01]  /*8b20*/  UMOV UR18, 0x40 ;  /* 0x0000004000127882 */ /* 0x000fe20000000000 */
[----:B------:R-:W-:-:S03]  /*8b30*/  UMOV UR10, 0x14 ;  /* 0x00000014000a7882 */ /* 0x000fc60000000000 */
[----:B------:R-:W-:Y:S02]  /*8b40*/  UIADD3 UR24, UR16, 0x1f000, URZ ;  /* 0x0001f00010187890 */ /* 0x000fe4000fffe03f */
[----:B------:R-:W-:Y:S02]  /*8b50*/  UIADD3 UR25, UR16, 0x38818, URZ ;  /* 0x0003881810197890 */ /* 0x000fe4000fffe03f */
[----:B------:R-:W-:Y:S02]  /*8b60*/  UIADD3 UR22, UR16, 0x2e200, URZ ;  /* 0x0002e20010167890 */ /* 0x000fe4000fffe03f */
[----:B------:R-:W-:Y:S02]  /*8b70*/  UIADD3 UR16, UR16, 0x21800, URZ ;  /* 0x0002180010107890 */ /* 0x000fe4000fffe03f */
[----:B------:R-:W-:Y:S01]  /*8b80*/  UIMAD.WIDE UR14, UR27, 0x4, UR4 ;  /* 0x000000041b0e78a5 */ /* 0x000fe2000f8e0204 */
[----:B------:R-:W-:Y:S01]  /*8b90*/  UMOV UR17, UR25 ;  /* 0x0000001900117c82 */ /* 0x000fe20008000000 */
[----:B------:R-:W-:Y:S01]  /*8ba0*/  UMOV UR19, UR27 ;  /* 0x0000001b00137c82 */ /* 0x000fe20008000000 */
[----:B------:R-:W-:Y:S01]  /*8bb0*/  UMOV UR23, UR25 ;  /* 0x0000001900177c82 */ /* 0x000fe20008000000 */
[----:B------:R2:W-:Y:S03]  /*8bc0*/  UTMALDG.4D [UR24], [UR6], desc[UR8] ;  /* 0x00000818060075b4 */ /* 0x0005e60008019000 */
[----:B------:R2:W-:Y:S02]  /*8bd0*/  UTMALDG.4D [UR16], [UR6], desc[UR8] ;  /* 0x00000810060075b4 */ /* 0x0005e40008019000 */
[----:B------:R2:W-:Y:S01]  /*8be0*/  UBLKCP.S.G [UR22], [UR14], UR10 ;  /* 0x000000160e0073ba */ /* 0x0005e2000800020a */
[----:B------:R-:W4:Y:S02]  /*8bf0*/  SYNCS.PHASECHK.TRANS64.TRYWAIT P1, [R20+URZ+0x38848], R21 ;  /* 0x03884815140075a7 */ /* 0x000f24000802017f */
[----:B--2-4-:R-:W-:Y:S05]  /*8c00*/  @!P1 BRA `(.L_x_64) ;  /* 0x0000001000709947 */ /* 0x014fea0003800000 */
.L_x_87:
[----:B-123--:R-:W-:Y:S01]  /*8c10*/  SHF.R.S32.HI R21, RZ, 0x1f, R0 ;  /* 0x0000001fff157819 */ /* 0x00efe20000011400 */
[----:B------:R-:W-:Y:S06]  /*8c20*/  @P0 BRA `(.L_x_65) ;  /* 0x00000000001c0947 */ /* 0x000fec0003800000 */
[----:B------:R-:W-:-:S04]  /*8c30*/  IMAD.MOV.U32 R12, RZ, RZ, 0x5140 ;  /* 0x00005140ff0c7424 */ /* 0x000fc800078e00ff */
[----:B------:R1:W-:Y:S02]  /*8c40*/  SYNCS.ARRIVE.TRANS64 RZ, [R20+URZ+0x38838], R12 ;  /* 0x0388380c14ff79a7 */ /* 0x0003e4000800003f */
[----:B-1----:R-:W1:Y:S02]  /*8c50*/  S2R R12, SR_TID.X ;  /* 0x00000000000c7919 */ /* 0x002e640000002100 */
[----:B-1----:R-:W-:-:S04]  /*8c60*/  LOP3.LUT R12, R12, 0x1f, RZ, 0xc0, !PT ;  /* 0x0000001f0c0c7812 */ /* 0x002fc800078ec0ff */
[----:B------:R-:W-:-:S13]  /*8c70*/  ISETP.NE.AND P1, PT, R12, RZ, PT ;  /* 0x000000ff0c00720c */ /* 0x000fda0003f25270 */
[----:B------:R-:W-:Y:S05]  /*8c80*/  @!P1 BRA `(.L_x_65) ;  /* 0x0000000000049947 */ /* 0x000fea0003800000 */
[----:B------:R-:W-:Y:S01]  /*8c90*/  BPT.TRAP 0x1 ;  /* 0x000000040000795c */ /* 0x000fe20000300000 */
.L_x_65:
[C---:B------:R-:W-:Y:S01]  /*8ca0*/  R2UR UR27, R0.reuse ;  /* 0x00000000001b72ca */ /* 0x040fe200000e0000 */
[----:B------:R-:W-:Y:S01]  /*8cb0*/  UMOV UR8, 0x0 ;  /* 0x0000000000087882 */ /* 0x000fe20000000000 */
[----:B------:R-:W-:Y:S01]  /*8cc0*/  IADD3 R0, P1, R0, R6, RZ ;  /* 0x0000000600007210 */ /* 0x000fe20007f3e0ff */
[----:B------:R-:W-:Y:S01]  /*8cd0*/  UMOV UR9, 0x14f00000 ;  /* 0x14f0000000097882 */ /* 0x000fe20000000000 */
[----:B------:R-:W-:Y:S01]  /*8ce0*/  R2UR UR10, R20 ;  /* 0x00000000140a72ca */ /* 0x000fe200000e0000 */
[----:B------:R-:W-:Y:S01]  /*8cf0*/  UMOV UR26, URZ ;  /* 0x0000003f001a7c82 */ /* 0x000fe20008000000 */
[----:B------:R-:W-:Y:S01]  /*8d00*/  R2UR UR6, R4 ;  /* 0x00000000040672ca */ /* 0x000fe200000e0000 */
[----:B------:R-:W-:Y:S01]  /*8d10*/  IMAD.X R21, R21, 0x1, R19, P1 ;  /* 0x0000000115157824 */ /* 0x000fe200008e0613 */
[C---:B------:R-:W-:Y:S01]  /*8d20*/  LEA R14, P1, R0.reuse, R14, 0x2 ;  /* 0x0000000e000e7211 */ /* 0x040fe200078210ff */
[----:B------:R-:W-:Y:S01]  /*8d30*/  UMOV UR28, UR20 ;  /* 0x00000014001c7c82 */ /* 0x000fe20008000000 */
[----:B------:R-:W-:Y:S01]  /*8d40*/  R2UR UR7, R5 ;  /* 0x00000000050772ca */ /* 0x000fe200000e0000 */
[----:B------:R-:W-:Y:S01]  /*8d50*/  UMOV UR29, UR21 ;  /* 0x00000015001d7c82 */ /* 0x000fe20008000000 */
[----:B------:R-:W-:Y:S01]  /*8d60*/  LEA.HI.X R21, R0, R15, R21, 0x2, P1 ;  /* 0x0000000f00157211 */ /* 0x000fe200008f1415 */
[----:B------:R-:W-:Y:S01]  /*8d70*/  UMOV UR18, 0x40 ;  /* 0x0000004000127882 */ /* 0x000fe20000000000 */
[----:B------:R-:W-:Y:S01]  /*8d80*/  R2UR UR14, R14 ;  /* 0x000000000e0e72ca */ /* 0x000fe200000e0000 */
[----:B------:R-:W-:Y:S01]  /*8d90*/  UMOV UR19, UR27 ;  /* 0x0000001b00137c82 */ /* 0x000fe20008000000 */
[----:B------:R-:W-:Y:S01]  /*8da0*/  R2UR UR15, R21 ;  /* 0x00000000150f72ca */ /* 0x000fe200000e0000 */
[----:B------:R-:W-:Y:S01]  /*8db0*/  UIADD3 UR24, UR10, 0x29000, URZ ;  /* 0x000290000a187890 */ /* 0x000fe2000fffe03f */
[----:B------:R-:W-:Y:S01]  /*8dc0*/  LOP3.LUT R18, R18, 0x1, RZ, 0x3c, !PT ;  /* 0x0000000112127812 */ /* 0x000fe200078e3cff */
[----:B------:R-:W-:-:S02]  /*8dd0*/  UIADD3 UR25, UR10, 0x38838, URZ ;  /* 0x000388380a197890 */ /* 0x000fc4000fffe03f */
[----:B------:R-:W-:Y:S01]  /*8de0*/  UIADD3 UR16, UR10, 0x2b800, URZ ;  /* 0x0002b8000a107890 */ /* 0x000fe2000fffe03f */
[----:B------:R-:W-:Y:S01]  /*8df0*/  SHF.L.U32 R5, R18, 0x1f, RZ ;  /* 0x0000001f12057819 */ /* 0x000fe200000006ff */
[----:B------:R-:W-:Y:S01]  /*8e00*/  UIADD3 UR10, UR10, 0x2e580, URZ ;  /* 0x0002e5800a0a7890 */ /* 0x000fe2000fffe03f */
[----:B------:R-:W-:Y:S02]  /*8e10*/  UMOV UR13, 0x14 ;  /* 0x00000014000d7882 */ /* 0x000fe40000000000 */
[----:B------:R-:W-:Y:S01]  /*8e20*/  UMOV UR17, UR25 ;  /* 0x0000001900117c82 */ /* 0x000fe20008000000 */
[----:B------:R-:W-:Y:S01]  /*8e30*/  UMOV UR11, UR25 ;  /* 0x00000019000b7c82 */ /* 0x000fe20008000000 */
[----:B------:R1:W-:Y:S02]  /*8e40*/  UTMALDG.4D [UR24], [UR6], desc[UR8] ;  /* 0x00000818060075b4 */ /* 0x0003e40008019000 */
[----:B------:R1:W-:Y:S02]  /*8e50*/  UTMALDG.4D [UR16], [UR6], desc[UR8] ;  /* 0x00000810060075b4 */ /* 0x0003e40008019000 */
[----:B------:R1:W-:Y:S01]  /*8e60*/  UBLKCP.S.G [UR10], [UR14], UR13 ;  /* 0x0000000a0e0073ba */ /* 0x0003e2000800020d */
[----:B------:R-:W2:Y:S02]  /*8e70*/  SYNCS.PHASECHK.TRANS64.TRYWAIT P1, [R20+URZ+0x38820], R5 ;  /* 0x03882005140075a7 */ /* 0x000ea4000802017f */
[----:B-12---:R-:W-:Y:S05]  /*8e80*/  @!P1 BRA `(.L_x_66) ;  /* 0x0000000c00e49947 */ /* 0x006fea0003800000 */
.L_x_89:
[----:B------:R-:W-:Y:S05]  /*8e90*/  @P0 BRA `(.L_x_67) ;  /* 0x0000000000140947 */ /* 0x000fea0003800000 */
[----:B------:R-:W-:Y:S01]  /*8ea0*/  ISETP.NE.AND P1, PT, R12, RZ, PT ;  /* 0x000000ff0c00720c */ /* 0x000fe20003f25270 */
[----:B-1----:R-:W-:-:S04]  /*8eb0*/  IMAD.MOV.U32 R5, RZ, RZ, 0x5140 ;  /* 0x00005140ff057424 */ /* 0x002fc800078e00ff */
[----:B------:R2:W-:Y:S08]  /*8ec0*/  SYNCS.ARRIVE.TRANS64 RZ, [R20+URZ+0x38810], R5 ;  /* 0x0388100514ff79a7 */ /* 0x0005f0000800003f */
[----:B------:R-:W-:Y:S05]  /*8ed0*/  @!P1 BRA `(.L_x_67) ;  /* 0x0000000000049947 */ /* 0x000fea0003800000 */
[----:B------:R-:W-:Y:S01]  /*8ee0*/  BPT.TRAP 0x1 ;  /* 0x000000040000795c */ /* 0x000fe20000300000 */
.L_x_67:
[----:B------:R-:W-:Y:S01]  /*8ef0*/  R2UR UR27, R8 ;  /* 0x00000000081b72ca */ /* 0x000fe200000e0000 */
[----:B------:R-:W-:Y:S01]  /*8f00*/  VIADD R9, R9, 0xfffffffe ;  /* 0xfffffffe09097836 */ /* 0x000fe20000000000 */
[----:B------:R-:W-:Y:S01]  /*8f10*/  R2UR UR16, R20 ;  /* 0x00000000141072ca */ /* 0x000fe200000e0000 */
[----:B------:R-:W-:Y:S01]  /*8f20*/  UMOV UR8, 0x0 ;  /* 0x0000000000087882 */ /* 0x000fe20000000000 */
[----:B------:R-:W-:Y:S01]  /*8f30*/  R2UR UR6, R2 ;  /* 0x00000000020672ca */ /* 0x000fe200000e0000 */
[----:B------:R-:W-:Y:S01]  /*8f40*/  UMOV UR9, 0x14f00000 ;  /* 0x14f0000000097882 */ /* 0x000fe20000000000 */
[----:B------:R-:W-:Y:S01]  /*8f50*/  R2UR UR7, R3 ;  /* 0x00000000030772ca */ /* 0x000fe200000e0000 */
[----:B------:R-:W-:Y:S01]  /*8f60*/  UMOV UR26, URZ ;  /* 0x0000003f001a7c82 */ /* 0x000fe20008000000 */
[----:B------:R-:W-:Y:S01]  /*8f70*/  ISETP.NE.AND P1, PT, R9, RZ, PT ;  /* 0x000000ff0900720c */ /* 0x000fe20003f25270 */
[----:B------:R-:W-:Y:S01]  /*8f80*/  UMOV UR28, UR20 ;  /* 0x00000014001c7c82 */ /* 0x000fe20008000000 */
[----:B------:R-:W-:Y:S01]  /*8f90*/  UMOV UR29, UR21 ;  /* 0x00000015001d7c82 */ /* 0x000fe20008000000 */
[----:B------:R-:W-:Y:S01]  /*8fa0*/  UMOV UR18, 0x40 ;  /* 0x0000004000127882 */ /* 0x000fe20000000000 */
[----:B------:R-:W-:Y:S01]  /*8fb0*/  UMOV UR13, 0x14 ;  /* 0x00000014000d7882 */ /* 0x000fe20000000000 */
[----:B------:R-:W-:Y:S01]  /*8fc0*/  UIADD3 UR27, UR27, 0xa0, URZ ;  /* 0x000000a01b1b7890 */ /* 0x000fe2000fffe03f */
[----:B------:R-:W-:Y:S01]  /*8fd0*/  VIADD R11, R11, 0x2 ;  /* 0x000000020b0b7836 */ /* 0x000fe20000000000 */
[----:B------:R-:W-:-:S02]  /*8fe0*/  UIADD3 UR24, UR16, 0x1a000, URZ ;  /* 0x0001a00010187890 */ /* 0x000fc4000fffe03f */
[----:B------:R-:W-:Y:S02]  /*8ff0*/  UIADD3 UR25, UR16, 0x38810, URZ ;  /* 0x0003881010197890 */ /* 0x000fe4000fffe03f */
[----:B------:R-:W-:Y:S02]  /*9000*/  UIADD3 UR14, UR16, 0x2e000, URZ ;  /* 0x0002e000100e7890 */ /* 0x000fe4000fffe03f */
[----:B------:R-:W-:Y:S02]  /*9010*/  UIADD3 UR16, UR16, 0x1c800, URZ ;  /* 0x0001c80010107890 */ /* 0x000fe4000fffe03f */
[----:B------:R-:W-:Y:S01]  /*9020*/  UIMAD.WIDE UR10, UR27, 0x4, UR4 ;  /* 0x000000041b0a78a5 */ /* 0x000fe2000f8e0204 */
[----:B------:R-:W-:Y:S01]  /*9030*/  UMOV UR17, UR25 ;  /* 0x0000001900117c82 */ /* 0x000fe20008000000 */
[----:B------:R-:W-:Y:S01]  /*9040*/  UMOV UR19, UR27 ;  /* 0x0000001b00137c82 */ /* 0x000fe20008000000 */
[----:B------:R3:W-:Y:S01]  /*9050*/  UTMALDG.4D [UR24], [UR6], desc[UR8] ;  /* 0x00000818060075b4 */ /* 0x0007e20008019000 */
[----:B------:R-:W-:-:S03]  /*9060*/  UMOV UR15, UR25 ;  /* 0x00000019000f7c82 */ /* 0x000fc60008000000 */
[----:B------:R3:W-:Y:S02]  /*9070*/  UTMALDG.4D [UR16], [UR6], desc[UR8] ;  /* 0x00000810060075b4 */ /* 0x0007e40008019000 */
[----:B------:R3:W-:Y:S02]  /*9080*/  UBLKCP.S.G [UR14], [UR10], UR13 ;  /* 0x0000000e0a0073ba */ /* 0x0007e4000800020d */
[----:B---3--:R-:W-:Y:S05]  /*9090*/  @P1 BRA `(.L_x_68) ;  /* 0xfffffff400a41947 */ /* 0x008fea000383ffff */
[----:B------:R-:W-:-:S07]  /*90a0*/  IMAD.U32 R0, RZ, RZ, UR27 ;  /* 0x0000001bff007e24 */ /* 0x000fce000f8e00ff */
.L_x_59:
[----:B------:R-:W-:-:S13]  /*90b0*/  ISETP.NE.AND P1, PT, R10, RZ, PT ;  /* 0x000000ff0a00720c */ /* 0x000fda0003f25270 */
[----:B------:R-:W-:Y:S05]  /*90c0*/  @!P1 BRA `(.L_x_58) ;  /* 0x0000000400289947 */ /* 0x000fea0003800000 */
[----:B------:R-:W-:-:S04]  /*90d0*/  SHF.L.U32 R9, R18, 0x1f, RZ ;  /* 0x0000001f12097819 */ /* 0x000fc800000006ff */
[----:B------:R-:W3:Y:S02]  /*90e0*/  SYNCS.PHASECHK.TRANS64.TRYWAIT P1, [R20+URZ+0x38840], R9 ;  /* 0x03884009140075a7 */ /* 0x000ee4000802017f */
[----:B---3--:R-:W-:Y:S05]  /*90f0*/  @!P1 BRA `(.L_x_69) ;  /* 0x0000000c00609947 */ /* 0x008fea0003800000 */
.L_x_90:
[----:B------:R-:W-:Y:S05]  /*9100*/  @P0 BRA `(.L_x_70) ;  /* 0x0000000000140947 */ /* 0x000fea0003800000 */
[----:B------:R-:W-:Y:S01]  /*9110*/  ISETP.NE.AND P1, PT, R12, RZ, PT ;  /* 0x000000ff0c00720c */ /* 0x000fe20003f25270 */
[----:B-12---:R-:W-:-:S04]  /*9120*/  IMAD.MOV.U32 R5, RZ, RZ, 0x5140 ;  /* 0x00005140ff057424 */ /* 0x006fc800078e00ff */
[----:B------:R4:W-:Y:S08]  /*9130*/  SYNCS.ARRIVE.TRANS64 RZ, [R20+URZ+0x38830], R5 ;  /* 0x0388300514ff79a7 */ /* 0x0009f0000800003f */
[----:B------:R-:W-:Y:S05]  /*9140*/  @!P1 BRA `(.L_x_70) ;  /* 0x0000000000049947 */ /* 0x000fea0003800000 */
[----:B------:R-:W-:Y:S01]  /*9150*/  BPT.TRAP 0x1 ;  /* 0x000000040000795c */ /* 0x000fe20000300000 */
.L_x_70:
[----:B-12-4-:R-:W1:Y:S01]  /*9160*/  LDC.64 R4, c[0x0][0x728] ;  /* 0x0001ca00ff047b82 */ /* 0x016e620000000a00 */
[----:B------:R-:W-:Y:S01]  /*9170*/  IMAD R11, R11, 0x50, RZ ;  /* 0x000000500b0b7824 */ /* 0x000fe200078e02ff */
[----:B------:R-:W-:Y:S01]  /*9180*/  R2UR UR10, R20 ;  /* 0x00000000140a72ca */ /* 0x000fe200000e0000 */
[----:B------:R-:W-:Y:S01]  /*9190*/  UMOV UR8, 0x0 ;  /* 0x0000000000087882 */ /* 0x000fe20000000000 */
[----:B------:R-:W-:Y:S01]  /*91a0*/  UMOV UR9, 0x14f00000 ;  /* 0x14f0000000097882 */ /* 0x000fe20000000000 */
[----:B------:R-:W-:Y:S01]  /*91b0*/  UMOV UR26, URZ ;  /* 0x0000003f001a7c82 */ /* 0x000fe20008000000 */
[C---:B------:R-:W-:Y:S01]  /*91c0*/  IADD3 R0, P1, R11.reuse, R6, RZ ;  /* 0x000000060b007210 */ /* 0x040fe20007f3e0ff */
[----:B------:R-:W-:Y:S01]  /*91d0*/  UMOV UR28, UR20 ;  /* 0x00000014001c7c82 */ /* 0x000fe20008000000 */
[----:B------:R-:W-:Y:S01]  /*91e0*/  R2UR UR27, R11 ;  /* 0x000000000b1b72ca */ /* 0x000fe200000e0000 */
[----:B------:R-:W-:Y:S01]  /*91f0*/  UMOV UR29, UR21 ;  /* 0x00000015001d7c82 */ /* 0x000fe20008000000 */
[----:B------:R-:W-:Y:S01]  /*9200*/  UMOV UR18, 0x40 ;  /* 0x0000004000127882 */ /* 0x000fe20000000000 */
[----:B------:R-:W-:-:S04]  /*9210*/  UMOV UR13, 0x14 ;  /* 0x00000014000d7882 */ /* 0x000fc80000000000 */
[----:B------:R-:W-:Y:S02]  /*9220*/  UIADD3 UR25, UR10, 0x38830, URZ ;  /* 0x000388300a197890 */ /* 0x000fe4000fffe03f */
[----:B------:R-:W-:Y:S02]  /*9230*/  UIADD3 UR24, UR10, 0x24000, URZ ;  /* 0x000240000a187890 */ /* 0x000fe4000fffe03f */
[----:B------:R-:W-:Y:S02]  /*9240*/  UIADD3 UR16, UR10, 0x26800, URZ ;  /* 0x000268000a107890 */ /* 0x000fe4000fffe03f */
[----:B------:R-:W-:Y:S01]  /*9250*/  UIADD3 UR10, UR10, 0x2e380, URZ ;  /* 0x0002e3800a0a7890 */ /* 0x000fe2000fffe03f */
[----:B------:R-:W-:Y:S01]  /*9260*/  UMOV UR17, UR25 ;  /* 0x0000001900117c82 */ /* 0x000fe20008000000 */
[----:B-1----:R-:W-:Y:S01]  /*9270*/  LEA R4, P2, R0, R4, 0x2 ;  /* 0x0000000400047211 */ /* 0x002fe200078410ff */
[----:B------:R-:W-:Y:S01]  /*9280*/  UMOV UR19, UR27 ;  /* 0x0000001b00137c82 */ /* 0x000fe20008000000 */
[----:B------:R-:W-:-:S02]  /*9290*/  UMOV UR11, UR25 ;  /* 0x00000019000b7c82 */ /* 0x000fc40008000000 */
[----:B------:R-:W-:Y:S02]  /*92a0*/  R2UR UR14, R4 ;  /* 0x00000000040e72ca */ /* 0x000fe400000e0000 */
[----:B------:R-:W-:-:S04]  /*92b0*/  LEA.HI.X.SX32 R4, R11, R19, 0x1, P1 ;  /* 0x000000130b047211 */ /* 0x000fc800008f0eff */
[----:B------:R-:W-:Y:S02]  /*92c0*/  LEA.HI.X R5, R0, R5, R4, 0x2, P2 ;  /* 0x0000000500057211 */ /* 0x000fe400010f1404 */
[----:B------:R-:W-:Y:S02]  /*92d0*/  IADD3 R0, P1, R17, 0x1f0, RZ ;  /* 0x000001f011007810 */ /* 0x000fe40007f3e0ff */
[----:B------:R-:W-:Y:S02]  /*92e0*/  R2UR UR15, R5 ;  /* 0x00000000050f72ca */ /* 0x000fe400000e0000 */
[----:B------:R-:W-:Y:S01]  /*92f0*/  R2UR UR6, R0 ;  /* 0x00000000000672ca */ /* 0x000fe200000e0000 */
[----:B------:R-:W-:-:S05]  /*9300*/  IMAD.X R0, RZ, RZ, R16, P1 ;  /* 0x000000ffff007224 */ /* 0x000fca00008e0610 */
[----:B------:R-:W-:-:S13]  /*9310*/  R2UR UR7, R0 ;  /* 0x00000000000772ca */ /* 0x000fda00000e0000 */
[----:B------:R1:W-:Y:S01]  /*9320*/  UTMALDG.4D [UR24], [UR6], desc[UR8] ;  /* 0x00000818060075b4 */ /* 0x0003e20008019000 */
[----:B------:R1:W-:Y:S01]  /*9330*/  UTMALDG.4D [UR16], [UR6], desc[UR8] ;  /* 0x00000810060075b4 */ /* 0x0003e20008019000 */
[----:B------:R1:W-:Y:S01]  /*9340*/  UBLKCP.S.G [UR10], [UR14], UR13 ;  /* 0x0000000a0e0073ba */ /* 0x0003e2000800020d */
[----:B------:R-:W2:Y:S02]  /*9350*/  SYNCS.PHASECHK.TRANS64.TRYWAIT P1, [R20+URZ+0x38828], R9 ;  /* 0x03882809140075a7 */ /* 0x000ea4000802017f */
[----:B-12---:R-:W-:Y:S05]  /*9360*/  @!P1 BRA `(.L_x_71) ;  /* 0x0000000800d89947 */ /* 0x006fea0003800000 */
.L_x_91:
[----:B------:R-:W-:Y:S05]  /*9370*/  @P0 BRA `(.L_x_72) ;  /* 0x0000000000140947 */ /* 0x000fea0003800000 */
[----:B------:R-:W-:Y:S01]  /*9380*/  ISETP.NE.AND P0, PT, R12, RZ, PT ;  /* 0x000000ff0c00720c */ /* 0x000fe20003f05270 */
[----:B------:R-:W-:-:S04]  /*9390*/  IMAD.MOV.U32 R5, RZ, RZ, 0x5140 ;  /* 0x00005140ff057424 */ /* 0x000fc800078e00ff */
[----:B------:R2:W-:Y:S08]  /*93a0*/  SYNCS.ARRIVE.TRANS64 RZ, [R20+URZ+0x38818], R5 ;  /* 0x0388180514ff79a7 */ /* 0x0005f0000800003f */
[----:B------:R-:W-:Y:S05]  /*93b0*/  @!P0 BRA `(.L_x_72) ;  /* 0x0000000000048947 */ /* 0x000fea0003800000 */
[----:B------:R-:W-:Y:S01]  /*93c0*/  BPT.TRAP 0x1 ;  /* 0x000000040000795c */ /* 0x000fe20000300000 */
.L_x_72:
[----:B------:R-:W-:Y:S01]  /*93d0*/  R2UR UR27, R11 ;  /* 0x000000000b1b72ca */ /* 0x000fe200000e0000 */
[----:B------:R-:W-:Y:S01]  /*93e0*/  UMOV UR8, 0x0 ;  /* 0x0000000000087882 */ /* 0x000fe20000000000 */
[----:B------:R-:W-:Y:S01]  /*93f0*/  R2UR UR16, R20 ;  /* 0x00000000141072ca */ /* 0x000fe200000e0000 */
[----:B------:R-:W-:Y:S01]  /*9400*/  UMOV UR9, 0x14f00000 ;  /* 0x14f0000000097882 */ /* 0x000fe20000000000 */
[----:B------:R-:W-:Y:S01]  /*9410*/  R2UR UR6, R2 ;  /* 0x00000000020672ca */ /* 0x000fe200000e0000 */
[----:B------:R-:W-:Y:S01]  /*9420*/  UMOV UR26, URZ ;  /* 0x0000003f001a7c82 */ /* 0x000fe20008000000 */
[----:B------:R-:W-:Y:S01]  /*9430*/  R2UR UR7, R3 ;  /* 0x00000000030772ca */ /* 0x000fe200000e0000 */
[----:B------:R-:W-:Y:S01]  /*9440*/  UMOV UR28, UR20 ;  /* 0x00000014001c7c82 */ /* 0x000fe20008000000 */
[----:B------:R-:W-:Y:S01]  /*9450*/  UMOV UR29, UR21 ;  /* 0x00000015001d7c82 */ /* 0x000fe20008000000 */
[----:B------:R-:W-:Y:S01]  /*9460*/  UMOV UR18, 0x40 ;  /* 0x0000004000127882 */ /* 0x000fe20000000000 */
[----:B------:R-:W-:Y:S01]  /*9470*/  UMOV UR13, 0x14 ;  /* 0x00000014000d7882 */ /* 0x000fe20000000000 */
[----:B------:R-:W-:-:S02]  /*9480*/  IMAD.MOV.U32 R13, RZ, RZ, 0x1 ;  /* 0x00000001ff0d7424 */ /* 0x000fc400078e00ff */
[----:B------:R-:W-:Y:S02]  /*9490*/  UIADD3 UR27, UR27, 0x50, URZ ;  /* 0x000000501b1b7890 */ /* 0x000fe4000fffe03f */
[----:B------:R-:W-:Y:S02]  /*94a0*/  UIADD3 UR24, UR16, 0x1f000, URZ ;  /* 0x0001f00010187890 */ /* 0x000fe4000fffe03f */
[----:B------:R-:W-:Y:S02]  /*94b0*/  UIADD3 UR25, UR16, 0x38818, URZ ;  /* 0x0003881810197890 */ /* 0x000fe4000fffe03f */
[----:B------:R-:W-:Y:S01]  /*94c0*/  UIADD3 UR14, UR16, 0x2e200, URZ ;  /* 0x0002e200100e7890 */ /* 0x000fe2000fffe03f */
[----:B------:R-:W-:Y:S01]  /*94d0*/  IMAD.U32 R0, RZ, RZ, UR27 ;  /* 0x0000001bff007e24 */ /* 0x000fe2000f8e00ff */
        /* <DEDUP_REMOVED lines=8> */
[----:B----4-:R-:W-:Y:S01]  /*9560*/  NOP ;  /* 0x0000000000007918 */ /* 0x010fe20000000000 */
.L_x_58:
[----:B------:R-:W-:Y:S01]  /*9570*/  IMAD R4, R13, 0x8, R20 ;  /* 0x000000080d047824 */ /* 0x000fe200078e0214 */
[----:B------:R-:W-:Y:S01]  /*9580*/  SHF.L.U32 R3, R18, 0x1f, RZ ;  /* 0x0000001f12037819 */ /* 0x000fe200000006ff */
[----:B------:R-:W4:Y:S03]  /*9590*/  S2R R2, SR_TID.X ;  /* 0x0000000000027919 */ /* 0x000f260000002100 */
[----:B------:R-:W5:Y:S01]  /*95a0*/  SYNCS.PHASECHK.TRANS64.TRYWAIT P0, [R4+URZ+0x38840], R3 ;  /* 0x03884003040075a7 */ /* 0x000f62000800017f */
[----:B----4-:R-:W-:-:S04]  /*95b0*/  LOP3.LUT R2, R2, 0x7f, RZ, 0xc0, !PT ;  /* 0x0000007f02027812 */ /* 0x010fc800078ec0ff */
[----:B------:R-:W-:Y:S01]  /*95c0*/  ISETP.NE.AND P1, PT, R2, RZ, PT ;  /* 0x000000ff0200720c */ /* 0x000fe20003f25270 */
[----:B-----5:R-:W-:-:S12]  /*95d0*/  @!P0 BRA `(.L_x_73) ;  /* 0x0000000800508947 */ /* 0x020fd80003800000 */
.L_x_92:
[----:B------:R-:W-:Y:S05]  /*95e0*/  @P1 BRA `(.L_x_74) ;  /* 0x0000000000181947 */ /* 0x000fea0003800000 */
[----:B------:R-:W5:Y:S01]  /*95f0*/  S2R R2, SR_TID.X ;  /* 0x0000000000027919 */ /* 0x000f620000002100 */
[----:B----4-:R-:W-:-:S04]  /*9600*/  IMAD.MOV.U32 R3, RZ, RZ, 0x5140 ;  /* 0x00005140ff037424 */ /* 0x010fc800078e00ff */
[----:B------:R4:W-:Y:S01]  /*9610*/  SYNCS.ARRIVE.TRANS64 RZ, [R4+URZ+0x38830], R3 ;  /* 0x0388300304ff79a7 */ /* 0x0009e2000800003f */
[----:B-----5:R-:W-:-:S13]  /*9620*/  LOP3.LUT P0, RZ, R2, 0x1f, RZ, 0xc0, !PT ;  /* 0x0000001f02ff7812 */ /* 0x020fda000780c0ff */
[----:B----4-:R-:W-:Y:S05]  /*9630*/  @!P0 BRA `(.L_x_74) ;  /* 0x0000000000048947 */ /* 0x010fea0003800000 */
[----:B------:R-:W-:Y:S01]  /*9640*/  BPT.TRAP 0x1 ;  /* 0x000000040000795c */ /* 0x000fe20000300000 */
.L_x_74:
[----:B----4-:R-:W4:Y:S01]  /*9650*/  LDC.64 R2, c[0x0][0x728] ;  /* 0x0001ca00ff027b82 */ /* 0x010f220000000a00 */
[----:B------:R-:W-:Y:S01]  /*9660*/  IADD3 R6, P0, R0, R6, RZ ;  /* 0x0000000600067210 */ /* 0x000fe20007f1e0ff */
[----:B------:R-:W-:Y:S01]  /*9670*/  UMOV UR8, 0x0 ;  /* 0x0000000000087882 */ /* 0x000fe20000000000 */
[----:B------:R-:W-:Y:S01]  /*9680*/  R2UR UR25, R4 ;  /* 0x00000000041972ca */ /* 0x000fe200000e0000 */
[C-C-:B------:R-:W-:Y:S01]  /*9690*/  IMAD R4, R13.reuse, 0x5000, R20.reuse ;  /* 0x000050000d047824 */ /* 0x140fe200078e0214 */
[C---:B------:R-:W-:Y:S01]  /*96a0*/  LEA.HI.X.SX32 R19, R0.reuse, R19, 0x1, P0 ;  /* 0x0000001300137211 */ /* 0x040fe200000f0eff */
[C---:B-123--:R-:W-:Y:S01]  /*96b0*/  IMAD R20, R13.reuse, 0x200, R20 ;  /* 0x000002000d147824 */ /* 0x04efe200078e0214 */
        /* <DEDUP_REMOVED lines=9> */
[----:B------:R-:W-:Y:S01]  /*9750*/  UIADD3 UR25, UR25, 0x38830, URZ ;  /* 0x0003883019197890 */ /* 0x000fe2000fffe03f */
[----:B------:R-:W-:-:S03]  /*9760*/  VIADD R0, R13, 0x1 ;  /* 0x000000010d007836 */ /* 0x000fc60000000000 */
[----:B------:R-:W-:Y:S02]  /*9770*/  UMOV UR19, UR27 ;  /* 0x0000001b00137c82 */ /* 0x000fe40008000000 */
[----:B------:R-:W-:Y:S01]  /*9780*/  UIADD3 UR24, UR16, 0x24000, URZ ;  /* 0x0002400010187890 */ /* 0x000fe2000fffe03f */
[C---:B----4-:R-:W-:Y:S01]  /*9790*/  LEA R2, P0, R6.reuse, R2, 0x2 ;  /* 0x0000000206027211 */ /* 0x050fe200078010ff */
[----:B------:R-:W-:Y:S02]  /*97a0*/  UIADD3 UR16, UR16, 0x26800, URZ ;  /* 0x0002680010107890 */ /* 0x000fe4000fffe03f */
[----:B------:R-:W-:Y:S01]  /*97b0*/  UIADD3 UR10, UR10, 0x2e380, URZ ;  /* 0x0002e3800a0a7890 */ /* 0x000fe2000fffe03f */
[----:B------:R-:W-:Y:S01]  /*97c0*/  LEA.HI.X R3, R6, R3, R19, 0x2, P0 ;  /* 0x0000000306037211 */ /* 0x000fe200000f1413 */
[----:B------:R-:W-:Y:S01]  /*97d0*/  UMOV UR17, UR25 ;  /* 0x0000001900117c82 */ /* 0x000fe20008000000 */
[----:B------:R-:W-:Y:S01]  /*97e0*/  IADD3 R17, P0, R17, 0x1f0, RZ ;  /* 0x000001f011117810 */ /* 0x000fe20007f1e0ff */
[----:B------:R-:W-:Y:S01]  /*97f0*/  UMOV UR11, UR25 ;  /* 0x00000019000b7c82 */ /* 0x000fe20008000000 */
[----:B------:R-:W-:-:S02]  /*9800*/  R2UR UR14, R2 ;  /* 0x00000000020e72ca */ /* 0x000fc400000e0000 */
[----:B------:R-:W-:Y:S01]  /*9810*/  R2UR UR6, R17 ;  /* 0x00000000110672ca */ /* 0x000fe200000e0000 */
[----:B------:R-:W-:Y:S01]  /*9820*/  IMAD.X R16, RZ, RZ, R16, P0 ;  /* 0x000000ffff107224 */ /* 0x000fe200000e0610 */
[----:B------:R-:W-:Y:S02]  /*9830*/  R2UR UR15, R3 ;  /* 0x00000000030f72ca */ /* 0x000fe400000e0000 */
[----:B------:R-:W-:Y:S02]  /*9840*/  ISETP.NE.AND P0, PT, R0, 0x2, PT ;  /* 0x000000020000780c */ /* 0x000fe40003f05270 */
[----:B------:R-:W-:Y:S02]  /*9850*/  R2UR UR7, R16 ;  /* 0x00000000100772ca */ /* 0x000fe400000e0000 */
[----:B------:R-:W-:Y:S02]  /*9860*/  SEL R3, RZ, 0x1, P0 ;  /* 0x00000001ff037807 */ /* 0x000fe40000000000 */
[----:B------:R-:W-:-:S02]  /*9870*/  SEL R0, R0, RZ, P0 ;  /* 0x000000ff00007207 */ /* 0x000fc40000000000 */
[----:B------:R-:W-:-:S07]  /*9880*/  LOP3.LUT R18, R18, R3, RZ, 0x3c, !PT ;  /* 0x0000000312127212 */ /* 0x000fce00078e3cff */
[----:B------:R1:W-:Y:S01]  /*9890*/  UTMALDG.4D [UR24], [UR6], desc[UR8] ;  /* 0x00000818060075b4 */ /* 0x0003e20008019000 */
[----:B------:R1:W-:Y:S01]  /*98a0*/  UTMALDG.4D [UR16], [UR6], desc[UR8] ;  /* 0x00000810060075b4 */ /* 0x0003e20008019000 */
[----:B------:R1:W-:Y:S02]  /*98b0*/  UBLKCP.S.G [UR10], [UR14], UR13 ;  /* 0x0000000a0e0073ba */ /* 0x0003e4000800020d */
[----:B-1----:R-:W-:Y:S01]  /*98c0*/  NOP ;  /* 0x0000000000007918 */ /* 0x002fe20000000000 */
.L_x_55:
[----:B------:R-:W-:Y:S05]  /*98d0*/  BSYNC B0 ;  /* 0x0000000000007941 */ /* 0x000fea0003800000 */
.L_x_54:
[----:B------:R-:W-:-:S03]  /*98e0*/  UMOV UR6, 0xffffffff ;  /* 0xffffffff00067882 */ /* 0x000fc60000000000 */
[----:B------:R-:W-:Y:S05]  /*98f0*/  BRA.DIV UR6, `(.L_x_75) ;  /* 0x00000006069c7947 */ /* 0x000fea000b800000 */
[----:B------:R-:W-:-:S13]  /*9900*/  ELECT P0, URZ, PT ;  /* 0x00000000003f782f */ /* 0x000fda0003800000 */
.L_x_95:
[----:B------:R-:W-:Y:S05]  /*9910*/  @!P0 BRA `(.L_x_7) ;  /* 0x0000000000848947 */ /* 0x000fea0003800000 */
[----:B------:R-:W2:Y:S02]  /*9920*/  LDL.LU R2, [R1] ;  /* 0x0000000001027983 */ /* 0x000ea40000300800 */
[----:B--2---:R-:W-:-:S04]  /*9930*/  LOP3.LUT R2, R2, 0x2, RZ, 0xfc, !PT ;  /* 0x0000000202027812 */ /* 0x004fc800078efcff */
[----:B------:R-:W-:-:S13]  /*9940*/  ISETP.NE.AND P0, PT, R2, 0x3, PT ;  /* 0x000000030200780c */ /* 0x000fda0003f05270 */
[----:B------:R-:W-:Y:S05]  /*9950*/  @!P0 BRA `(.L_x_76) ;  /* 0x0000000000048947 */ /* 0x000fea0003800000 */
[----:B------:R-:W-:Y:S01]  /*9960*/  BPT.TRAP 0x1 ;  /* 0x000000040000795c */ /* 0x000fe20000300000 */
.L_x_76:
[----:B------:R-:W1:Y:S01]  /*9970*/  S2R R3, SR_CgaCtaId ;  /* 0x0000000000037919 */ /* 0x000e620000008800 */
[----:B------:R-:W-:Y:S02]  /*9980*/  MOV R2, 0x400 ;  /* 0x0000040000027802 */ /* 0x000fe40000000f00 */
[----:B------:R-:W-:Y:S02]  /*9990*/  SHF.L.U32 R4, R18, 0x1f, RZ ;  /* 0x0000001f12047819 */ /* 0x000fe400000006ff */
[----:B-1----:R-:W-:Y:S01]  /*99a0*/  LEA R8, R3, R2, 0x18 ;  /* 0x0000000203087211 */ /* 0x002fe200078ec0ff */
[----:B------:R-:W-:-:S04]  /*99b0*/  VIADD R2, R0, 0x1 ;  /* 0x0000000100027836 */ /* 0x000fc80000000000 */
[----:B------:R-:W-:Y:S01]  /*99c0*/  VIADD R3, R8, 0x38820 ;  /* 0x0003882008037836 */ /* 0x000fe20000000000 */
[----:B------:R-:W-:-:S03]  /*99d0*/  ISETP.NE.AND P2, PT, R2, 0x2, PT ;  /* 0x000000020200780c */ /* 0x000fc60003f45270 */
[----:B------:R-:W-:Y:S01]  /*99e0*/  IMAD R7, R0, 0x8, R3 ;  /* 0x0000000800077824 */ /* 0x000fe200078e0203 */
[----:B------:R-:W-:Y:S02]  /*99f0*/  SEL R5, RZ, 0x1, P2 ;  /* 0x00000001ff057807 */ /* 0x000fe40001000000 */
[----:B------:R-:W-:Y:S01]  /*9a00*/  SEL R6, R2, RZ, P2 ;  /* 0x000000ff02067207 */ /* 0x000fe20001000000 */
[----:B------:R-:W1:Y:S01]  /*9a10*/  SYNCS.PHASECHK.TRANS64.TRYWAIT P1, [R7+URZ], R4 ;  /* 0x00000004070075a7 */ /* 0x000e62000802017f */
[----:B------:R-:W-:-:S03]  /*9a20*/  LOP3.LUT R5, R18, R5, RZ, 0x3c, !PT ;  /* 0x0000000512057212 */ /* 0x000fc600078e3cff */
[----:B------:R-:W-:Y:S01]  /*9a30*/  IMAD R3, R6, 0x8, R3 ;  /* 0x0000000806037824 */ /* 0x000fe200078e0203 */
[----:B------:R-:W-:Y:S01]  /*9a40*/  SHF.L.U32 R2, R5, 0x1f, RZ ;  /* 0x0000001f05027819 */ /* 0x000fe200000006ff */
[----:B-1----:R-:W-:Y:S06]  /*9a50*/  @!P1 BRA `(.L_x_77) ;  /* 0x0000000400689947 */ /* 0x002fec0003800000 */
.L_x_96:
[----:B------:R-:W2:Y:S02]  /*9a60*/  SYNCS.PHASECHK.TRANS64.TRYWAIT P1, [R3+URZ], R2 ;  /* 0x00000002030075a7 */ /* 0x000ea4000802017f */
[----:B--2---:R-:W-:Y:S05]  /*9a70*/  @!P1 BRA `(.L_x_78) ;  /* 0x0000000400749947 */ /* 0x004fea0003800000 */
.L_x_97:
[----:B------:R-:W-:Y:S05]  /*9a80*/  @!P0 BRA `(.L_x_79) ;  /* 0x0000000000048947 */ /* 0x000fea0003800000 */
[----:B------:R-:W-:Y:S01]  /*9a90*/  BPT.TRAP 0x1 ;  /* 0x000000040000795c */ /* 0x000fe20000300000 */
.L_x_79:
[----:B--2---:R-:W-:-:S04]  /*9aa0*/  VIADD R3, R8, 0x38840 ;  /* 0x0003884008037836 */ /* 0x004fc80000000000 */
[----:B------:R-:W-:-:S04]  /*9ab0*/  IMAD R5, R0, 0x8, R3 ;  /* 0x0000000800057824 */ /* 0x000fc800078e0203 */
[----:B------:R-:W2:Y:S02]  /*9ac0*/  SYNCS.PHASECHK.TRANS64.TRYWAIT P0, [R5+URZ], R4 ;  /* 0x00000004050075a7 */ /* 0x000ea4000800017f */
[----:B--2---:R-:W-:Y:S05]  /*9ad0*/  @!P0 BRA `(.L_x_80) ;  /* 0x0000000400708947 */ /* 0x004fea0003800000 */
.L_x_98:
[----:B------:R-:W-:-:S07]  /*9ae0*/  IMAD R3, R6, 0x8, R3 ;  /* 0x0000000806037824 */ /* 0x000fce00078e0203 */
.L_x_81:
[----:B---3--:R3:W4:Y:S02]  /*9af0*/  SYNCS.PHASECHK.TRANS64.TRYWAIT P0, [R3+URZ], R2 ;  /* 0x00000002030075a7 */ /* 0x008724000800017f */
[----:B----4-:R-:W-:Y:S05]  /*9b00*/  @!P0 NANOSLEEP.SYNCS 0x989680 ;  /* 0x009896800000895d */ /* 0x010fea0003900000 */
[----:B------:R-:W4:Y:S02]  /*9b10*/  @!P0 SYNCS.PHASECHK.TRANS64 P0, [R3+URZ], R2 ;  /* 0x00000002030085a7 */ /* 0x000f24000800007f */
[----:B----4-:R-:W-:Y:S05]  /*9b20*/  @!P0 BRA `(.L_x_81) ;  /* 0xfffffffc00f08947 */ /* 0x010fea000383ffff */
.L_x_7:
[----:B------:R-:W-:Y:S05]  /*9b30*/  BSYNC B6 ;  /* 0x0000000000067941 */ /* 0x000fea0003800000 */
.L_x_4:
[----:B------:R-:W-:Y:S05]  /*9b40*/  EXIT ;  /* 0x000000000000794d */ /* 0x000fea0003800000 */
.L_x_12:
[----:B------:R-:W-:Y:S02]  /*9b50*/  IMAD.MOV.U32 R12, RZ, RZ, RZ ;  /* 0x000000ffff0c7224 */ /* 0x000fe400078e00ff */
[----:B------:R-:W-:Y:S02]  /*9b60*/  IMAD.MOV.U32 R11, RZ, RZ, 0x1f ;  /* 0x0000001fff0b7424 */ /* 0x000fe400078e00ff */
[----:B------:R-:W-:-:S07]  /*9b70*/  IMAD.MOV.U32 R15, RZ, RZ, -0x1 ;  /* 0xffffffffff0f7424 */ /* 0x000fce00078e00ff */
[----:B------:R-:W-:Y:S05]  /*9b80*/  WARPSYNC.COLLECTIVE R15, `(.L_x_82) ;  /* 0x000000000f087348 */ /* 0x000fea0003c00000 */
[----:B------:R1:W2:Y:S02]  /*9b90*/  SHFL.IDX P6, R14, R13, R12, R11 ;  /* 0x0000000c0d0e7389 */ /* 0x0002a400000c000b */
[----:B-12---:R-:W-:Y:S01]  /*9ba0*/  ENDCOLLECTIVE ;  /* 0x000000000000791b */ /* 0x006fe20003800000 */
.L_x_82:
[----:B------:R-:W-:Y:S05]  /*9bb0*/  BRA `(.L_x_83) ;  /* 0xffffff7000007947 */ /* 0x000fea000383ffff */
.L_x_14:
[----:B--2---:R-:W2:Y:S01]  /*9bc0*/  S2R R5, SR_CgaCtaId ;  /* 0x0000000000057919 */ /* 0x004ea20000008800 */
[----:B------:R-:W-:-:S04]  /*9bd0*/  MOV R4, 0x400 ;  /* 0x0000040000047802 */ /* 0x000fc80000000f00 */
[----:B--2---:R-:W-:-:S04]  /*9be0*/  LEA R4, R5, R4, 0x18 ;  /* 0x0000000405047211 */ /* 0x004fc800078ec0ff */
[----:B------:R2:W3:Y:S03]  /*9bf0*/  SYNCS.PHASECHK.TRANS64.TRYWAIT P0, [R4+URZ+0x38800], R8 ;  /* 0x03880008040075a7 */ /* 0x0004e6000800017f */
[----:B---3--:R-:W-:Y:S05]  /*9c00*/  @!P0 NANOSLEEP.SYNCS 0x989680 ;  /* 0x009896800000895d */ /* 0x008fea0003900000 */
[----:B------:R-:W3:Y:S02]  /*9c10*/  @!P0 SYNCS.PHASECHK.TRANS64 P0, [R4+URZ+0x38800], R8 ;  /* 0x03880008040085a7 */ /* 0x000ee4000800007f */
[----:B---3--:R-:W-:Y:S05]  /*9c20*/  @!P0 BRA `(.L_x_14) ;  /* 0xfffffffc00e48947 */ /* 0x008fea000383ffff */
[----:B------:R-:W-:Y:S05]  /*9c30*/  BRA `(.L_x_13) ;  /* 0xffffff70001c7947 */ /* 0x000fea000383ffff */
.L_x_19:
[----:B---3--:R3:W4:Y:S02]  /*9c40*/  SYNCS.PHASECHK.TRANS64.TRYWAIT P1, [R3+URZ+0x38810], R152 ;  /* 0x03881098030075a7 */ /* 0x008724000802017f */
[----:B----4-:R-:W-:Y:S05]  /*9c50*/  @!P1 NANOSLEEP.SYNCS 0x989680 ;  /* 0x009896800000995d */ /* 0x010fea0003900000 */
[----:B------:R-:W4:Y:S02]  /*9c60*/  @!P1 SYNCS.PHASECHK.TRANS64 P1, [R3+URZ+0x38810], R152 ;  /* 0x03881098030095a7 */ /* 0x000f24000802007f */
[----:B----4-:R-:W-:Y:S05]  /*9c70*/  @!P1 BRA `(.L_x_19) ;  /* 0xfffffffc00f09947 */ /* 0x010fea000383ffff */
[----:B------:R-:W-:Y:S05]  /*9c80*/  BRA `(.L_x_18) ;  /* 0xffffff78002c7947 */ /* 0x000fea000383ffff */
.L_x_23:
[----:B------:R1:W1:Y:S02]  /*9c90*/  SYNCS.PHASECHK.TRANS64.TRYWAIT P1, [R3+URZ+0x38830], R152 ;  /* 0x03883098030075a7 */ /* 0x000264000802017f */
[----:B-1----:R-:W-:Y:S05]  /*9ca0*/  @!P1 NANOSLEEP.SYNCS 0x989680 ;  /* 0x009896800000995d */ /* 0x002fea0003900000 */
[----:B------:R-:W1:Y:S02]  /*9cb0*/  @!P1 SYNCS.PHASECHK.TRANS64 P1, [R3+URZ+0x38830], R152 ;  /* 0x03883098030095a7 */ /* 0x000e64000802007f */
[----:B-1----:R-:W-:Y:S05]  /*9cc0*/  @!P1 BRA `(.L_x_23) ;  /* 0xfffffffc00f09947 */ /* 0x002fea000383ffff */
[----:B------:R-:W-:Y:S05]  /*9cd0*/  BRA `(.L_x_22) ;  /* 0xffffff8800b87947 */ /* 0x000fea000383ffff */
.L_x_56:
[----:B-1----:R1:W2:Y:S02]  /*9ce0*/  SYNCS.PHASECHK.TRANS64.TRYWAIT P1, [R20+URZ+0x38820], R3 ;  /* 0x03882003140075a7 */ /* 0x0022a4000802017f */
[----:B--2---:R-:W-:Y:S05]  /*9cf0*/  @!P1 NANOSLEEP.SYNCS 0x989680 ;  /* 0x009896800000995d */ /* 0x004fea0003900000 */
[----:B------:R-:W2:Y:S02]  /*9d00*/  @!P1 SYNCS.PHASECHK.TRANS64 P1, [R20+URZ+0x38820], R3 ;  /* 0x03882003140095a7 */ /* 0x000ea4000802007f */
[----:B--2---:R-:W-:Y:S05]  /*9d10*/  @!P1 BRA `(.L_x_56) ;  /* 0xfffffffc00f09947 */ /* 0x004fea000383ffff */
[----:B------:R-:W-:Y:S05]  /*9d20*/  BRA `(.L_x_84) ;  /* 0xffffffe400087947 */ /* 0x000fea000383ffff */
.L_x_60:
[----:B-1----:R1:W2:Y:S02]  /*9d30*/  SYNCS.PHASECHK.TRANS64.TRYWAIT P1, [R20+URZ+0x38840], R21 ;  /* 0x03884015140075a7 */ /* 0x0022a4000802017f */
[----:B--2---:R-:W-:Y:S05]  /*9d40*/  @!P1 NANOSLEEP.SYNCS 0x989680 ;  /* 0x009896800000995d */ /* 0x004fea0003900000 */
[----:B------:R-:W2:Y:S02]  /*9d50*/  @!P1 SYNCS.PHASECHK.TRANS64 P1, [R20+URZ+0x38840], R21 ;  /* 0x03884015140095a7 */ /* 0x000ea4000802007f */
[----:B--2---:R-:W-:Y:S05]  /*9d60*/  @!P1 BRA `(.L_x_60) ;  /* 0xfffffffc00f09947 */ /* 0x004fea000383ffff */
[----:B------:R-:W-:Y:S05]  /*9d70*/  BRA `(.L_x_85) ;  /* 0xffffffe800787947 */ /* 0x000fea000383ffff */
.L_x_62:
[----:B---3--:R3:W4:Y:S02]  /*9d80*/  SYNCS.PHASECHK.TRANS64.TRYWAIT P1, [R20+URZ+0x38828], R21 ;  /* 0x03882815140075a7 */ /* 0x008724000802017f */
[----:B----4-:R-:W-:Y:S05]  /*9d90*/  @!P1 NANOSLEEP.SYNCS 0x989680 ;  /* 0x009896800000995d */ /* 0x010fea0003900000 */
[----:B------:R-:W4:Y:S02]  /*9da0*/  @!P1 SYNCS.PHASECHK.TRANS64 P1, [R20+URZ+0x38828], R21 ;  /* 0x03882815140095a7 */ /* 0x000f24000802007f */
[----:B----4-:R-:W-:Y:S05]  /*9db0*/  @!P1 BRA `(.L_x_62) ;  /* 0xfffffffc00f09947 */ /* 0x010fea000383ffff */
[----:B------:R-:W-:Y:S05]  /*9dc0*/  BRA `(.L_x_86) ;  /* 0xffffffec000c7947 */ /* 0x000fea000383ffff */
.L_x_64:
[----:B--2---:R2:W4:Y:S02]  /*9dd0*/  SYNCS.PHASECHK.TRANS64.TRYWAIT P1, [R20+URZ+0x38848], R21 ;  /* 0x03884815140075a7 */ /* 0x004524000802017f */
[----:B----4-:R-:W-:Y:S05]  /*9de0*/  @!P1 NANOSLEEP.SYNCS 0x989680 ;  /* 0x009896800000995d */ /* 0x010fea0003900000 */
[----:B------:R-:W4:Y:S02]  /*9df0*/  @!P1 SYNCS.PHASECHK.TRANS64 P1, [R20+URZ+0x38848], R21 ;  /* 0x03884815140095a7 */ /* 0x000f24000802007f */
[----:B----4-:R-:W-:Y:S05]  /*9e00*/  @!P1 BRA `(.L_x_64) ;  /* 0xfffffffc00f09947 */ /* 0x010fea000383ffff */
[----:B------:R-:W-:Y:S05]  /*9e10*/  BRA `(.L_x_87) ;  /* 0xffffffec007c7947 */ /* 0x000fea000383ffff */
.L_x_66:
[----:B------:R-:W-:-:S07]  /*9e20*/  SHF.L.U32 R5, R18, 0x1f, RZ ;  /* 0x0000001f12057819 */ /* 0x000fce00000006ff */
.L_x_88:
[----:B-1----:R1:W2:Y:S02]  /*9e30*/  SYNCS.PHASECHK.TRANS64.TRYWAIT P1, [R20+URZ+0x38820], R5 ;  /* 0x03882005140075a7 */ /* 0x0022a4000802017f */
[----:B--2---:R-:W-:Y:S05]  /*9e40*/  @!P1 NANOSLEEP.SYNCS 0x989680 ;  /* 0x009896800000995d */ /* 0x004fea0003900000 */
[----:B------:R-:W2:Y:S02]  /*9e50*/  @!P1 SYNCS.PHASECHK.TRANS64 P1, [R20+URZ+0x38820], R5 ;  /* 0x03882005140095a7 */ /* 0x000ea4000802007f */
[----:B--2---:R-:W-:Y:S05]  /*9e60*/  @!P1 BRA `(.L_x_88) ;  /* 0xfffffffc00f09947 */ /* 0x004fea000383ffff */
[----:B------:R-:W-:Y:S05]  /*9e70*/  BRA `(.L_x_89) ;  /* 0xfffffff000047947 */ /* 0x000fea000383ffff */
.L_x_69:
[----:B---3--:R3:W4:Y:S02]  /*9e80*/  SYNCS.PHASECHK.TRANS64.TRYWAIT P1, [R20+URZ+0x38840], R9 ;  /* 0x03884009140075a7 */ /* 0x008724000802017f */
[----:B----4-:R-:W-:Y:S05]  /*9e90*/  @!P1 NANOSLEEP.SYNCS 0x989680 ;  /* 0x009896800000995d */ /* 0x010fea0003900000 */
[----:B------:R-:W4:Y:S02]  /*9ea0*/  @!P1 SYNCS.PHASECHK.TRANS64 P1, [R20+URZ+0x38840], R9 ;  /* 0x03884009140095a7 */ /* 0x000f24000802007f */
[----:B----4-:R-:W-:Y:S05]  /*9eb0*/  @!P1 BRA `(.L_x_69) ;  /* 0xfffffffc00f09947 */ /* 0x010fea000383ffff */
[----:B------:R-:W-:Y:S05]  /*9ec0*/  BRA `(.L_x_90) ;  /* 0xfffffff0008c7947 */ /* 0x000fea000383ffff */
.L_x_71:
[----:B-1----:R1:W2:Y:S02]  /*9ed0*/  SYNCS.PHASECHK.TRANS64.TRYWAIT P1, [R20+URZ+0x38828], R9 ;  /* 0x03882809140075a7 */ /* 0x0022a4000802017f */
[----:B--2---:R-:W-:Y:S05]  /*9ee0*/  @!P1 NANOSLEEP.SYNCS 0x989680 ;  /* 0x009896800000995d */ /* 0x004fea0003900000 */
[----:B------:R-:W2:Y:S02]  /*9ef0*/  @!P1 SYNCS.PHASECHK.TRANS64 P1, [R20+URZ+0x38828], R9 ;  /* 0x03882809140095a7 */ /* 0x000ea4000802007f */
[----:B--2---:R-:W-:Y:S05]  /*9f00*/  @!P1 BRA `(.L_x_71) ;  /* 0xfffffffc00f09947 */ /* 0x004fea000383ffff */
[----:B------:R-:W-:Y:S05]  /*9f10*/  BRA `(.L_x_91) ;  /* 0xfffffff400147947 */ /* 0x000fea000383ffff */
.L_x_73:
[----:B----4-:R4:W1:Y:S02]  /*9f20*/  SYNCS.PHASECHK.TRANS64.TRYWAIT P0, [R4+URZ+0x38840], R3 ;  /* 0x03884003040075a7 */ /* 0x010864000800017f */
[----:B-1----:R-:W-:Y:S05]  /*9f30*/  @!P0 NANOSLEEP.SYNCS 0x989680 ;  /* 0x009896800000895d */ /* 0x002fea0003900000 */
[----:B------:R-:W1:Y:S02]  /*9f40*/  @!P0 SYNCS.PHASECHK.TRANS64 P0, [R4+URZ+0x38840], R3 ;  /* 0x03884003040085a7 */ /* 0x000e64000800007f */
[----:B-1----:R-:W-:Y:S05]  /*9f50*/  @!P0 BRA `(.L_x_73) ;  /* 0xfffffffc00f08947 */ /* 0x002fea000383ffff */
[----:B------:R-:W-:Y:S05]  /*9f60*/  BRA `(.L_x_92) ;  /* 0xfffffff4009c7947 */ /* 0x000fea000383ffff */
.L_x_75:
[----:B------:R-:W-:Y:S01]  /*9f70*/  BSSY B0, `(.L_x_93) ;  /* 0x0000006000007945 */ /* 0x000fe20003800000 */
[----:B------:R-:W-:-:S07]  /*9f80*/  IMAD.MOV.U32 R15, RZ, RZ, -0x1 ;  /* 0xffffffffff0f7424 */ /* 0x000fce00078e00ff */
[----:B------:R-:W-:Y:S05]  /*9f90*/  WARPSYNC.COLLECTIVE R15, `(.L_x_94) ;  /* 0x000000000f0c7348 */ /* 0x000fea0003c00000 */
[----:B------:R-:W-:Y:S02]  /*9fa0*/  ELECT P6, UR62, PT ;  /* 0x00000000003e782f */ /* 0x000fe400038c0000 */
[----:B------:R-:W-:Y:S01]  /*9fb0*/  MOV R14, UR62 ;  /* 0x0000003e000e7c02 */ /* 0x000fe20008000f00 */
[----:B------:R-:W-:Y:S10]  /*9fc0*/  ENDCOLLECTIVE ;  /* 0x000000000000791b */ /* 0x000ff40003800000 */
.L_x_94:
[----:B------:R-:W-:Y:S05]  /*9fd0*/  BSYNC B0 ;  /* 0x0000000000007941 */ /* 0x000fea0003800000 */
.L_x_93:
[----:B------:R-:W-:Y:S01]  /*9fe0*/  PLOP3.LUT P0, PT, P6, PT, PT, 0x80, 0x0 ;  /* 0x000000000000781c */ /* 0x000fe2000370f070 */
[----:B------:R-:W-:-:S12]  /*9ff0*/  BRA `(.L_x_95) ;  /* 0xfffffff800447947 */ /* 0x000fd8000383ffff */
.L_x_77:
[----:B-1----:R1:W2:Y:S02]  /*a000*/  SYNCS.PHASECHK.TRANS64.TRYWAIT P1, [R7+URZ], R4 ;  /* 0x00000004070075a7 */ /* 0x0022a4000802017f */
[----:B--2---:R-:W-:Y:S05]  /*a010*/  @!P1 NANOSLEEP.SYNCS 0x989680 ;  /* 0x009896800000995d */ /* 0x004fea0003900000 */
[----:B------:R-:W2:Y:S02]  /*a020*/  @!P1 SYNCS.PHASECHK.TRANS64 P1, [R7+URZ], R4 ;  /* 0x00000004070095a7 */ /* 0x000ea4000802007f */
[----:B--2---:R-:W-:Y:S05]  /*a030*/  @!P1 BRA `(.L_x_77) ;  /* 0xfffffffc00f09947 */ /* 0x004fea000383ffff */
[----:B------:R-:W-:Y:S05]  /*a040*/  BRA `(.L_x_96) ;  /* 0xfffffff800847947 */ /* 0x000fea000383ffff */
.L_x_78:
[----:B--2---:R2:W3:Y:S02]  /*a050*/  SYNCS.PHASECHK.TRANS64.TRYWAIT P1, [R3+URZ], R2 ;  /* 0x00000002030075a7 */ /* 0x0044e4000802017f */
[----:B---3--:R-:W-:Y:S05]  /*a060*/  @!P1 NANOSLEEP.SYNCS 0x989680 ;  /* 0x009896800000995d */ /* 0x008fea0003900000 */
[----:B------:R-:W3:Y:S02]  /*a070*/  @!P1 SYNCS.PHASECHK.TRANS64 P1, [R3+URZ], R2 ;  /* 0x00000002030095a7 */ /* 0x000ee4000802007f */
[----:B---3--:R-:W-:Y:S05]  /*a080*/  @!P1 BRA `(.L_x_78) ;  /* 0xfffffffc00f09947 */ /* 0x008fea000383ffff */
[----:B------:R-:W-:Y:S05]  /*a090*/  BRA `(.L_x_97) ;  /* 0xfffffff800787947 */ /* 0x000fea000383ffff */
.L_x_80:
[----:B--2---:R2:W3:Y:S02]  /*a0a0*/  SYNCS.PHASECHK.TRANS64.TRYWAIT P0, [R5+URZ], R4 ;  /* 0x00000004050075a7 */ /* 0x0044e4000800017f */
[----:B---3--:R-:W-:Y:S05]  /*a0b0*/  @!P0 NANOSLEEP.SYNCS 0x989680 ;  /* 0x009896800000895d */ /* 0x008fea0003900000 */
[----:B------:R-:W3:Y:S02]  /*a0c0*/  @!P0 SYNCS.PHASECHK.TRANS64 P0, [R5+URZ], R4 ;  /* 0x00000004050085a7 */ /* 0x000ee4000800007f */
[----:B---3--:R-:W-:Y:S05]  /*a0d0*/  @!P0 BRA `(.L_x_80) ;  /* 0xfffffffc00f08947 */ /* 0x008fea000383ffff */
[----:B------:R-:W-:Y:S05]  /*a0e0*/  BRA `(.L_x_98) ;  /* 0xfffffff8007c7947 */ /* 0x000fea000383ffff */
.L_x_99:
[----:B------:R-:W-:-:S00]  /*a0f0*/  BRA `(.L_x_99) ;  /* 0xfffffffc00fc7947 */ /* 0x000fc0000383ffff */
[----:B------:R-:W-:-:S00]  /*a100*/  NOP ;  /* 0x0000000000007918 */ /* 0x000fc00000000000 */
[----:B------:R-:W-:-:S00]  /*a110*/  NOP ;  /* 0x0000000000007918 */ /* 0x000fc00000000000 */
[----:B------:R-:W-:-:S00]  /*a120*/  NOP ;  /* 0x0000000000007918 */ /* 0x000fc00000000000 */
[----:B------:R-:W-:-:S00]  /*a130*/  NOP ;  /* 0x0000000000007918 */ /* 0x000fc00000000000 */
[----:B------:R-:W-:-:S00]  /*a140*/  NOP ;  /* 0x0000000000007918 */ /* 0x000fc00000000000 */
[----:B------:R-:W-:-:S00]  /*a150*/  NOP ;  /* 0x0000000000007918 */ /* 0x000fc00000000000 */
[----:B------:R-:W-:-:S00]  /*a160*/  NOP ;  /* 0x0000000000007918 */ /* 0x000fc00000000000 */
[----:B------:R-:W-:-:S00]  /*a170*/  NOP ;  /* 0x0000000000007918 */ /* 0x000fc00000000000 */
.L_x_3682:


//--------------------- .text._ZN7cutlass13device_kernelIN5flash11enable_sm90INS1_16FlashAttnBwdSm90INS1_25CollectiveMainloopBwdSm90ILi2ELi2ELi2EN4cute5tupleIJNS5_1CILi1EEES8_S8_EEENS6_IJNS7_ILi80EEENS7_ILi128EEESB_EEENS_6half_tEfNS_4arch4Sm90ELb0ELb0ELb0ELb0ELb1ELb1ELb0ELb1ELi2ELi1ELi2ELi1ELb0EEENS1_21CollectiveEpilogueBwdISC_SD_SF_Li256ELb0ELb0ELi1EEENS1_19SingleTileSchedulerILb0ELb0ELb0ELi128EEEEEEEEEvNT_6ParamsE --------------------------
	.section	.text._ZN7cutlass13device_kernelIN5flash11enable_sm90INS1_16FlashAttnBwdSm90INS1_25CollectiveMainloopBwdSm90ILi2ELi2ELi2EN4cute5tupleIJNS5_1CILi1EEES8_S8_EEENS6_IJNS7_ILi80EEENS7_ILi128EEESB_EEENS_6half_tEfNS_4arch4Sm90ELb0ELb0ELb0ELb0ELb1ELb1ELb0ELb1ELi2ELi1ELi2ELi1ELb0EEENS1_21CollectiveEpilogueBwdISC_SD_SF_Li256ELb0ELb0ELi1EEENS1_19SingleTileSchedulerILb0ELb0ELb0ELi128EEEEEEEEEvNT_6ParamsE,"ax",@progbits
	.align	128
.text._ZN7cutlass13device_kernelIN5flash11enable_sm90INS1_16FlashAttnBwdSm90INS1_25CollectiveMainloopBwdSm90ILi2ELi2ELi2EN4cute5tupleIJNS5_1CILi1EEES8_S8_EEENS6_IJNS7_ILi80EEENS7_ILi128EEESB_EEENS_6half_tEfNS_4arch4Sm90ELb0ELb0ELb0ELb0ELb1ELb1ELb0ELb1ELi2ELi1ELi2ELi1ELb0EEENS1_21CollectiveEpilogueBwdISC_SD_SF_Li256ELb0ELb0ELi1EEENS1_19SingleTileSchedulerILb0ELb0ELb0ELi128EEEEEEEEEvNT_6ParamsE:
        .type           _ZN7cutlass13device_kernelIN5flash11enable_sm90INS1_16FlashAttnBwdSm90INS1_25CollectiveMainloopBwdSm90ILi2ELi2ELi2EN4cute5tupleIJNS5_1CILi1EEES8_S8_EEENS6_IJNS7_ILi80EEENS7_ILi128EEESB_EEENS_6half_tEfNS_4arch4Sm90ELb0ELb0ELb0ELb0ELb1ELb1ELb0ELb1ELi2ELi1ELi2ELi1ELb0EEENS1_21CollectiveEpilogueBwdISC_SD_SF_Li256ELb0ELb0ELi1EEENS1_19SingleTileSchedulerILb0ELb0ELb0ELi128EEEEEEEEEvNT_6ParamsE,@function
        .size           _ZN7cutlass13device_kernelIN5flash11enable_sm90INS1_16FlashAttnBwdSm90INS1_25CollectiveMainloopBwdSm90ILi2ELi2ELi2EN4cute5tupleIJNS5_1CILi1EEES8_S8_EEENS6_IJNS7_ILi80EEENS7_ILi128EEESB_EEENS_6half_tEfNS_4arch4Sm90ELb0ELb0ELb0ELb0ELb1ELb1ELb0ELb1ELi2ELi1ELi2ELi1ELb0EEENS1_21CollectiveEpilogueBwdISC_SD_SF_Li256ELb0ELb0ELi1EEENS1_19SingleTileSchedulerILb0ELb0ELb0ELi128EEEEEEEEEvNT_6ParamsE,(.L_x_3683 - _ZN7cutlass13device_kernelIN5flash11enable_sm90INS1_16FlashAttnBwdSm90INS1_25CollectiveMainloopBwdSm90ILi2ELi2ELi2EN4cute5tupleIJNS5_1CILi1EEES8_S8_EEENS6_IJNS7_ILi80EEENS7_ILi128EEESB_EEENS_6half_tEfNS_4arch4Sm90ELb0ELb0ELb0ELb0ELb1ELb1ELb0ELb1ELi2ELi1ELi2ELi1ELb0EEENS1_21CollectiveEpilogueBwdISC_SD_SF_Li256ELb0ELb0ELi1EEENS1_19SingleTileSchedulerILb0ELb0ELb0ELi128EEEEEEEEEvNT_6ParamsE)
        .other          _ZN7cutlass13device_kernelIN5flash11enable_sm90INS1_16FlashAttnBwdSm90INS1_25CollectiveMainloopBwdSm90ILi2ELi2ELi2EN4cute5tupleIJNS5_1CILi1EEES8_S8_EEENS6_IJNS7_ILi80EEENS7_ILi128EEESB_EEENS_6half_tEfNS_4arch4Sm90ELb0ELb0ELb0ELb0ELb1ELb1ELb0ELb1ELi2ELi1ELi2ELi1ELb0EEENS1_21CollectiveEpilogueBwdISC_SD_SF_Li256ELb0ELb0ELi1EEENS1_19SingleTileSchedulerILb0ELb0ELb0ELi128EEEEEEEEEvNT_6ParamsE,@"STO_CUDA_ENTRY STV_DEFAULT"
_ZN7cutlass13device_kernelIN5flash11enable_sm90INS1_16FlashAttnBwdSm90INS1_25CollectiveMainloopBwdSm90ILi2ELi2ELi2EN4cute5tupleIJNS5_1CILi1EEES8_S8_EEENS6_IJNS7_ILi80EEENS7_ILi128EEESB_EEENS_6half_tEfNS_4arch4Sm90ELb0ELb0ELb0ELb0ELb1ELb1ELb0ELb1ELi2ELi1ELi2ELi1ELb0EEENS1_21CollectiveEpilogueBwdISC_SD_SF_Li256ELb0ELb0ELi1EEENS1_19SingleTileSchedulerILb0ELb0ELb0ELi128EEEEEEEEEvNT_6ParamsE:
        /* <DEDUP_REMOVED lines=29> */
.L_x_101:
[----:B------:R-:W-:Y:S05]  /*01d0*/  BSYNC B0 ;  /* 0x0000000000007941 */ /* 0x000fea0003800000 */
.L_x_100:
        /* <DEDUP_REMOVED lines=34> */
.L_x_102:
        /* <DEDUP_REMOVED lines=22> */
.L_x_103:
        /* <DEDUP_REMOVED lines=8> */
.L_x_106:
        /* <DEDUP_REMOVED lines=33> */
.L_x_109:
        /* <DEDUP_REMOVED lines=15> */
.L_x_108:
        /* <DEDUP_REMOVED lines=23> */
.L_x_111:
        /* <DEDUP_REMOVED lines=15> */
.L_x_110:
        /* <DEDUP_REMOVED lines=8> */
.L_x_199:
        /* <DEDUP_REMOVED lines=15> */
.L_x_113:
        /* <DEDUP_REMOVED lines=121> */
.L_x_126:
[----:B------:R-:W2:Y:S01]  /*1440*/  LDL R3, [R1] ;  /* 0x0000000001037983 */ /* 0x000ea20000100800 */
[----:B------:R-:W-:Y:S05]  /*1450*/  YIELD ;  /* 0x0000000000007946 */ /* 0x000fea0003800000 */
[----:B--2---:R-:W-:-:S13]  /*1460*/  ISETP.NE.AND P0, PT, R3, 0x3, PT ;  /* 0x000000030300780c */ /* 0x004fda0003f05270 */
[----:B------:R-:W-:Y:S05]  /*1470*/  @!P0 BRA `(.L_x_116) ;  /* 0x0000000000048947 */ /* 0x000fea0003800000 */
[----:B------:R-:W-:Y:S01]  /*1480*/  BPT.TRAP 0x1 ;  /* 0x000000040000795c */ /* 0x000fe20000300000 */
.L_x_116:
        /* <DEDUP_REMOVED lines=8> */
.L_x_117:
[----:B---3--:R-:W-:Y:S05]  /*1510*/  @P1 BRA `(.L_x_118) ;  /* 0x0000000000081947 */ /* 0x008fea0003800000 */
[----:B------:R-:W3:Y:S02]  /*1520*/  SYNCS.PHASECHK.TRANS64.TRYWAIT P1, [R3+URZ+0x38810], R152 ;  /* 0x03881098030075a7 */ /* 0x000ee4000802017f */
[----:B---3--:R-:W-:Y:S05]  /*1530*/  @!P1 BRA `(.L_x_119) ;  /* 0x0000008c00c89947 */ /* 0x008fea0003800000 */
.L_x_118:
        /* <DEDUP_REMOVED lines=286> */
.L_x_120:
[----:B------:R1:W1:Y:S01]  /*2720*/  SYNCS.PHASECHK.TRANS64.TRYWAIT P1, [R3+URZ+0x38830], R152 ;  /* 0x03883098030075a7 */ /* 0x000262000802017f */
[----:B------:R-:W-:Y:S05]  /*2730*/  @!P0 BRA `(.L_x_121) ;  /* 0x0000000000048947 */ /* 0x000fea0003800000 */
[----:B------:R-:W-:Y:S01]  /*2740*/  BPT.TRAP 0x1 ;  /* 0x000000040000795c */ /* 0x000fe20000300000 */
.L_x_121:
[----:B------:R-:W-:-:S05]  /*2750*/  VIADD R4, R153, 0x24000 ;  /* 0x0002400099047836 */ /* 0x000fca0000000000 */
[----:B------:R-:W-:-:S04]  /*2760*/  SHF.R.U32.HI R4, RZ, 0x4, R4 ;  /* 0x00000004ff047819 */ /* 0x000fc80000011604 */
[----:B------:R-:W-:-:S04]  /*2770*/  LOP3.LUT R4, R4, 0x3fff, RZ, 0xc0, !PT ;  /* 0x00003fff04047812 */ /* 0x000fc800078ec0ff */
[----:B------:R-:W-:Y:S01]  /*2780*/  LOP3.LUT R153, R4, 0x10000, RZ, 0xfc, !PT ;  /* 0x0001000004997812 */ /* 0x000fe200078efcff */
[----:B-1----:R-:W-:Y:S06]  /*2790*/  @P1 BRA `(.L_x_122) ;  /* 0x0000000000081947 */ /* 0x002fec0003800000 */
[----:B------:R-:W1:Y:S02]  /*27a0*/  SYNCS.PHASECHK.TRANS64.TRYWAIT P1, [R3+URZ+0x38830], R152 ;  /* 0x03883098030075a7 */ /* 0x000e64000802017f */
[----:B-1----:R-:W-:Y:S05]  /*27b0*/  @!P1 BRA `(.L_x_123) ;  /* 0x0000007c003c9947 */ /* 0x002fea0003800000 */
.L_x_122:
        /* <DEDUP_REMOVED lines=832> */
.L_x_124:
        /* <DEDUP_REMOVED lines=56> */
.L_x_125:
        /* <DEDUP_REMOVED lines=12> */
.L_x_115:
        /* <DEDUP_REMOVED lines=86> */
.L_x_127:
        /* <DEDUP_REMOVED lines=19> */
.L_x_128:
        /* <DEDUP_REMOVED lines=18> */
.L_x_129:
        /* <DEDUP_REMOVED lines=18> */
.L_x_130:
        /* <DEDUP_REMOVED lines=155> */
.L_x_132:
[----:B------:R-:W-:Y:S05]  /*7280*/  BSYNC B0 ;  /* 0x0000000000007941 */ /* 0x000fea0003800000 */
.L_x_131:
[----:B------:R-:W-:-:S04]  /*7290*/  DEPBAR.LE SB0, 0x0 ;  /* 0x000080000000791a */ /* 0x000fc80000000000 */
[----:B------:R-:W-:Y:S05]  /*72a0*/  BRA `(.L_x_107) ;  /* 0x0000003000287947 */ /* 0x000fea0003800000 */
.L_x_105:
        /* <DEDUP_REMOVED lines=14> */
[----:B------:R-:W-:Y:S01]  /*7390*/  ULDC UR13, c[0x0][0x288] ;  /* 0x0000a200000d7ab9 */ /* 0x000fe20000000800 */
[----:B------:R-:W-:Y:S01]  /*73a0*/  ULDC.64 UR14, c[0x0][0x2e0] ;  /* 0x0000b800000e7ab9 */ /* 0x000fe20000000a00 */
[----:B------:R-:W-:-:S04]  /*73b0*/  ELECT P0, URZ, PT ;  /* 0x00000000003f782f */ /* 0x000fc80003800000 */
[----:B------:R-:W2:Y:S01]  /*73c0*/  LDC R4, c[0x0][0x280] ;  /* 0x0000a000ff047b82 */ /* 0x000ea20000000800 */
[----:B-1----:R-:W-:Y:S02]  /*73d0*/  USHF.R.S32.HI UR8, URZ, 0x1f, UR16 ;  /* 0x0000001f3f087899 */ /* 0x002fe40008011410 */
[----:B------:R-:W-:Y:S02]  /*73e0*/  UIMAD.WIDE.U32 UR4, UR16, UR10, URZ ;  /* 0x0000000a100472a5 */ /* 0x000fe4000f8e003f */
[----:B------:R-:W-:Y:S01]  /*73f0*/  UIMAD UR6, UR8, UR10, URZ ;  /* 0x0000000a080672a4 */ /* 0x000fe2000f8e023f */
[----:B--2---:R-:W-:-:S03]  /*7400*/  ISETP.GE.AND P1, PT, R4, 0x1, PT ;  /* 0x000000010400780c */ /* 0x004fc60003f26270 */
[----:B------:R-:W-:Y:S02]  /*7410*/  UIMAD UR7, UR16, UR11, UR6 ;  /* 0x0000000b100772a4 */ /* 0x000fe4000f8e0206 */
[----:B------:R-:W-:Y:S02]  /*7420*/  USHF.R.S32.HI UR6, URZ, 0x1f, UR9 ;  /* 0x0000001f3f067899 */ /* 0x000fe40008011409 */
[----:B------:R-:W-:Y:S02]  /*7430*/  UIMAD UR11, UR9, UR13, URZ ;  /* 0x0000000d090b72a4 */ /* 0x000fe4000f8e023f */
[----:B------:R-:W-:Y:S02]  /*7440*/  UIMAD UR6, UR6, UR14, URZ ;  /* 0x0000000e060672a4 */ /* 0x000fe4000f8e023f */
[----:B------:R-:W-:Y:S02]  /*7450*/  UIADD3 UR5, UR5, UR7, URZ ;  /* 0x0000000705057290 */ /* 0x000fe4000fffe03f */
[----:B------:R-:W-:-:S02]  /*7460*/  UIADD3 UR10, UP0, UR11, UR16, URZ ;  /* 0x000000100b0a7290 */ /* 0x000fc4000ff1e03f */
[----:B------:R-:W-:Y:S02]  /*7470*/  UIMAD UR12, UR9, UR15, UR6 ;  /* 0x0000000f090c72a4 */ /* 0x000fe4000f8e0206 */
[----:B------:R-:W-:Y:S02]  /*7480*/  UIMAD.WIDE.U32 UR6, UR9, UR14, UR4 ;  /* 0x0000000e090672a5 */ /* 0x000fe4000f8e0004 */
[----:B------:R-:W-:Y:S01]  /*7490*/  ULEA.HI.X.SX32 UR11, UR11, UR8, 0x1, UP0 ;  /* 0x000000080b0b7291 */ /* 0x000fe200080f0e3f */
[----:B------:R-:W-:Y:S11]  /*74a0*/  @!P1 BRA `(.L_x_107) ;  /* 0x0000002c00a89947 */ /* 0x000ff60003800000 */
[----:B------:R-:W1:Y:S01]  /*74b0*/  S2R R5, SR_TID.X ;  /* 0x0000000000057919 */ /* 0x000e620000002100 */
[C---:B------:R-:W-:Y:S01]  /*74c0*/  VIADD R0, R4.reuse, 0x4f ;  /* 0x0000004f04007836 */ /* 0x040fe20000000000 */
[----:B------:R-:W-:Y:S01]  /*74d0*/  ISETP.GE.AND P1, PT, R4, 0x51, PT ;  /* 0x000000510400780c */ /* 0x000fe20003f26270 */
[----:B------:R-:W-:Y:S01]  /*74e0*/  ULDC UR4, c[0x0][0x760] ;  /* 0x0001d80000047ab9 */ /* 0x000fe20000000800 */
[----:B------:R-:W2:Y:S01]  /*74f0*/  S2UR UR28, SR_CTAID.X ;  /* 0x00000000001c79c3 */ /* 0x000ea20000002500 */
[----:B------:R-:W-:Y:S01]  /*7500*/  IMAD.HI R0, R0, 0x66666667, RZ ;  /* 0x6666666700007827 */ /* 0x000fe200078e02ff */
[----:B------:R-:W-:Y:S02]  /*7510*/  UIMAD UR13, UR13, UR4, URZ ;  /* 0x000000040d0d72a4 */ /* 0x000fe4000f8e023f */
[----:B------:R-:W-:Y:S02]  /*7520*/  UIADD3 UR12, UR7, UR12, URZ ;  /* 0x0000000c070c7290 */ /* 0x000fe4000fffe03f */
[----:B------:R-:W-:Y:S01]  /*7530*/  SHF.R.U32.HI R3, RZ, 0x1f, R0 ;  /* 0x0000001fff037819 */ /* 0x000fe20000011600 */
[----:B------:R-:W-:Y:S01]  /*7540*/  UMOV UR4, URZ ;  /* 0x0000003f00047c82 */ /* 0x000fe20008000000 */
[----:B------:R-:W-:-:S02]  /*7550*/  ULDC.64 UR26, c[0x0][0x208] ;  /* 0x00008200001a7ab9 */ /* 0x000fc40000000a00 */
[----:B------:R-:W-:-:S04]  /*7560*/  LEA.HI.SX32 R2, R0, R3, 0x1b ;  /* 0x0000000300027211 */ /* 0x000fc800078fdaff */
[----:B------:R-:W-:Y:S02]  /*7570*/  VIMNMX R2, R2, 0x1, !PT ;  /* 0x0000000102027848 */ /* 0x000fe40007fe0100 */
[----:B-1----:R-:W-:Y:S02]  /*7580*/  LOP3.LUT R0, R5, 0x1f, RZ, 0xc0, !PT ;  /* 0x0000001f05007812 */ /* 0x002fe400078ec0ff */
[----:B------:R-:W-:Y:S01]  /*7590*/  LOP3.LUT R5, R2, 0x1, RZ, 0xc0, !PT ;  /* 0x0000000102057812 */ /* 0x000fe200078ec0ff */
[----:B--2---:R-:W-:Y:S06]  /*75a0*/  @!P1 BRA `(.L_x_134) ;  /* 0x0000000800ac9947 */ /* 0x004fec0003800000 */
        /* <DEDUP_REMOVED lines=11> */
[----:B------:R-:W-:-:S12]  /*7660*/  UIADD3.X UR21, URZ, UR21, URZ, UP2, !UPT ;  /* 0x000000153f157290 */ /* 0x000fd800097fe43f */
.L_x_159:
[----:B------:R-:W-:Y:S01]  /*7670*/  UIMAD UR22, UR13, UR4, URZ ;  /* 0x000000040d1672a4 */ /* 0x000fe2000f8e023f */
[----:B------:R-:W-:Y:S01]  /*7680*/  ISETP.NE.AND P1, PT, R0, RZ, PT ;  /* 0x000000ff0000720c */ /* 0x000fe20003f25270 */
[----:B------:R-:W-:Y:S01]  /*7690*/  ULDC.64 UR8, c[0x0][0x768] ;  /* 0x0001da0000087ab9 */ /* 0x000fe20000000a00 */
[----:B------:R-:W-:Y:S01]  /*76a0*/  UIMAD UR14, UR5, 0x5000, URZ ;  /* 0x00005000050e78a4 */ /* 0x000fe2000f8e023f */
[----:B------:R-:W-:Y:S01]  /*76b0*/  VIADD R4, R4, 0xfffffffe ;  /* 0xfffffffe04047836 */ /* 0x000fe20000000000 */
[----:B------:R-:W-:Y:S01]  /*76c0*/  UIADD3 UR15, UP0, UR22, UR10, URZ ;  /* 0x0000000a160f7290 */ /* 0x000fe2000ff1e03f */
[----:B------:R-:W-:Y:S01]  /*76d0*/  BSSY B0, `(.L_x_135) ;  /* 0x0000010000007945 */ /* 0x000fe20003800000 */
[----:B------:R-:W-:Y:S02]  /*76e0*/  UIMAD.WIDE UR32, UR14, 0x4, UR16 ;  /* 0x000000040e2078a5 */ /* 0x000fe4000f8e0210 */
[----:B------:R-:W-:Y:S01]  /*76f0*/  ULEA.HI.X.SX32 UR23, UR22, UR11, 0x1, UP0 ;  /* 0x0000000b16177291 */ /* 0x000fe200080f0e3f */
[----:B------:R-:W-:Y:S01]  /*7700*/  ISETP.NE.AND P2, PT, R4, RZ, PT ;  /* 0x000000ff0400720c */ /* 0x000fe20003f45270 */
[----:B------:R-:W-:-:S02]  /*7710*/  ULEA UR24, UP0, UR15, UR8, 0x2 ;  /* 0x000000080f187291 */ /* 0x000fc4000f80103f */
[----:B------:R-:W-:Y:S02]  /*7720*/  UIMAD.WIDE UR30, UR14, 0x4, UR18 ;  /* 0x000000040e1e78a5 */ /* 0x000fe4000f8e0212 */
[----:B------:R-:W-:Y:S02]  /*7730*/  ULEA.HI.X UR23, UR15, UR9, UR23, 0x2, UP0 ;  /* 0x000000090f177291 */ /* 0x000fe400080f1417 */
[----:B-1----:R-:W-:Y:S01]  /*7740*/  IMAD.U32 R2, RZ, RZ, UR24 ;  /* 0x00000018ff027e24 */ /* 0x002fe2000f8e00ff */
[----:B------:R-:W-:-:S03]  /*7750*/  UIMAD.WIDE UR14, UR14, 0x4, UR20 ;  /* 0x000000040e0e78a5 */ /* 0x000fc6000f8e0214 */
[----:B------:R-:W-:Y:S01]  /*7760*/  IMAD.U32 R3, RZ, RZ, UR23 ;  /* 0x00000017ff037e24 */ /* 0x000fe2000f8e00ff */
[----:B------:R-:W-:Y:S08]  /*7770*/  @P1 BRA `(.L_x_136) ;  /* 0x0000000000141947 */ /* 0x000ff00003800000 */
.L_x_137:
[----:B------:R-:W2:Y:S04]  /*7780*/  LDG.E.STRONG.GPU R6, desc[UR26][R2.64] ;  /* 0x0000001a02067981 */ /* 0x000ea8000c1ef900 */
[----:B--2---:R-:W-:Y:S01]  /*7790*/  CCTL.IVALL ;  /* 0x00000000ff00798f */ /* 0x004fe20002000000 */
[----:B------:R-:W-:Y:S05]  /*77a0*/  YIELD ;  /* 0x0000000000007946 */ /* 0x000fea0003800000 */
[----:B------:R-:W-:-:S13]  /*77b0*/  ISETP.NE.AND P3, PT, R6, UR28, PT ;  /* 0x0000001c06007c0c */ /* 0x000fda000bf65270 */
[----:B------:R-:W-:Y:S05]  /*77c0*/  @P3 BRA `(.L_x_137) ;  /* 0xfffffffc00ec3947 */ /* 0x000fea000383ffff */
.L_x_136:
[----:B------:R-:W-:Y:S05]  /*77d0*/  BSYNC B0 ;  /* 0x0000000000007941 */ /* 0x000fea0003800000 */
.L_x_135:
[----:B------:R-:W-:-:S03]  /*77e0*/  UMOV UR23, 0xffffffff ;  /* 0xffffffff00177882 */ /* 0x000fc60000000000 */
[----:B------:R-:W-:Y:S05]  /*77f0*/  BRA.DIV UR23, `(.L_x_138) ;  /* 0x0000002e17407947 */ /* 0x000fea000b800000 */
[----:B------:R-:W-:Y:S01]  /*7800*/  NOP ;  /* 0x0000000000007918 */ /* 0x000fe20000000000 */
.L_x_202:
[----:B------:R-:W-:Y:S05]  /*7810*/  WARPSYNC.ALL ;  /* 0x0000000000007948 */ /* 0x000fea0003800000 */
[----:B------:R-:W-:Y:S06]  /*7820*/  BAR.SYNC.DEFER_BLOCKING 0xd, 0xa0 ;  /* 0x0342800000007b1d */ /* 0x000fec0000010000 */
[----:B------:R-:W-:Y:S04]  /*7830*/  BSSY B0, `(.L_x_139) ;  /* 0x0000011000007945 */ /* 0x000fe80003800000 */
[----:B------:R-:W-:Y:S05]  /*7840*/  @!P0 BRA `(.L_x_140) ;  /* 0x00000000003c8947 */ /* 0x000fea0003800000 */
[----:B------:R-:W1:Y:S01]  /*7850*/  S2UR UR34, SR_CgaCtaId ;  /* 0x00000000002279c3 */ /* 0x000e620000008800 */
[----:B------:R-:W-:Y:S01]  /*7860*/  UIMAD UR23, UR4, 0x2800, URZ ;  /* 0x00002800041778a4 */ /* 0x000fe2000f8e023f */
        /* <DEDUP_REMOVED lines=13> */
.L_x_140:
[----:B------:R-:W-:Y:S05]  /*7940*/  BSYNC B0 ;  /* 0x0000000000007941 */ /* 0x000fea0003800000 */
.L_x_139:
        /* <DEDUP_REMOVED lines=13> */
.L_x_142:
[----:B------:R-:W-:Y:S05]  /*7a20*/  BSYNC B0 ;  /* 0x0000000000007941 */ /* 0x000fea0003800000 */
.L_x_141:
[----:B------:R-:W-:Y:S06]  /*7a30*/  BAR.ARV 0xa, 0xa0 ;  /* 0x0282800000007b1d */ /* 0x000fec0000002000 */
[----:B------:R-:W-:Y:S04]  /*7a40*/  BSSY B0, `(.L_x_143) ;  /* 0x0000003000007945 */ /* 0x000fe80003800000 */
[----:B------:R-:W-:Y:S05]  /*7a50*/  @!P0 BRA `(.L_x_144) ;  /* 0x0000000000048947 */ /* 0x000fea0003800000 */
[----:B------:R-:W-:-:S04]  /*7a60*/  DEPBAR.LE SB0, 0x0 ;  /* 0x000080000000791a */ /* 0x000fc80000000000 */
.L_x_144:
[----:B------:R-:W-:Y:S05]  /*7a70*/  BSYNC B0 ;  /* 0x0000000000007941 */ /* 0x000fea0003800000 */
.L_x_143:
[----:B------:R-:W-:Y:S06]  /*7a80*/  BAR.ARV 0xb, 0xa0 ;  /* 0x02c2800000007b1d */ /* 0x000fec0000002000 */
[----:B------:R-:W-:Y:S01]  /*7a90*/  NOP ;  /* 0x0000000000007918 */ /* 0x000fe20000000000 */
[----:B------:R-:W-:Y:S04]  /*7aa0*/  BSSY B0, `(.L_x_145) ;  /* 0x0000011000007945 */ /* 0x000fe80003800000 */
[----:B------:R-:W-:Y:S05]  /*7ab0*/  @P1 BRA `(.L_x_146) ;  /* 0x00000000003c1947 */ /* 0x000fea0003800000 */
[----:B------:R-:W-:Y:S01]  /*7ac0*/  @!PT LDS RZ, [RZ] ;  /* 0x00000000fffff984 */ /* 0x000fe20000000800 */
[----:B------:R-:W-:Y:S01]  /*7ad0*/  @!PT LDS RZ, [RZ] ;  /* 0x00000000fffff984 */ /* 0x000fe20000000800 */
[----:B------:R-:W-:Y:S01]  /*7ae0*/  @!PT LDS RZ, [RZ] ;  /* 0x00000000fffff984 */ /* 0x000fe20000000800 */
[----:B------:R-:W-:Y:S01]  /*7af0*/  @!PT LDS RZ, [RZ] ;  /* 0x00000000fffff984 */ /* 0x000fe20000000800 */
[----:B------:R1:W-:Y:S06]  /*7b00*/  MEMBAR.ALL.CTA ;  /* 0x0000000000007992 */ /* 0x0003ec0000008000 */
[----:B-1----:R-:W-:Y:S06]  /*7b10*/  MEMBAR.ALL.GPU ;  /* 0x0000000000007992 */ /* 0x002fec000000a000 */
[----:B------:R-:W-:-:S00]  /*7b20*/  ERRBAR ;  /* 0x00000000000079ab */ /* 0x000fc00000000000 */
[----:B------:R-:W-:Y:S06]  /*7b30*/  CGAERRBAR ;  /* 0x00000000000075ab */ /* 0x000fec0000000000 */
[----:B012345:R-:W-:Y:S01]  /*7b40*/  CCTL.IVALL ;  /* 0x00000000ff00798f */ /* 0x03ffe20002000000 */
[----:B------:R-:W1:Y:S01]  /*7b50*/  S2R R6, SR_LANEID ;  /* 0x0000000000067919 */ /* 0x000e620000000000 */
[----:B------:R-:W-:Y:S02]  /*7b60*/  VOTEU.ANY UR23, UPT, PT ;  /* 0x0000000000177886 */ /* 0x000fe400038e0100 */
[----:B------:R-:W-:-:S02]  /*7b70*/  UFLO.U32 UR24, UR23 ;  /* 0x00000017001872bd */ /* 0x000fc400080e0000 */
[----:B------:R-:W2:Y:S04]  /*7b80*/  POPC R7, UR23 ;  /* 0x0000001700077d09 */ /* 0x000ea80008000000 */
[----:B-1----:R-:W-:-:S13]  /*7b90*/  ISETP.EQ.U32.AND P3, PT, R6, UR24, PT ;  /* 0x0000001806007c0c */ /* 0x002fda000bf62070 */
[----:B--2---:R1:W-:Y:S02]  /*7ba0*/  @P3 REDG.E.ADD.S32.STRONG.GPU desc[UR26][R2.64], R7 ;  /* 0x000000070200398e */ /* 0x0043e4000c10e39a */
.L_x_146:
[----:B------:R-:W-:Y:S05]  /*7bb0*/  BSYNC B0 ;  /* 0x0000000000007941 */ /* 0x000fea0003800000 */
.L_x_145:
[----:B------:R-:W-:Y:S01]  /*7bc0*/  UIADD3 UR22, UR13, UR22, URZ ;  /* 0x000000160d167290 */ /* 0x000fe2000fffe03f */
[----:B------:R-:W-:Y:S03]  /*7bd0*/  BSSY B0, `(.L_x_147) ;  /* 0x000000d000007945 */ /* 0x000fe60003800000 */
[----:B------:R-:W-:-:S04]  /*7be0*/  UIADD3 UR23, UP0, UR22, UR10, URZ ;  /* 0x0000000a16177290 */ /* 0x000fc8000ff1e03f */
[----:B------:R-:W-:Y:S02]  /*7bf0*/  ULEA.HI.X.SX32 UR22, UR22, UR11, 0x1, UP0 ;  /* 0x0000000b16167291 */ /* 0x000fe400080f0e3f */
[----:B------:R-:W-:-:S04]  /*7c00*/  ULEA UR8, UP0, UR23, UR8, 0x2 ;  /* 0x0000000817087291 */ /* 0x000fc8000f80103f */
[----:B------:R-:W-:Y:S02]  /*7c10*/  ULEA.HI.X UR22, UR23, UR9, UR22, 0x2, UP0 ;  /* 0x0000000917167291 */ /* 0x000fe400080f1416 */
[----:B-1----:R-:W-:-:S04]  /*7c20*/  IMAD.U32 R2, RZ, RZ, UR8 ;  /* 0x00000008ff027e24 */ /* 0x002fc8000f8e00ff */
[----:B------:R-:W-:Y:S01]  /*7c30*/  IMAD.U32 R3, RZ, RZ, UR22 ;  /* 0x00000016ff037e24 */ /* 0x000fe2000f8e00ff */
[----:B------:R-:W-:Y:S06]  /*7c40*/  @P1 BRA `(.L_x_148) ;  /* 0x0000000000141947 */ /* 0x000fec0003800000 */
.L_x_149:
[----:B------:R-:W2:Y:S04]  /*7c50*/  LDG.E.STRONG.GPU R6, desc[UR26][R2.64] ;  /* 0x0000001a02067981 */ /* 0x000ea8000c1ef900 */
[----:B--2---:R-:W-:Y:S01]  /*7c60*/  CCTL.IVALL ;  /* 0x00000000ff00798f */ /* 0x004fe20002000000 */
[----:B------:R-:W-:Y:S05]  /*7c70*/  YIELD ;  /* 0x0000000000007946 */ /* 0x000fea0003800000 */
[----:B------:R-:W-:-:S13]  /*7c80*/  ISETP.NE.AND P3, PT, R6, UR28, PT ;  /* 0x0000001c06007c0c */ /* 0x000fda000bf65270 */
[----:B------:R-:W-:Y:S05]  /*7c90*/  @P3 BRA `(.L_x_149) ;  /* 0xfffffffc00ec3947 */ /* 0x000fea000383ffff */
.L_x_148:
[----:B------:R-:W-:Y:S05]  /*7ca0*/  BSYNC B0 ;  /* 0x0000000000007941 */ /* 0x000fea0003800000 */
.L_x_147:
[----:B------:R-:W-:-:S03]  /*7cb0*/  UMOV UR8, 0xffffffff ;  /* 0xffffffff00087882 */ /* 0x000fc60000000000 */
[----:B------:R-:W-:Y:S05]  /*7cc0*/  BRA.DIV UR8, `(.L_x_150) ;  /* 0x0000002a08287947 */ /* 0x000fea000b800000 */
[----:B------:R-:W-:Y:S01]  /*7cd0*/  NOP ;  /* 0x0000000000007918 */ /* 0x000fe20000000000 */
.L_x_205:
[----:B------:R-:W-:Y:S05]  /*7ce0*/  WARPSYNC.ALL ;  /* 0x0000000000007948 */ /* 0x000fea0003800000 */
        /* <DEDUP_REMOVED lines=12> */
.L_x_152:
[----:B------:R-:W-:Y:S05]  /*7db0*/  BSYNC B0 ;  /* 0x0000000000007941 */ /* 0x000fea0003800000 */
.L_x_151:
        /* <DEDUP_REMOVED lines=13> */
.L_x_154:
[----:B------:R-:W-:Y:S05]  /*7e90*/  BSYNC B0 ;  /* 0x0000000000007941 */ /* 0x000fea0003800000 */
.L_x_153:
[----:B------:R-:W-:Y:S06]  /*7ea0*/  BAR.ARV 0xa, 0xa0 ;  /* 0x0282800000007b1d */ /* 0x000fec0000002000 */
[----:B------:R-:W-:Y:S04]  /*7eb0*/  BSSY B0, `(.L_x_155) ;  /* 0x0000003000007945 */ /* 0x000fe80003800000 */
[----:B------:R-:W-:Y:S05]  /*7ec0*/  @!P0 BRA `(.L_x_156) ;  /* 0x0000000000048947 */ /* 0x000fea0003800000 */
[----:B------:R-:W-:-:S04]  /*7ed0*/  DEPBAR.LE SB0, 0x0 ;  /* 0x000080000000791a */ /* 0x000fc80000000000 */
.L_x_156:
[----:B------:R-:W-:Y:S05]  /*7ee0*/  BSYNC B0 ;  /* 0x0000000000007941 */ /* 0x000fea0003800000 */
.L_x_155:
[----:B------:R-:W-:Y:S06]  /*7ef0*/  BAR.ARV 0xb, 0xa0 ;  /* 0x02c2800000007b1d */ /* 0x000fec0000002000 */
[----:B------:R-:W-:Y:S01]  /*7f00*/  NOP ;  /* 0x0000000000007918 */ /* 0x000fe20000000000 */
[----:B------:R-:W-:Y:S04]  /*7f10*/  BSSY B0, `(.L_x_157) ;  /* 0x0000011000007945 */ /* 0x000fe80003800000 */
[----:B------:R-:W-:Y:S05]  /*7f20*/  @P1 BRA `(.L_x_158) ;  /* 0x00000000003c1947 */ /* 0x000fea0003800000 */
[----:B------:R-:W1:Y:S01]  /*7f30*/  S2R R6, SR_LANEID ;  /* 0x0000000000067919 */ /* 0x000e620000000000 */
[----:B------:R-:W-:Y:S01]  /*7f40*/  @!PT LDS RZ, [RZ] ;  /* 0x00000000fffff984 */ /* 0x000fe20000000800 */
[----:B------:R-:W-:Y:S01]  /*7f50*/  @!PT LDS RZ, [RZ] ;  /* 0x00000000fffff984 */ /* 0x000fe20000000800 */
[----:B------:R-:W-:Y:S01]  /*7f60*/  @!PT LDS RZ, [RZ] ;  /* 0x00000000fffff984 */ /* 0x000fe20000000800 */
[----:B------:R-:W-:Y:S01]  /*7f70*/  @!PT LDS RZ, [RZ] ;  /* 0x00000000fffff984 */ /* 0x000fe20000000800 */
[----:B------:R2:W-:Y:S06]  /*7f80*/  MEMBAR.ALL.CTA ;  /* 0x0000000000007992 */ /* 0x0005ec0000008000 */
[----:B--2---:R-:W-:Y:S06]  /*7f90*/  MEMBAR.ALL.GPU ;  /* 0x0000000000007992 */ /* 0x004fec000000a000 */
[----:B------:R-:W-:-:S00]  /*7fa0*/  ERRBAR ;  /* 0x00000000000079ab */ /* 0x000fc00000000000 */
[----:B------:R-:W-:Y:S06]  /*7fb0*/  CGAERRBAR ;  /* 0x00000000000075ab */ /* 0x000fec0000000000 */
[----:B012345:R-:W-:Y:S01]  /*7fc0*/  CCTL.IVALL ;  /* 0x00000000ff00798f */ /* 0x03ffe20002000000 */
[----:B------:R-:W-:Y:S02]  /*7fd0*/  VOTEU.ANY UR8, UPT, PT ;  /* 0x0000000000087886 */ /* 0x000fe400038e0100 */
[----:B------:R-:W-:Y:S02]  /*7fe0*/  UFLO.U32 UR9, UR8 ;  /* 0x00000008000972bd */ /* 0x000fe400080e0000 */
[----:B------:R-:W2:Y:S04]  /*7ff0*/  POPC R7, UR8 ;  /* 0x0000000800077d09 */ /* 0x000ea80008000000 */
[----:B-1----:R-:W-:-:S13]  /*8000*/  ISETP.EQ.U32.AND P1, PT, R6, UR9, PT ;  /* 0x0000000906007c0c */ /* 0x002fda000bf22070 */
[----:B--2---:R1:W-:Y:S02]  /*8010*/  @P1 REDG.E.ADD.S32.STRONG.GPU desc[UR26][R2.64], R7 ;  /* 0x000000070200198e */ /* 0x0043e4000c10e39a */
.L_x_158:
[----:B------:R-:W-:Y:S05]  /*8020*/  BSYNC B0 ;  /* 0x0000000000007941 */ /* 0x000fea0003800000 */
.L_x_157:
[----:B------:R-:W-:Y:S02]  /*8030*/  UIADD3 UR4, UR4, 0x2, URZ ;  /* 0x0000000204047890 */ /* 0x000fe4000fffe03f */
[----:B------:R-:W-:Y:S01]  /*8040*/  UIADD3 UR5, UR5, 0x1, URZ ;  /* 0x0000000105057890 */ /* 0x000fe2000fffe03f */
[----:B------:R-:W-:Y:S11]  /*8050*/  @P2 BRA `(.L_x_159) ;  /* 0xfffffff400842947 */ /* 0x000ff6000383ffff */
.L_x_134:
[----:B------:R-:W-:-:S13]  /*8060*/  ISETP.NE.AND P1, PT, R5, RZ, PT ;  /* 0x000000ff0500720c */ /* 0x000fda0003f25270 */
[----:B------:R-:W-:Y:S05]  /*8070*/  @!P1 BRA `(.L_x_107) ;  /* 0x0000002000b49947 */ /* 0x000fea0003800000 */
[----:B------:R-:W-:Y:S01]  /*8080*/  UIMAD UR5, UR13, UR4, URZ ;  /* 0x000000040d0572a4 */ /* 0x000fe2000f8e023f */
[----:B------:R-:W-:Y:S01]  /*8090*/  ISETP.NE.AND P1, PT, R0, RZ, PT ;  /* 0x000000ff0000720c */ /* 0x000fe20003f25270 */
[----:B------:R-:W-:Y:S01]  /*80a0*/  ULDC.64 UR14, c[0x0][0x768] ;  /* 0x0001da00000e7ab9 */ /* 0x000fe20000000a00 */
[----:B------:R-:W-:Y:S01]  /*80b0*/  BSSY B0, `(.L_x_160) ;  /* 0x000000d000007945 */ /* 0x000fe20003800000 */
[----:B------:R-:W-:-:S04]  /*80c0*/  UIADD3 UR8, UP0, UR5, UR10, URZ ;  /* 0x0000000a05087290 */ /* 0x000fc8000ff1e03f */
[----:B------:R-:W-:Y:S02]  /*80d0*/  ULEA.HI.X.SX32 UR5, UR5, UR11, 0x1, UP0 ;  /* 0x0000000b05057291 */ /* 0x000fe400080f0e3f */
[----:B------:R-:W-:-:S04]  /*80e0*/  ULEA UR9, UP0, UR8, UR14, 0x2 ;  /* 0x0000000e08097291 */ /* 0x000fc8000f80103f */
[----:B------:R-:W-:Y:S02]  /*80f0*/  ULEA.HI.X UR5, UR8, UR15, UR5, 0x2, UP0 ;  /* 0x0000000f08057291 */ /* 0x000fe400080f1405 */
[----:B-1----:R-:W-:-:S04]  /*8100*/  IMAD.U32 R2, RZ, RZ, UR9 ;  /* 0x00000009ff027e24 */ /* 0x002fc8000f8e00ff */
[----:B------:R-:W-:Y:S01]  /*8110*/  IMAD.U32 R3, RZ, RZ, UR5 ;  /* 0x00000005ff037e24 */ /* 0x000fe2000f8e00ff */
[----:B------:R-:W-:Y:S06]  /*8120*/  @P1 BRA `(.L_x_161) ;  /* 0x0000000000141947 */ /* 0x000fec0003800000 */
.L_x_162:
[----:B------:R-:W2:Y:S04]  /*8130*/  LDG.E.STRONG.GPU R0, desc[UR26][R2.64] ;  /* 0x0000001a02007981 */ /* 0x000ea8000c1ef900 */
[----:B--2---:R-:W-:Y:S01]  /*8140*/  CCTL.IVALL ;  /* 0x00000000ff00798f */ /* 0x004fe20002000000 */
[----:B------:R-:W-:Y:S05]  /*8150*/  YIELD ;  /* 0x0000000000007946 */ /* 0x000fea0003800000 */
[----:B------:R-:W-:-:S13]  /*8160*/  ISETP.NE.AND P2, PT, R0, UR28, PT ;  /* 0x0000001c00007c0c */ /* 0x000fda000bf45270 */
[----:B------:R-:W-:Y:S05]  /*8170*/  @P2 BRA `(.L_x_162) ;  /* 0xfffffffc00ec2947 */ /* 0x000fea000383ffff */
.L_x_161:
[----:B------:R-:W-:Y:S05]  /*8180*/  BSYNC B0 ;  /* 0x0000000000007941 */ /* 0x000fea0003800000 */
.L_x_160:
[----:B------:R-:W-:-:S03]  /*8190*/  UMOV UR5, 0xffffffff ;  /* 0xffffffff00057882 */ /* 0x000fc60000000000 */
[----:B------:R-:W-:Y:S05]  /*81a0*/  BRA.DIV UR5, `(.L_x_163) ;  /* 0x00000026050c7947 */ /* 0x000fea000b800000 */
[----:B------:R-:W-:Y:S01]  /*81b0*/  NOP ;  /* 0x0000000000007918 */ /* 0x000fe20000000000 */
.L_x_208:
[----:B------:R-:W-:Y:S01]  /*81c0*/  IMAD.U32 R6, RZ, RZ, UR4 ;  /* 0x00000004ff067e24 */ /* 0x000fe2000f8e00ff */
[----:B------:R-:W-:Y:S05]  /*81d0*/  WARPSYNC.ALL ;  /* 0x0000000000007948 */ /* 0x000fea0003800000 */
[----:B------:R-:W-:Y:S01]  /*81e0*/  BAR.SYNC.DEFER_BLOCKING 0xd, 0xa0 ;  /* 0x0342800000007b1d */ /* 0x000fe20000010000 */
[----:B------:R-:W-:-:S05]  /*81f0*/  IMAD R6, R6, 0x2800, RZ ;  /* 0x0000280006067824 */ /* 0x000fca00078e02ff */
[----:B------:R-:W-:Y:S04]  /*8200*/  BSSY B0, `(.L_x_164) ;  /* 0x0000012000007945 */ /* 0x000fe80003800000 */
[----:B------:R-:W-:Y:S05]  /*8210*/  @!P0 BRA `(.L_x_165) ;  /* 0x0000000000408947 */ /* 0x000fea0003800000 */
[----:B------:R-:W1:Y:S01]  /*8220*/  LDC.64 R8, c[0x0][0x2c0] ;  /* 0x0000b000ff087b82 */ /* 0x000e620000000a00 */
[C---:B------:R-:W-:Y:S01]  /*8230*/  IADD3 R4, P2, R6.reuse, UR6, RZ ;  /* 0x0000000606047c10 */ /* 0x040fe2000ff5e0ff */
[----:B------:R-:W-:Y:S01]  /*8240*/  UMOV UR5, 0x400 ;  /* 0x0000040000057882 */ /* 0x000fe20000000000 */
[----:B------:R-:W-:Y:S01]  /*8250*/  UMOV UR16, 0x0 ;  /* 0x0000000000107882 */ /* 0x000fe20000000000 */
[----:B------:R-:W-:Y:S01]  /*8260*/  UMOV UR17, 0x14f00000 ;  /* 0x14f0000000117882 */ /* 0x000fe20000000000 */
[----:B------:R-:W-:-:S03]  /*8270*/  LEA.HI.X.SX32 R5, R6, UR12, 0x1, P2 ;  /* 0x0000000c06057c11 */ /* 0x000fc600090f0eff */
[----:B------:R-:W2:Y:S01]  /*8280*/  S2UR UR8, SR_CgaCtaId ;  /* 0x00000000000879c3 */ /* 0x000ea20000008800 */
[----:B-1----:R-:W-:-:S04]  /*8290*/  LEA R0, P3, R4, R8, 0x2 ;  /* 0x0000000804007211 */ /* 0x002fc800078610ff */
[----:B------:R-:W-:Y:S02]  /*82a0*/  LEA.HI.X R4, R4, R9, R5, 0x2, P3 ;  /* 0x0000000904047211 */ /* 0x000fe400018f1405 */
[----:B------:R-:W-:Y:S02]  /*82b0*/  R2UR UR14, R0 ;  /* 0x00000000000e72ca */ /* 0x000fe400000e0000 */
[----:B------:R-:W-:Y:S01]  /*82c0*/  R2UR UR15, R4 ;  /* 0x00000000040f72ca */ /* 0x000fe200000e0000 */
[----:B--2---:R-:W-:-:S03]  /*82d0*/  ULEA UR5, UR8, UR5, 0x18 ;  /* 0x0000000508057291 */ /* 0x004fc6000f8ec03f */
[----:B------:R-:W-:Y:S01]  /*82e0*/  UMOV UR8, 0x500 ;  /* 0x0000050000087882 */ /* 0x000fe20000000000 */
[----:B------:R-:W-:-:S09]  /*82f0*/  UIADD3 UR5, UR5, 0x10000, URZ ;  /* 0x0001000005057890 */ /* 0x000fd2000fffe03f */
[----:B------:R1:W-:Y:S02]  /*8300*/  UBLKRED.G.S.ADD.F32.RN [UR14], [UR5], UR8, desc[UR16] ;  /* 0x0000100e050073bb */ /* 0x0003e400080a1408 */
[----:B-1----:R0:W-:Y:S02]  /*8310*/  UTMACMDFLUSH ;  /* 0x00000000000079b7 */ /* 0x0021e40000000000 */
.L_x_165:
[----:B------:R-:W-:Y:S05]  /*8320*/  BSYNC B0 ;  /* 0x0000000000007941 */ /* 0x000fea0003800000 */
.L_x_164:
[----:B------:R-:W-:Y:S06]  /*8330*/  BAR.SYNC.DEFER_BLOCKING 0xe, 0xa0 ;  /* 0x0382800000007b1d */ /* 0x000fec0000010000 */
[----:B------:R-:W-:Y:S04]  /*8340*/  BSSY B0, `(.L_x_166) ;  /* 0x0000013000007945 */ /* 0x000fe80003800000 */
[----:B------:R-:W-:Y:S05]  /*8350*/  @!P0 BRA `(.L_x_167) ;  /* 0x0000000000448947 */ /* 0x000fea0003800000 */
[----:B------:R-:W1:Y:S01]  /*8360*/  S2UR UR15, SR_CgaCtaId ;  /* 0x00000000000f79c3 */ /* 0x000e620000008800 */
[----:B------:R-:W-:Y:S01]  /*8370*/  R2UR UR5, R6 ;  /* 0x00000000060572ca */ /* 0x000fe200000e0000 */
[----:B------:R-:W-:Y:S01]  /*8380*/  UMOV UR14, 0x400 ;  /* 0x00000400000e7882 */ /* 0x000fe20000000000 */
[----:B------:R-:W-:Y:S01]  /*8390*/  ULDC.64 UR8, c[0x0][0x2c0] ;  /* 0x0000b00000087ab9 */ /* 0x000fe20000000a00 */
[----:B------:R-:W-:-:S10]  /*83a0*/  UMOV UR17, 0x14f00000 ;  /* 0x14f0000000117882 */ /* 0x000fd40000000000 */
[----:B------:R-:W-:-:S04]  /*83b0*/  UIADD3 UR5, UR5, 0x1400, URZ ;  /* 0x0000140005057890 */ /* 0x000fc8000fffe03f */
[----:B------:R-:W-:-:S04]  /*83c0*/  UIADD3 UR16, UP0, UR5, UR6, URZ ;  /* 0x0000000605107290 */ /* 0x000fc8000ff1e03f */
[----:B------:R-:W-:Y:S02]  /*83d0*/  ULEA.HI.X.SX32 UR5, UR5, UR12, 0x1, UP0 ;  /* 0x0000000c05057291 */ /* 0x000fe400080f0e3f */
[----:B-1----:R-:W-:Y:S02]  /*83e0*/  ULEA UR14, UR15, UR14, 0x18 ;  /* 0x0000000e0f0e7291 */ /* 0x002fe4000f8ec03f */
[----:B------:R-:W-:Y:S02]  /*83f0*/  ULEA UR8, UP0, UR16, UR8, 0x2 ;  /* 0x0000000810087291 */ /* 0x000fe4000f80103f */
[----:B------:R-:W-:Y:S02]  /*8400*/  UIADD3 UR14, UR14, 0x15000, URZ ;  /* 0x000150000e0e7890 */ /* 0x000fe4000fffe03f */
[----:B------:R-:W-:-:S03]  /*8410*/  ULEA.HI.X UR9, UR16, UR9, UR5, 0x2, UP0 ;  /* 0x0000000910097291 */ /* 0x000fc600080f1405 */
[----:B------:R-:W-:Y:S01]  /*8420*/  UMOV UR5, 0x500 ;  /* 0x0000050000057882 */ /* 0x000fe20000000000 */
[----:B------:R-:W-:-:S05]  /*8430*/  UMOV UR16, 0x0 ;  /* 0x0000000000107882 */ /* 0x000fca0000000000 */
[----:B------:R1:W-:Y:S01]  /*8440*/  UBLKRED.G.S.ADD.F32.RN [UR8], [UR14], UR5, desc[UR16] ;  /* 0x000010080e0073bb */ /* 0x0003e200080a1405 */
[----:B------:R0:W-:Y:S01]  /*8450*/  UTMACMDFLUSH ;  /* 0x00000000000079b7 */ /* 0x0001e20000000000 */
[----:B-1----:R-:W-:-:S04]  /*8460*/  DEPBAR.LE SB0, 0x1 ;  /* 0x000080400000791a */ /* 0x002fc80000000000 */
.L_x_167:
[----:B------:R-:W-:Y:S05]  /*8470*/  BSYNC B0 ;  /* 0x0000000000007941 */ /* 0x000fea0003800000 */
.L_x_166:
[----:B------:R-:W-:Y:S06]  /*8480*/  BAR.ARV 0xa, 0xa0 ;  /* 0x0282800000007b1d */ /* 0x000fec0000002000 */
[----:B------:R-:W-:Y:S04]  /*8490*/  BSSY B0, `(.L_x_168) ;  /* 0x0000003000007945 */ /* 0x000fe80003800000 */
[----:B------:R-:W-:Y:S05]  /*84a0*/  @!P0 BRA `(.L_x_169) ;  /* 0x0000000000048947 */ /* 0x000fea0003800000 */
[----:B------:R-:W-:-:S04]  /*84b0*/  DEPBAR.LE SB0, 0x0 ;  /* 0x000080000000791a */ /* 0x000fc80000000000 */
.L_x_169:
[----:B------:R-:W-:Y:S05]  /*84c0*/  BSYNC B0 ;  /* 0x0000000000007941 */ /* 0x000fea0003800000 */
.L_x_168:
[----:B------:R-:W-:Y:S06]  /*84d0*/  BAR.ARV 0xb, 0xa0 ;  /* 0x02c2800000007b1d */ /* 0x000fec0000002000 */
[----:B------:R-:W-:Y:S01]  /*84e0*/  NOP ;  /* 0x0000000000007918 */ /* 0x000fe20000000000 */
        /* <DEDUP_REMOVED lines=15> */
[----:B--2---:R4:W-:Y:S01]  /*85e0*/  @P0 REDG.E.ADD.S32.STRONG.GPU desc[UR26][R2.64], R5 ;  /* 0x000000050200098e */ /* 0x0049e2000c10e39a */
[----:B------:R-:W-:Y:S05]  /*85f0*/  BRA `(.L_x_107) ;  /* 0x0000001c00547947 */ /* 0x000fea0003800000 */
.L_x_133:
        /* <DEDUP_REMOVED lines=55> */
.L_x_209:
        /* <DEDUP_REMOVED lines=10> */
.L_x_173:
        /* <DEDUP_REMOVED lines=84> */
.L_x_184:
[----:B------:R-:W-:-:S04]  /*8f50*/  SHF.L.U32 R21, R18, 0x1f, RZ ;  /* 0x0000001f12157819 */ /* 0x000fc800000006ff */
[----:B-1----:R-:W1:Y:S02]  /*8f60*/  SYNCS.PHASECHK.TRANS64.TRYWAIT P1, [R20+URZ+0x38840], R21 ;  /* 0x03884015140075a7 */ /* 0x002e64000802017f */
[----:B-12---:R-:W-:Y:S05]  /*8f70*/  @!P1 BRA `(.L_x_176) ;  /* 0x0000001400c89947 */ /* 0x006fea0003800000 */
.L_x_210:
[----:B------:R-:W-:Y:S05]  /*8f80*/  @P0 BRA `(.L_x_177) ;  /* 0x0000000000140947 */ /* 0x000fea0003800000 */
[----:B------:R-:W-:Y:S01]  /*8f90*/  ISETP.NE.AND P1, PT, R12, RZ, PT ;  /* 0x000000ff0c00720c */ /* 0x000fe20003f25270 */
[----:B------:R-:W-:-:S04]  /*8fa0*/  IMAD.MOV.U32 R3, RZ, RZ, 0x5140 ;  /* 0x00005140ff037424 */ /* 0x000fc800078e00ff */
[----:B------:R2:W-:Y:S08]  /*8fb0*/  SYNCS.ARRIVE.TRANS64 RZ, [R20+URZ+0x38830], R3 ;  /* 0x0388300314ff79a7 */ /* 0x0005f0000800003f */
[----:B------:R-:W-:Y:S05]  /*8fc0*/  @!P1 BRA `(.L_x_177) ;  /* 0x0000000000049947 */ /* 0x000fea0003800000 */
[----:B------:R-:W-:Y:S01]  /*8fd0*/  BPT.TRAP 0x1 ;  /* 0x000000040000795c */ /* 0x000fe20000300000 */
.L_x_177:
        /* <DEDUP_REMOVED lines=36> */
.L_x_211:
[----:B------:R-:W-:Y:S05]  /*9220*/  @P0 BRA `(.L_x_179) ;  /* 0x0000000000140947 */ /* 0x000fea0003800000 */
[----:B------:R-:W-:Y:S01]  /*9230*/  ISETP.NE.AND P1, PT, R12, RZ, PT ;  /* 0x000000ff0c00720c */ /* 0x000fe20003f25270 */
[----:B------:R-:W-:-:S04]  /*9240*/  IMAD.MOV.U32 R0, RZ, RZ, 0x5140 ;  /* 0x00005140ff007424 */ /* 0x000fc800078e00ff */
[----:B------:R4:W-:Y:S08]  /*9250*/  SYNCS.ARRIVE.TRANS64 RZ, [R20+URZ+0x38818], R0 ;  /* 0x0388180014ff79a7 */ /* 0x0009f0000800003f */
[----:B------:R-:W-:Y:S05]  /*9260*/  @!P1 BRA `(.L_x_179) ;  /* 0x0000000000049947 */ /* 0x000fea0003800000 */
[----:B------:R-:W-:Y:S01]  /*9270*/  BPT.TRAP 0x1 ;  /* 0x000000040000795c */ /* 0x000fe20000300000 */
.L_x_179:
        /* <DEDUP_REMOVED lines=27> */
.L_x_212:
        /* <DEDUP_REMOVED lines=9> */
.L_x_181:
        /* <DEDUP_REMOVED lines=31> */
.L_x_214:
[----:B------:R-:W-:Y:S05]  /*96b0*/  @P0 BRA `(.L_x_183) ;  /* 0x0000000000140947 */ /* 0x000fea0003800000 */
[----:B------:R-:W-:Y:S01]  /*96c0*/  ISETP.NE.AND P1, PT, R12, RZ, PT ;  /* 0x000000ff0c00720c */ /* 0x000fe20003f25270 */
[----:B-1----:R-:W-:-:S04]  /*96d0*/  IMAD.MOV.U32 R5, RZ, RZ, 0x5140 ;  /* 0x00005140ff057424 */ /* 0x002fc800078e00ff */
[----:B------:R2:W-:Y:S08]  /*96e0*/  SYNCS.ARRIVE.TRANS64 RZ, [R20+URZ+0x38810], R5 ;  /* 0x0388100514ff79a7 */ /* 0x0005f0000800003f */
[----:B------:R-:W-:Y:S05]  /*96f0*/  @!P1 BRA `(.L_x_183) ;  /* 0x0000000000049947 */ /* 0x000fea0003800000 */
[----:B------:R-:W-:Y:S01]  /*9700*/  BPT.TRAP 0x1 ;  /* 0x000000040000795c */ /* 0x000fe20000300000 */
.L_x_183:
        /* <DEDUP_REMOVED lines=28> */
.L_x_175:
[----:B------:R-:W-:-:S13]  /*98d0*/  ISETP.NE.AND P1, PT, R10, RZ, PT ;  /* 0x000000ff0a00720c */ /* 0x000fda0003f25270 */
[----:B------:R-:W-:Y:S05]  /*98e0*/  @!P1 BRA `(.L_x_174) ;  /* 0x0000000400289947 */ /* 0x000fea0003800000 */
[----:B------:R-:W-:-:S04]  /*98f0*/  SHF.L.U32 R9, R18, 0x1f, RZ ;  /* 0x0000001f12097819 */ /* 0x000fc800000006ff */
[----:B------:R-:W3:Y:S02]  /*9900*/  SYNCS.PHASECHK.TRANS64.TRYWAIT P1, [R20+URZ+0x38840], R9 ;  /* 0x03884009140075a7 */ /* 0x000ee4000802017f */
[----:B---3--:R-:W-:Y:S05]  /*9910*/  @!P1 BRA `(.L_x_185) ;  /* 0x0000000c00b49947 */ /* 0x008fea0003800000 */
.L_x_215:
[----:B------:R-:W-:Y:S05]  /*9920*/  @P0 BRA `(.L_x_186) ;  /* 0x0000000000140947 */ /* 0x000fea0003800000 */
[----:B------:R-:W-:Y:S01]  /*9930*/  ISETP.NE.AND P1, PT, R12, RZ, PT ;  /* 0x000000ff0c00720c */ /* 0x000fe20003f25270 */
[----:B-12---:R-:W-:-:S04]  /*9940*/  IMAD.MOV.U32 R5, RZ, RZ, 0x5140 ;  /* 0x00005140ff057424 */ /* 0x006fc800078e00ff */
[----:B------:R4:W-:Y:S08]  /*9950*/  SYNCS.ARRIVE.TRANS64 RZ, [R20+URZ+0x38830], R5 ;  /* 0x0388300514ff79a7 */ /* 0x0009f0000800003f */
[----:B------:R-:W-:Y:S05]  /*9960*/  @!P1 BRA `(.L_x_186) ;  /* 0x0000000000049947 */ /* 0x000fea0003800000 */
[----:B------:R-:W-:Y:S01]  /*9970*/  BPT.TRAP 0x1 ;  /* 0x000000040000795c */ /* 0x000fe20000300000 */
.L_x_186:
        /* <DEDUP_REMOVED lines=33> */
.L_x_216:
[----:B------:R-:W-:Y:S05]  /*9b90*/  @P0 BRA `(.L_x_188) ;  /* 0x0000000000140947 */ /* 0x000fea0003800000 */
[----:B------:R-:W-:Y:S01]  /*9ba0*/  ISETP.NE.AND P0, PT, R12, RZ, PT ;  /* 0x000000ff0c00720c */ /* 0x000fe20003f05270 */
[----:B------:R-:W-:-:S04]  /*9bb0*/  IMAD.MOV.U32 R5, RZ, RZ, 0x5140 ;  /* 0x00005140ff057424 */ /* 0x000fc800078e00ff */
[----:B------:R2:W-:Y:S08]  /*9bc0*/  SYNCS.ARRIVE.TRANS64 RZ, [R20+URZ+0x38818], R5 ;  /* 0x0388180514ff79a7 */ /* 0x0005f0000800003f */
[----:B------:R-:W-:Y:S05]  /*9bd0*/  @!P0 BRA `(.L_x_188) ;  /* 0x0000000000048947 */ /* 0x000fea0003800000 */
[----:B------:R-:W-:Y:S01]  /*9be0*/  BPT.TRAP 0x1 ;  /* 0x000000040000795c */ /* 0x000fe20000300000 */
.L_x_188:
        /* <DEDUP_REMOVED lines=26> */
.L_x_174:
[----:B------:R-:W-:Y:S01]  /*9d90*/  IMAD R4, R13, 0x8, R20 ;  /* 0x000000080d047824 */ /* 0x000fe200078e0214 */
[----:B------:R-:W-:Y:S01]  /*9da0*/  SHF.L.U32 R3, R18, 0x1f, RZ ;  /* 0x0000001f12037819 */ /* 0x000fe200000006ff */
[----:B------:R-:W4:Y:S03]  /*9db0*/  S2R R2, SR_TID.X ;  /* 0x0000000000027919 */ /* 0x000f260000002100 */
[----:B------:R-:W5:Y:S01]  /*9dc0*/  SYNCS.PHASECHK.TRANS64.TRYWAIT P0, [R4+URZ+0x38840], R3 ;  /* 0x03884003040075a7 */ /* 0x000f62000800017f */
[----:B----4-:R-:W-:-:S04]  /*9dd0*/  LOP3.LUT R2, R2, 0x7f, RZ, 0xc0, !PT ;  /* 0x0000007f02027812 */ /* 0x010fc800078ec0ff */
[----:B------:R-:W-:Y:S01]  /*9de0*/  ISETP.NE.AND P1, PT, R2, RZ, PT ;  /* 0x000000ff0200720c */ /* 0x000fe20003f25270 */
[----:B-----5:R-:W-:-:S12]  /*9df0*/  @!P0 BRA `(.L_x_189) ;  /* 0x0000000800a48947 */ /* 0x020fd80003800000 */
.L_x_217:
[----:B------:R-:W-:Y:S05]  /*9e00*/  @P1 BRA `(.L_x_190) ;  /* 0x0000000000181947 */ /* 0x000fea0003800000 */
[----:B------:R-:W5:Y:S01]  /*9e10*/  S2R R2, SR_TID.X ;  /* 0x0000000000027919 */ /* 0x000f620000002100 */
[----:B----4-:R-:W-:-:S04]  /*9e20*/  IMAD.MOV.U32 R3, RZ, RZ, 0x5140 ;  /* 0x00005140ff037424 */ /* 0x010fc800078e00ff */
[----:B------:R4:W-:Y:S01]  /*9e30*/  SYNCS.ARRIVE.TRANS64 RZ, [R4+URZ+0x38830], R3 ;  /* 0x0388300304ff79a7 */ /* 0x0009e2000800003f */
[----:B-----5:R-:W-:-:S13]  /*9e40*/  LOP3.LUT P0, RZ, R2, 0x1f, RZ, 0xc0, !PT ;  /* 0x0000001f02ff7812 */ /* 0x020fda000780c0ff */
[----:B----4-:R-:W-:Y:S05]  /*9e50*/  @!P0 BRA `(.L_x_190) ;  /* 0x0000000000048947 */ /* 0x010fea0003800000 */
[----:B------:R-:W-:Y:S01]  /*9e60*/  BPT.TRAP 0x1 ;  /* 0x000000040000795c */ /* 0x000fe20000300000 */
.L_x_190:
        /* <DEDUP_REMOVED lines=40> */
.L_x_171:
[----:B------:R-:W-:Y:S05]  /*a0f0*/  BSYNC B0 ;  /* 0x0000000000007941 */ /* 0x000fea0003800000 */
.L_x_170:
[----:B------:R-:W-:-:S03]  /*a100*/  UMOV UR6, 0xffffffff ;  /* 0xffffffff00067882 */ /* 0x000fc60000000000 */
[----:B------:R-:W-:Y:S05]  /*a110*/  BRA.DIV UR6, `(.L_x_191) ;  /* 0x0000000606f07947 */ /* 0x000fea000b800000 */
[----:B------:R-:W-:-:S13]  /*a120*/  ELECT P0, URZ, PT ;  /* 0x00000000003f782f */ /* 0x000fda0003800000 */
.L_x_220:
[----:B------:R-:W-:Y:S05]  /*a130*/  @!P0 BRA `(.L_x_107) ;  /* 0x0000000000848947 */ /* 0x000fea0003800000 */
[----:B------:R-:W2:Y:S02]  /*a140*/  LDL.LU R2, [R1] ;  /* 0x0000000001027983 */ /* 0x000ea40000300800 */
[----:B--2---:R-:W-:-:S04]  /*a150*/  LOP3.LUT R2, R2, 0x2, RZ, 0xfc, !PT ;  /* 0x0000000202027812 */ /* 0x004fc800078efcff */
[----:B------:R-:W-:-:S13]  /*a160*/  ISETP.NE.AND P0, PT, R2, 0x3, PT ;  /* 0x000000030200780c */ /* 0x000fda0003f05270 */
[----:B------:R-:W-:Y:S05]  /*a170*/  @!P0 BRA `(.L_x_192) ;  /* 0x0000000000048947 */ /* 0x000fea0003800000 */
[----:B------:R-:W-:Y:S01]  /*a180*/  BPT.TRAP 0x1 ;  /* 0x000000040000795c */ /* 0x000fe20000300000 */
.L_x_192:
        /* <DEDUP_REMOVED lines=15> */
.L_x_221:
[----:B------:R-:W2:Y:S02]  /*a280*/  SYNCS.PHASECHK.TRANS64.TRYWAIT P1, [R3+URZ], R2 ;  /* 0x00000002030075a7 */ /* 0x000ea4000802017f */
[----:B--2---:R-:W-:Y:S05]  /*a290*/  @!P1 BRA `(.L_x_194) ;  /* 0x0000000400c89947 */ /* 0x004fea0003800000 */
.L_x_222:
[----:B------:R-:W-:Y:S05]  /*a2a0*/  @!P0 BRA `(.L_x_195) ;  /* 0x0000000000048947 */ /* 0x000fea0003800000 */
[----:B------:R-:W-:Y:S01]  /*a2b0*/  BPT.TRAP 0x1 ;  /* 0x000000040000795c */ /* 0x000fe20000300000 */
.L_x_195:
[----:B--2---:R-:W-:-:S04]  /*a2c0*/  VIADD R3, R8, 0x38840 ;  /* 0x0003884008037836 */ /* 0x004fc80000000000 */
[----:B------:R-:W-:-:S04]  /*a2d0*/  IMAD R5, R0, 0x8, R3 ;  /* 0x0000000800057824 */ /* 0x000fc800078e0203 */
[----:B------:R-:W2:Y:S02]  /*a2e0*/  SYNCS.PHASECHK.TRANS64.TRYWAIT P0, [R5+URZ], R4 ;  /* 0x00000004050075a7 */ /* 0x000ea4000800017f */
[----:B--2---:R-:W-:Y:S05]  /*a2f0*/  @!P0 BRA `(.L_x_196) ;  /* 0x0000000400c48947 */ /* 0x004fea0003800000 */
.L_x_223:
[----:B------:R-:W-:-:S07]  /*a300*/  IMAD R3, R6, 0x8, R3 ;  /* 0x0000000806037824 */ /* 0x000fce00078e0203 */
.L_x_197:
[----:B---3--:R3:W4:Y:S02]  /*a310*/  SYNCS.PHASECHK.TRANS64.TRYWAIT P0, [R3+URZ], R2 ;  /* 0x00000002030075a7 */ /* 0x008724000800017f */
[----:B----4-:R-:W-:Y:S05]  /*a320*/  @!P0 NANOSLEEP.SYNCS 0x989680 ;  /* 0x009896800000895d */ /* 0x010fea0003900000 */
[----:B------:R-:W4:Y:S02]  /*a330*/  @!P0 SYNCS.PHASECHK.TRANS64 P0, [R3+URZ], R2 ;  /* 0x00000002030085a7 */ /* 0x000f24000800007f */
[----:B----4-:R-:W-:Y:S05]  /*a340*/  @!P0 BRA `(.L_x_197) ;  /* 0xfffffffc00f08947 */ /* 0x010fea000383ffff */
.L_x_107:
[----:B------:R-:W-:Y:S05]  /*a350*/  BSYNC B6 ;  /* 0x0000000000067941 */ /* 0x000fea0003800000 */
.L_x_104:
[----:B------:R-:W-:Y:S05]  /*a360*/  EXIT ;  /* 0x000000000000794d */ /* 0x000fea0003800000 */
.L_x_112:
[----:B------:R-:W-:Y:S02]  /*a370*/  IMAD.MOV.U32 R12, RZ, RZ, RZ ;  /* 0x000000ffff0c7224 */ /* 0x000fe400078e00ff */
[----:B------:R-:W-:Y:S02]  /*a380*/  IMAD.MOV.U32 R11, RZ, RZ, 0x1f ;  /* 0x0000001fff0b7424 */ /* 0x000fe400078e00ff */
[----:B------:R-:W-:-:S07]  /*a390*/  IMAD.MOV.U32 R15, RZ, RZ, -0x1 ;  /* 0xffffffffff0f7424 */ /* 0x000fce00078e00ff */
[----:B------:R-:W-:Y:S05]  /*a3a0*/  WARPSYNC.COLLECTIVE R15, `(.L_x_198) ;  /* 0x000000000f087348 */ /* 0x000fea0003c00000 */
[----:B------:R1:W2:Y:S02]  /*a3b0*/  SHFL.IDX P6, R14, R13, R12, R11 ;  /* 0x0000000c0d0e7389 */ /* 0x0002a400000c000b */
[----:B-12---:R-:W-:Y:S01]  /*a3c0*/  ENDCOLLECTIVE ;  /* 0x000000000000791b */ /* 0x006fe20003800000 */
.L_x_198:
[----:B------:R-:W-:Y:S05]  /*a3d0*/  BRA `(.L_x_199) ;  /* 0xffffff6400f87947 */ /* 0x000fea000383ffff */
.L_x_114:
        /* <DEDUP_REMOVED lines=8> */
.L_x_119:
[----:B---3--:R3:W4:Y:S02]  /*a460*/  SYNCS.PHASECHK.TRANS64.TRYWAIT P1, [R3+URZ+0x38810], R152 ;  /* 0x03881098030075a7 */ /* 0x008724000802017f */
[----:B----4-:R-:W-:Y:S05]  /*a470*/  @!P1 NANOSLEEP.SYNCS 0x989680 ;  /* 0x009896800000995d */ /* 0x010fea0003900000 */
[----:B------:R-:W4:Y:S02]  /*a480*/  @!P1 SYNCS.PHASECHK.TRANS64 P1, [R3+URZ+0x38810], R152 ;  /* 0x03881098030095a7 */ /* 0x000f24000802007f */
[----:B----4-:R-:W-:Y:S05]  /*a490*/  @!P1 BRA `(.L_x_119) ;  /* 0xfffffffc00f09947 */ /* 0x010fea000383ffff */
[----:B------:R-:W-:Y:S05]  /*a4a0*/  BRA `(.L_x_118) ;  /* 0xffffff7000247947 */ /* 0x000fea000383ffff */
.L_x_123:
[----:B------:R1:W1:Y:S02]  /*a4b0*/  SYNCS.PHASECHK.TRANS64.TRYWAIT P1, [R3+URZ+0x38830], R152 ;  /* 0x03883098030075a7 */ /* 0x000264000802017f */
[----:B-1----:R-:W-:Y:S05]  /*a4c0*/  @!P1 NANOSLEEP.SYNCS 0x989680 ;  /* 0x009896800000995d */ /* 0x002fea0003900000 */
[----:B------:R-:W1:Y:S02]  /*a4d0*/  @!P1 SYNCS.PHASECHK.TRANS64 P1, [R3+URZ+0x38830], R152 ;  /* 0x03883098030095a7 */ /* 0x000e64000802007f */
[----:B-1----:R-:W-:Y:S05]  /*a4e0*/  @!P1 BRA `(.L_x_123) ;  /* 0xfffffffc00f09947 */ /* 0x002fea000383ffff */
[----:B------:R-:W-:Y:S05]  /*a4f0*/  BRA `(.L_x_122) ;  /* 0xffffff8000b07947 */ /* 0x000fea000383ffff */
.L_x_138:
[----:B------:R-:W-:Y:S01]  /*a500*/  BSSY B0, `(.L_x_200) ;  /* 0x0000005000007945 */ /* 0x000fe20003800000 */
[----:B------:R-:W-:-:S07]  /*a510*/  IMAD.MOV.U32 R15, RZ, RZ, -0x1 ;  /* 0xffffffffff0f7424 */ /* 0x000fce00078e00ff */
[----:B------:R-:W-:Y:S05]  /*a520*/  WARPSYNC.COLLECTIVE R15, `(.L_x_201) ;  /* 0x000000000f087348 */ /* 0x000fea0003c00000 */
[----:B------:R-:W-:Y:S01]  /*a530*/  NOP ;  /* 0x0000000000007918 */ /* 0x000fe20000000000 */
[----:B------:R-:W-:Y:S01]  /*a540*/  ENDCOLLECTIVE ;  /* 0x000000000000791b */ /* 0x000fe20003800000 */
.L_x_201:
[----:B------:R-:W-:Y:S05]  /*a550*/  BSYNC B0 ;  /* 0x0000000000007941 */ /* 0x000fea0003800000 */
.L_x_200:
[----:B------:R-:W-:Y:S05]  /*a560*/  BRA `(.L_x_202) ;  /* 0xffffffd000a87947 */ /* 0x000fea000383ffff */
.L_x_150:
[----:B------:R-:W-:Y:S01]  /*a570*/  BSSY B0, `(.L_x_203) ;  /* 0x0000005000007945 */ /* 0x000fe20003800000 */
[----:B------:R-:W-:-:S07]  /*a580*/  IMAD.MOV.U32 R15, RZ, RZ, -0x1 ;  /* 0xffffffffff0f7424 */ /* 0x000fce00078e00ff */
[----:B------:R-:W-:Y:S05]  /*a590*/  WARPSYNC.COLLECTIVE R15, `(.L_x_204) ;  /* 0x000000000f087348 */ /* 0x000fea0003c00000 */
[----:B------:R-:W-:Y:S01]  /*a5a0*/  NOP ;  /* 0x0000000000007918 */ /* 0x000fe20000000000 */
[----:B------:R-:W-:Y:S01]  /*a5b0*/  ENDCOLLECTIVE ;  /* 0x000000000000791b */ /* 0x000fe20003800000 */
.L_x_204:
[----:B------:R-:W-:Y:S05]  /*a5c0*/  BSYNC B0 ;  /* 0x0000000000007941 */ /* 0x000fea0003800000 */
.L_x_203:
[----:B------:R-:W-:Y:S05]  /*a5d0*/  BRA `(.L_x_205) ;  /* 0xffffffd400c07947 */ /* 0x000fea000383ffff */
.L_x_163:
[----:B------:R-:W-:Y:S01]  /*a5e0*/  BSSY B0, `(.L_x_206) ;  /* 0x0000005000007945 */ /* 0x000fe20003800000 */
[----:B------:R-:W-:-:S07]  /*a5f0*/  IMAD.MOV.U32 R15, RZ, RZ, -0x1 ;  /* 0xffffffffff0f7424 */ /* 0x000fce00078e00ff */
[----:B------:R-:W-:Y:S05]  /*a600*/  WARPSYNC.COLLECTIVE R15, `(.L_x_207) ;  /* 0x000000000f087348 */ /* 0x000fea0003c00000 */
[----:B------:R-:W-:Y:S01]  /*a610*/  NOP ;  /* 0x0000000000007918 */ /* 0x000fe20000000000 */
[----:B------:R-:W-:Y:S01]  /*a620*/  ENDCOLLECTIVE ;  /* 0x000000000000791b */ /* 0x000fe20003800000 */
.L_x_207:
[----:B------:R-:W-:Y:S05]  /*a630*/  BSYNC B0 ;  /* 0x0000000000007941 */ /* 0x000fea0003800000 */
.L_x_206:
[----:B------:R-:W-:Y:S05]  /*a640*/  BRA `(.L_x_208) ;  /* 0xffffffd800dc7947 */ /* 0x000fea000383ffff */
.L_x_172:
[----:B-1----:R1:W2:Y:S02]  /*a650*/  SYNCS.PHASECHK.TRANS64.TRYWAIT P1, [R20+URZ+0x38820], R3 ;  /* 0x03882003140075a7 */ /* 0x0022a4000802017f */
[----:B--2---:R-:W-:Y:S05]  /*a660*/  @!P1 NANOSLEEP.SYNCS 0x989680 ;  /* 0x009896800000995d */ /* 0x004fea0003900000 */
[----:B------:R-:W2:Y:S02]  /*a670*/  @!P1 SYNCS.PHASECHK.TRANS64 P1, [R20+URZ+0x38820], R3 ;  /* 0x03882003140095a7 */ /* 0x000ea4000802007f */
[----:B--2---:R-:W-:Y:S05]  /*a680*/  @!P1 BRA `(.L_x_172) ;  /* 0xfffffffc00f09947 */ /* 0x004fea000383ffff */
[----:B------:R-:W-:Y:S05]  /*a690*/  BRA `(.L_x_209) ;  /* 0xffffffe000b47947 */ /* 0x000fea000383ffff */
.L_x_176:
[----:B-1----:R1:W2:Y:S02]  /*a6a0*/  SYNCS.PHASECHK.TRANS64.TRYWAIT P1, [R20+URZ+0x38840], R21 ;  /* 0x03884015140075a7 */ /* 0x0022a4000802017f */
[----:B--2---:R-:W-:Y:S05]  /*a6b0*/  @!P1 NANOSLEEP.SYNCS 0x989680 ;  /* 0x009896800000995d */ /* 0x004fea0003900000 */
[----:B------:R-:W2:Y:S02]  /*a6c0*/  @!P1 SYNCS.PHASECHK.TRANS64 P1, [R20+URZ+0x38840], R21 ;  /* 0x03884015140095a7 */ /* 0x000ea4000802007f */
[----:B--2---:R-:W-:Y:S05]  /*a6d0*/  @!P1 BRA `(.L_x_176) ;  /* 0xfffffffc00f09947 */ /* 0x004fea000383ffff */
[----:B------:R-:W-:Y:S05]  /*a6e0*/  BRA `(.L_x_210) ;  /* 0xffffffe800247947 */ /* 0x000fea000383ffff */
.L_x_178:
[----:B---3--:R3:W4:Y:S02]  /*a6f0*/  SYNCS.PHASECHK.TRANS64.TRYWAIT P1, [R20+URZ+0x38828], R21 ;  /* 0x03882815140075a7 */ /* 0x008724000802017f */
[----:B----4-:R-:W-:Y:S05]  /*a700*/  @!P1 NANOSLEEP.SYNCS 0x989680 ;  /* 0x009896800000995d */ /* 0x010fea0003900000 */
[----:B------:R-:W4:Y:S02]  /*a710*/  @!P1 SYNCS.PHASECHK.TRANS64 P1, [R20+URZ+0x38828], R21 ;  /* 0x03882815140095a7 */ /* 0x000f24000802007f */
[----:B----4-:R-:W-:Y:S05]  /*a720*/  @!P1 BRA `(.L_x_178) ;  /* 0xfffffffc00f09947 */ /* 0x010fea000383ffff */
[----:B------:R-:W-:Y:S05]  /*a730*/  BRA `(.L_x_211) ;  /* 0xffffffe800b87947 */ /* 0x000fea000383ffff */
.L_x_180:
[----:B--2---:R2:W4:Y:S02]  /*a740*/  SYNCS.PHASECHK.TRANS64.TRYWAIT P1, [R20+URZ+0x38848], R21 ;  /* 0x03884815140075a7 */ /* 0x004524000802017f */
[----:B----4-:R-:W-:Y:S05]  /*a750*/  @!P1 NANOSLEEP.SYNCS 0x989680 ;  /* 0x009896800000995d */ /* 0x010fea0003900000 */
[----:B------:R-:W4:Y:S02]  /*a760*/  @!P1 SYNCS.PHASECHK.TRANS64 P1, [R20+URZ+0x38848], R21 ;  /* 0x03884815140095a7 */ /* 0x000f24000802007f */
[----:B----4-:R-:W-:Y:S05]  /*a770*/  @!P1 BRA `(.L_x_180) ;  /* 0xfffffffc00f09947 */ /* 0x010fea000383ffff */
[----:B------:R-:W-:Y:S05]  /*a780*/  BRA `(.L_x_212) ;  /* 0xffffffec00287947 */ /* 0x000fea000383ffff */
.L_x_182:
[----:B------:R-:W-:-:S07]  /*a790*/  SHF.L.U32 R5, R18, 0x1f, RZ ;  /* 0x0000001f12057819 */ /* 0x000fce00000006ff */
.L_x_213:
[----:B-1----:R1:W2:Y:S02]  /*a7a0*/  SYNCS.PHASECHK.TRANS64.TRYWAIT P1, [R20+URZ+0x38820], R5 ;  /* 0x03882005140075a7 */ /* 0x0022a4000802017f */
[----:B--2---:R-:W-:Y:S05]  /*a7b0*/  @!P1 NANOSLEEP.SYNCS 0x989680 ;  /* 0x009896800000995d */ /* 0x004fea0003900000 */
[----:B------:R-:W2:Y:S02]  /*a7c0*/  @!P1 SYNCS.PHASECHK.TRANS64 P1, [R20+URZ+0x38820], R5 ;  /* 0x03882005140095a7 */ /* 0x000ea4000802007f */
[----:B--2---:R-:W-:Y:S05]  /*a7d0*/  @!P1 BRA `(.L_x_213) ;  /* 0xfffffffc00f09947 */ /* 0x004fea000383ffff */
[----:B------:R-:W-:Y:S05]  /*a7e0*/  BRA `(.L_x_214) ;  /* 0xffffffec00b07947 */ /* 0x000fea000383ffff */
.L_x_185:
[----:B---3--:R3:W4:Y:S02]  /*a7f0*/  SYNCS.PHASECHK.TRANS64.TRYWAIT P1, [R20+URZ+0x38840], R9 ;  /* 0x03884009140075a7 */ /* 0x008724000802017f */
[----:B----4-:R-:W-:Y:S05]  /*a800*/  @!P1 NANOSLEEP.SYNCS 0x989680 ;  /* 0x009896800000995d */ /* 0x010fea0003900000 */
[----:B------:R-:W4:Y:S02]  /*a810*/  @!P1 SYNCS.PHASECHK.TRANS64 P1, [R20+URZ+0x38840], R9 ;  /* 0x03884009140095a7 */ /* 0x000f24000802007f */
[----:B----4-:R-:W-:Y:S05]  /*a820*/  @!P1 BRA `(.L_x_185) ;  /* 0xfffffffc00f09947 */ /* 0x010fea000383ffff */
[----:B------:R-:W-:Y:S05]  /*a830*/  BRA `(.L_x_215) ;  /* 0xfffffff000387947 */ /* 0x000fea000383ffff */
.L_x_187:
[----:B-1----:R1:W2:Y:S02]  /*a840*/  SYNCS.PHASECHK.TRANS64.TRYWAIT P1, [R20+URZ+0x38828], R9 ;  /* 0x03882809140075a7 */ /* 0x0022a4000802017f */
[----:B--2---:R-:W-:Y:S05]  /*a850*/  @!P1 NANOSLEEP.SYNCS 0x989680 ;  /* 0x009896800000995d */ /* 0x004fea0003900000 */
[----:B------:R-:W2:Y:S02]  /*a860*/  @!P1 SYNCS.PHASECHK.TRANS64 P1, [R20+URZ+0x38828], R9 ;  /* 0x03882809140095a7 */ /* 0x000ea4000802007f */
[----:B--2---:R-:W-:Y:S05]  /*a870*/  @!P1 BRA `(.L_x_187) ;  /* 0xfffffffc00f09947 */ /* 0x004fea000383ffff */
[----:B------:R-:W-:Y:S05]  /*a880*/  BRA `(.L_x_216) ;  /* 0xfffffff000c07947 */ /* 0x000fea000383ffff */
.L_x_189:
[----:B----4-:R4:W1:Y:S02]  /*a890*/  SYNCS.PHASECHK.TRANS64.TRYWAIT P0, [R4+URZ+0x38840], R3 ;  /* 0x03884003040075a7 */ /* 0x010864000800017f */
[----:B-1----:R-:W-:Y:S05]  /*a8a0*/  @!P0 NANOSLEEP.SYNCS 0x989680 ;  /* 0x009896800000895d */ /* 0x002fea0003900000 */
[----:B------:R-:W1:Y:S02]  /*a8b0*/  @!P0 SYNCS.PHASECHK.TRANS64 P0, [R4+URZ+0x38840], R3 ;  /* 0x03884003040085a7 */ /* 0x000e64000800007f */
[----:B-1----:R-:W-:Y:S05]  /*a8c0*/  @!P0 BRA `(.L_x_189) ;  /* 0xfffffffc00f08947 */ /* 0x002fea000383ffff */
[----:B------:R-:W-:Y:S05]  /*a8d0*/  BRA `(.L_x_217) ;  /* 0xfffffff400487947 */ /* 0x000fea000383ffff */
.L_x_191:
[----:B------:R-:W-:Y:S01]  /*a8e0*/  BSSY B0, `(.L_x_218) ;  /* 0x0000006000007945 */ /* 0x000fe20003800000 */
[----:B------:R-:W-:-:S07]  /*a8f0*/  IMAD.MOV.U32 R15, RZ, RZ, -0x1 ;  /* 0xffffffffff0f7424 */ /* 0x000fce00078e00ff */
[----:B------:R-:W-:Y:S05]  /*a900*/  WARPSYNC.COLLECTIVE R15, `(.L_x_219) ;  /* 0x000000000f0c7348 */ /* 0x000fea0003c00000 */
[----:B------:R-:W-:Y:S02]  /*a910*/  ELECT P6, UR62, PT ;  /* 0x00000000003e782f */ /* 0x000fe400038c0000 */
[----:B------:R-:W-:Y:S01]  /*a920*/  MOV R14, UR62 ;  /* 0x0000003e000e7c02 */ /* 0x000fe20008000f00 */
[----:B------:R-:W-:Y:S10]  /*a930*/  ENDCOLLECTIVE ;  /* 0x000000000000791b */ /* 0x000ff40003800000 */
.L_x_219:
[----:B------:R-:W-:Y:S05]  /*a940*/  BSYNC B0 ;  /* 0x0000000000007941 */ /* 0x000fea0003800000 */
.L_x_218:
[----:B------:R-:W-:Y:S01]  /*a950*/  PLOP3.LUT P0, PT, P6, PT, PT, 0x80, 0x0 ;  /* 0x000000000000781c */ /* 0x000fe2000370f070 */
[----:B------:R-:W-:-:S12]  /*a960*/  BRA `(.L_x_220) ;  /* 0xfffffff400f07947 */ /* 0x000fd8000383ffff */
.L_x_193:
[----:B-1----:R1:W2:Y:S02]  /*a970*/  SYNCS.PHASECHK.TRANS64.TRYWAIT P1, [R7+URZ], R4 ;  /* 0x00000004070075a7 */ /* 0x0022a4000802017f */
[----:B--2---:R-:W-:Y:S05]  /*a980*/  @!P1 NANOSLEEP.SYNCS 0x989680 ;  /* 0x009896800000995d */ /* 0x004fea0003900000 */
[----:B------:R-:W2:Y:S02]  /*a990*/  @!P1 SYNCS.PHASECHK.TRANS64 P1, [R7+URZ], R4 ;  /* 0x00000004070095a7 */ /* 0x000ea4000802007f */
[----:B--2---:R-:W-:Y:S05]  /*a9a0*/  @!P1 BRA `(.L_x_193) ;  /* 0xfffffffc00f09947 */ /* 0x004fea000383ffff */
[----:B------:R-:W-:Y:S05]  /*a9b0*/  BRA `(.L_x_221) ;  /* 0xfffffff800307947 */ /* 0x000fea000383ffff */
.L_x_194:
[----:B--2---:R2:W3:Y:S02]  /*a9c0*/  SYNCS.PHASECHK.TRANS64.TRYWAIT P1, [R3+URZ], R2 ;  /* 0x00000002030075a7 */ /* 0x0044e4000802017f */
[----:B---3--:R-:W-:Y:S05]  /*a9d0*/  @!P1 NANOSLEEP.SYNCS 0x989680 ;  /* 0x009896800000995d */ /* 0x008fea0003900000 */
[----:B------:R-:W3:Y:S02]  /*a9e0*/  @!P1 SYNCS.PHASECHK.TRANS64 P1, [R3+URZ], R2 ;  /* 0x00000002030095a7 */ /* 0x000ee4000802007f */
[----:B---3--:R-:W-:Y:S05]  /*a9f0*/  @!P1 BRA `(.L_x_194) ;  /* 0xfffffffc00f09947 */ /* 0x008fea000383ffff */
[----:B------:R-:W-:Y:S05]  /*aa00*/  BRA `(.L_x_222) ;  /* 0xfffffff800247947 */ /* 0x000fea000383ffff */
.L_x_196:
[----:B--2---:R2:W3:Y:S02]  /*aa10*/  SYNCS.PHASECHK.TRANS64.TRYWAIT P0, [R5+URZ], R4 ;  /* 0x00000004050075a7 */ /* 0x0044e4000800017f */
[----:B---3--:R-:W-:Y:S05]  /*aa20*/  @!P0 NANOSLEEP.SYNCS 0x989680 ;  /* 0x009896800000895d */ /* 0x008fea0003900000 */
[----:B------:R-:W3:Y:S02]  /*aa30*/  @!P0 SYNCS.PHASECHK.TRANS64 P0, [R5+URZ], R4 ;  /* 0x00000004050085a7 */ /* 0x000ee4000800007f */
[----:B---3--:R-:W-:Y:S05]  /*aa40*/  @!P0 BRA `(.L_x_196) ;  /* 0xfffffffc00f08947 */ /* 0x008fea000383ffff */
[----:B------:R-:W-:Y:S05]  /*aa50*/  BRA `(.L_x_223) ;  /* 0xfffffff800287947 */ /* 0x000fea000383ffff */
.L_x_224:
        /* <DEDUP_REMOVED lines=10> */
.L_x_3683:


//--------------------- .text._ZN7cutlass13device_kernelIN5flash11enable_sm90INS1_16FlashAttnBwdSm90INS1_25CollectiveMainloopBwdSm90ILi2ELi2ELi2EN4cute5tupleIJNS5_1CILi1EEES8_S8_EEENS6_IJNS7_ILi80EEENS7_ILi128EEESB_EEENS_6half_tEfNS_4arch4Sm90ELb0ELb0ELb0ELb0ELb0ELb1ELb0ELb1ELi2ELi1ELi2ELi1ELb0EEENS1_24CollectiveEpilogueBwdGQAISC_fSF_Li256ELb0ELb0EEENS1_19SingleTileSchedulerILb0ELb0ELb0ELi128EEEEEEEEEvNT_6ParamsE --------------------------
	.section	.text._ZN7cutlass13device_kernelIN5flash11enable_sm90INS1_16FlashAttnBwdSm90INS1_25CollectiveMainloopBwdSm90ILi2ELi2ELi2EN4cute5tupleIJNS5_1CILi1EEES8_S8_EEENS6_IJNS7_ILi80EEENS7_ILi128EEESB_EEENS_6half_tEfNS_4arch4Sm90ELb0ELb0ELb0ELb0ELb0ELb1ELb0ELb1ELi2ELi1ELi2ELi1ELb0EEENS1_24CollectiveEpilogueBwdGQAISC_fSF_Li256ELb0ELb0EEENS1_19SingleTileSchedulerILb0ELb0ELb0ELi128EEEEEEEEEvNT_6ParamsE,"ax",@progbits
	.align	128
.text._ZN7cutlass13device_kernelIN5flash11enable_sm90INS1_16FlashAttnBwdSm90INS1_25CollectiveMainloopBwdSm90ILi2ELi2ELi2EN4cute5tupleIJNS5_1CILi1EEES8_S8_EEENS6_IJNS7_ILi80EEENS7_ILi128EEESB_EEENS_6half_tEfNS_4arch4Sm90ELb0ELb0ELb0ELb0ELb0ELb1ELb0ELb1ELi2ELi1ELi2ELi1ELb0EEENS1_24CollectiveEpilogueBwdGQAISC_fSF_Li256ELb0ELb0EEENS1_19SingleTileSchedulerILb0ELb0ELb0ELi128EEEEEEEEEvNT_6ParamsE:
        .type           _ZN7cutlass13device_kernelIN5flash11enable_sm90INS1_16FlashAttnBwdSm90INS1_25CollectiveMainloopBwdSm90ILi2ELi2ELi2EN4cute5tupleIJNS5_1CILi1EEES8_S8_EEENS6_IJNS7_ILi80EEENS7_ILi128EEESB_EEENS_6half_tEfNS_4arch4Sm90ELb0ELb0ELb0ELb0ELb0ELb1ELb0ELb1ELi2ELi1ELi2ELi1ELb0EEENS1_24CollectiveEpilogueBwdGQAISC_fSF_Li256ELb0ELb0EEENS1_19SingleTileSchedulerILb0ELb0ELb0ELi128EEEEEEEEEvNT_6ParamsE,@function
        .size           _ZN7cutlass13device_kernelIN5flash11enable_sm90INS1_16FlashAttnBwdSm90INS1_25CollectiveMainloopBwdSm90ILi2ELi2ELi2EN4cute5tupleIJNS5_1CILi1EEES8_S8_EEENS6_IJNS7_ILi80EEENS7_ILi128EEESB_EEENS_6half_tEfNS_4arch4Sm90ELb0ELb0ELb0ELb0ELb0ELb1ELb0ELb1ELi2ELi1ELi2ELi1ELb0EEENS1_24CollectiveEpilogueBwdGQAISC_fSF_Li256ELb0ELb0EEENS1_19SingleTileSchedulerILb0ELb0ELb0ELi128EEEEEEEEEvNT_6ParamsE,(.L_x_3684 - _ZN7cutlass13device_kernelIN5flash11enable_sm90INS1_16FlashAttnBwdSm90INS1_25CollectiveMainloopBwdSm90ILi2ELi2ELi2EN4cute5tupleIJNS5_1CILi1EEES8_S8_EEENS6_IJNS7_ILi80EEENS7_ILi128EEESB_EEENS_6half_tEfNS_4arch4Sm90ELb0ELb0ELb0ELb0ELb0ELb1ELb0ELb1ELi2ELi1ELi2ELi1ELb0EEENS1_24CollectiveEpilogueBwdGQAISC_fSF_Li256ELb0ELb0EEENS1_19SingleTileSchedulerILb0ELb0ELb0ELi128EEEEEEEEEvNT_6ParamsE)
        .other          _ZN7cutlass13device_kernelIN5flash11enable_sm90INS1_16FlashAttnBwdSm90INS1_25CollectiveMainloopBwdSm90ILi2ELi2ELi2EN4cute5tupleIJNS5_1CILi1EEES8_S8_EEENS6_IJNS7_ILi80EEENS7_ILi128EEESB_EEENS_6half_tEfNS_4arch4Sm90ELb0ELb0ELb0ELb0ELb0ELb1ELb0ELb1ELi2ELi1ELi2ELi1ELb0EEENS1_24CollectiveEpilogueBwdGQAISC_fSF_Li256ELb0ELb0EEENS1_19SingleTileSchedulerILb0ELb0ELb0ELi128EEEEEEEEEvNT_6ParamsE,@"STO_CUDA_ENTRY STV_DEFAULT"
_ZN7cutlass13device_kernelIN5flash11enable_sm90INS1_16FlashAttnBwdSm90INS1_25CollectiveMainloopBwdSm90ILi2ELi2ELi2EN4cute5tupleIJNS5_1CILi1EEES8_S8_EEENS6_IJNS7_ILi80EEENS7_ILi128EEESB_EEENS_6half_tEfNS_4arch4Sm90ELb0ELb0ELb0ELb0ELb0ELb1ELb0ELb1ELi2ELi1ELi2ELi1ELb0EEENS1_24CollectiveEpilogueBwdGQAISC_fSF_Li256ELb0ELb0EEENS1_19SingleTileSchedulerILb0ELb0ELb0ELi128EEEEEEEEEvNT_6ParamsE:
        /* <DEDUP_REMOVED lines=14> */
[----:B------:R-:W-:-:S02]  /*00e0*/  UIADD3.X UR7, URZ, UR5, URZ, UP0, !UPT ;  /* 0x000000053f077290 */ /* 0x000fc400087fe43f */
[----:B------:R-:W-:Y:S02]  /*00f0*/  UIADD3.X UR9, URZ, UR5, URZ, UP1, !UPT ;  /* 0x000000053f097290 */ /* 0x000fe40008ffe43f */
[----:B------:R-:W-:Y:S02]  /*0100*/  UIADD3.X UR11, URZ, UR5, URZ, UP2, !UPT ;  /* 0x000000053f0b7290 */ /* 0x000fe400097fe43f */
[----:B------:R-:W-:-:S03]  /*0110*/  UIADD3.X UR5, URZ, UR5, URZ, UP3, !UPT ;  /* 0x000000053f057290 */ /* 0x000fc60009ffe43f */
[----:B------:R1:W-:Y:S02]  /*0120*/  UTMACCTL.PF [UR6] ;  /* 0x00000000060079b9 */ /* 0x0003e40008040000 */
[----:B------:R1:W-:Y:S02]  /*0130*/  UTMACCTL.PF [UR8] ;  /* 0x00000000080079b9 */ /* 0x0003e40008040000 */
[----:B------:R1:W-:Y:S02]  /*0140*/  UTMACCTL.PF [UR10] ;  /* 0x000000000a0079b9 */ /* 0x0003e40008040000 */
[----:B------:R1:W-:Y:S02]  /*0150*/  UTMACCTL.PF [UR4] ;  /* 0x00000000040079b9 */ /* 0x0003e40008040000 */
[----:B-1----:R-:W-:Y:S01]  /*0160*/  NOP ;  /* 0x0000000000007918 */ /* 0x002fe20000000000 */
.L_x_226:
[----:B------:R-:W-:Y:S05]  /*0170*/  BSYNC B0 ;  /* 0x0000000000007941 */ /* 0x000fea0003800000 */
.L_x_225:
        /* <DEDUP_REMOVED lines=34> */
.L_x_227:
        /* <DEDUP_REMOVED lines=22> */
.L_x_228:
        /* <DEDUP_REMOVED lines=8> */
.L_x_231:
        /* <DEDUP_REMOVED lines=13> */
[----:B----4-:R-:W-:Y:S05]  /*0650*/  @!P0 BRA `(.L_x_232) ;  /* 0x0000009000cc8947 */ /* 0x010fea0003800000 */
        /* <DEDUP_REMOVED lines=19> */
.L_x_234:
        /* <DEDUP_REMOVED lines=15> */
.L_x_233:
        /* <DEDUP_REMOVED lines=23> */
.L_x_236:
        /* <DEDUP_REMOVED lines=15> */
.L_x_235:
        /* <DEDUP_REMOVED lines=8> */
.L_x_306:
[CC--:B------:R-:W-:Y:S01]  /*0b60*/  LEA.HI R5, R3.reuse, R0.reuse, RZ, 0x5 ;  /* 0x0000000003057211 */ /* 0x0c0fe200078f28ff */
[----:B------:R-:W-:Y:S01]  /*0b70*/  IMAD.SHL.U32 R4, R0, 0x40, RZ ;  /* 0x0000004000047824 */ /* 0x000fe200078e00ff */
[----:B------:R-:W-:Y:S02]  /*0b80*/  SHF.L.U32 R10, RZ, 0x1f, RZ ;  /* 0x0000001fff0a7819 */ /* 0x000fe400000006ff */
[----:B------:R-:W-:Y:S02]  /*0b90*/  SHF.R.S32.HI R5, RZ, 0x5, R5 ;  /* 0x00000005ff057819 */ /* 0x000fe40000011405 */
[----:B------:R-:W-:Y:S01]  /*0ba0*/  LEA.HI R6, R3, R0, RZ, 0x4 ;  /* 0x0000000003067211 */ /* 0x000fe200078f20ff */
[----:B------:R-:W3:Y:S01]  /*0bb0*/  SYNCS.PHASECHK.TRANS64.TRYWAIT P0, [R16+URZ+0x38800], R10 ;  /* 0x0388000a100075a7 */ /* 0x000ee2000800017f */
[----:B------:R-:W-:Y:S01]  /*0bc0*/  LOP3.LUT R4, R4, 0x1c0, RZ, 0xc0, !PT ;  /* 0x000001c004047812 */ /* 0x000fe200078ec0ff */
[----:B------:R-:W-:Y:S01]  /*0bd0*/  IMAD.SHL.U32 R5, R5, 0x10, RZ ;  /* 0x0000001005057824 */ /* 0x000fe200078e00ff */
[----:B------:R-:W-:-:S04]  /*0be0*/  SHF.R.S32.HI R9, RZ, 0x4, R6 ;  /* 0x00000004ff097819 */ /* 0x000fc80000011406 */
[----:B------:R-:W-:Y:S02]  /*0bf0*/  LEA.HI R7, R6, R9, RZ, 0x1 ;  /* 0x0000000906077211 */ /* 0x000fe400078f08ff */
[----:B------:R-:W-:Y:S02]  /*0c00*/  LEA.HI R6, R3, R0, RZ, 0x3 ;  /* 0x0000000003067211 */ /* 0x000fe400078f18ff */
[----:B------:R-:W-:Y:S02]  /*0c10*/  LOP3.LUT R5, R4, 0x30, R5, 0xf8, !PT ;  /* 0x0000003004057812 */ /* 0x000fe400078ef805 */
[----:B--2---:R-:W-:Y:S02]  /*0c20*/  LEA.HI R3, R14, R14, RZ, 0x1 ;  /* 0x0000000e0e037211 */ /* 0x004fe400078f08ff */
[----:B------:R-:W-:Y:S02]  /*0c30*/  LOP3.LUT R8, R7, 0x7ffffe, RZ, 0xc0, !PT ;  /* 0x007ffffe07087812 */ /* 0x000fe400078ec0ff */
[----:B------:R-:W-:-:S02]  /*0c40*/  LOP3.LUT R7, R5, 0x8, R6, 0xf8, !PT ;  /* 0x0000000805077812 */ /* 0x000fc400078ef806 */
[----:B------:R-:W-:Y:S01]  /*0c50*/  LOP3.LUT R5, R2, 0xffffff80, RZ, 0xc0, !PT ;  /* 0xffffff8002057812 */ /* 0x000fe200078ec0ff */
[----:B------:R-:W-:Y:S01]  /*0c60*/  IMAD.IADD R8, R9, 0x1, -R8 ;  /* 0x0000000109087824 */ /* 0x000fe200078e0a08 */
[----:B------:R-:W-:Y:S02]  /*0c70*/  LOP3.LUT R3, R3, 0xfffffffe, RZ, 0xc0, !PT ;  /* 0xfffffffe03037812 */ /* 0x000fe400078ec0ff */
[----:B------:R-:W-:Y:S01]  /*0c80*/  SHF.R.U32.HI R4, RZ, 0x3, R4 ;  /* 0x00000003ff047819 */ /* 0x000fe20000011604 */
[----:B------:R-:W-:Y:S02]  /*0c90*/  IMAD.IADD R5, R0, 0x1, -R5 ;  /* 0x0000000100057824 */ /* 0x000fe400078e0a05 */
[----:B------:R-:W-:Y:S01]  /*0ca0*/  IMAD.IADD R0, R14, 0x1, -R3 ;  /* 0x000000010e007824 */ /* 0x000fe200078e0a03 */
[----:B------:R-:W-:Y:S01]  /*0cb0*/  LOP3.LUT R4, R7, R4, RZ, 0x3c, !PT ;  /* 0x0000000407047212 */ /* 0x000fe200078e3cff */
[----:B------:R-:W-:-:S03]  /*0cc0*/  IMAD R3, R17, 0xa, R8 ;  /* 0x0000000a11037824 */ /* 0x000fc600078e0208 */
[----:B------:R2:W-:Y:S01]  /*0cd0*/  STL [R1+0x4], R0 ;  /* 0x0000040001007387 */ /* 0x0005e20000100800 */
[----:B---3--:R-:W-:Y:S05]  /*0ce0*/  @P0 BRA `(.L_x_238) ;  /* 0x0000000000080947 */ /* 0x008fea0003800000 */
[----:B------:R-:W3:Y:S02]  /*0cf0*/  SYNCS.PHASECHK.TRANS64.TRYWAIT P0, [R16+URZ+0x38800], R10 ;  /* 0x0388000a100075a7 */ /* 0x000ee4000800017f */
[----:B---3--:R-:W-:Y:S05]  /*0d00*/  @!P0 BRA `(.L_x_239) ;  /* 0x0000008c00488947 */ /* 0x008fea0003800000 */
.L_x_238:
[----:B--2---:R-:W-:Y:S01]  /*0d10*/  IMAD.U32 R0, R3, 0x200, R4 ;  /* 0x0000020003007824 */ /* 0x004fe200078e0004 */
[----:B------:R-:W2:Y:S01]  /*0d20*/  LDC R6, c[0x0][0x280] ;  /* 0x0000a000ff067b82 */ /* 0x000ea20000000800 */
[----:B------:R-:W-:Y:S01]  /*0d30*/  IMAD.SHL.U32 R7, R5, 0x4, RZ ;  /* 0x0000000405077824 */ /* 0x000fe200078e00ff */
[----:B------:R-:W-:Y:S02]  /*0d40*/  CS2R R24, SRZ ;  /* 0x0000000000187805 */ /* 0x000fe4000001ff00 */
[----:B------:R-:W-:Y:S01]  /*0d50*/  CS2R R88, SRZ ;  /* 0x0000000000587805 */ /* 0x000fe2000001ff00 */
[----:B------:R3:W-:Y:S01]  /*0d60*/  STL [R1+0x18], R0 ;  /* 0x0000180001007387 */ /* 0x0007e20000100800 */
        /* <DEDUP_REMOVED lines=9> */
[----:B---3--:R-:W-:Y:S02]  /*0e00*/  SHF.R.S32.HI R0, RZ, 0x1f, R5 ;  /* 0x0000001fff007819 */ /* 0x008fe40000011405 */
[----:B------:R-:W-:Y:S02]  /*0e10*/  CS2R R108, SRZ ;  /* 0x00000000006c7805 */ /* 0x000fe4000001ff00 */
[----:B------:R-:W-:Y:S02]  /*0e20*/  CS2R R110, SRZ ;  /* 0x00000000006e7805 */ /* 0x000fe4000001ff00 */
[----:B------:R-:W-:Y:S02]  /*0e30*/  CS2R R112, SRZ ;  /* 0x0000000000707805 */ /* 0x000fe4000001ff00 */
[----:B------:R-:W-:Y:S02]  /*0e40*/  LEA.HI R2, R0, R5, RZ, 0x2 ;  /* 0x0000000500027211 */ /* 0x000fe400078f10ff */
[----:B------:R-:W-:-:S02]  /*0e50*/  CS2R R114, SRZ ;  /* 0x0000000000727805 */ /* 0x000fc4000001ff00 */
[----:B------:R-:W-:Y:S02]  /*0e60*/  CS2R R116, SRZ ;  /* 0x0000000000747805 */ /* 0x000fe4000001ff00 */
[----:B------:R-:W-:Y:S02]  /*0e70*/  CS2R R118, SRZ ;  /* 0x0000000000767805 */ /* 0x000fe4000001ff00 */
[----:B------:R-:W-:Y:S02]  /*0e80*/  LOP3.LUT R4, R2, 0x7ffffffc, RZ, 0xc0, !PT ;  /* 0x7ffffffc02047812 */ /* 0x000fe400078ec0ff */
[----:B------:R-:W-:Y:S02]  /*0e90*/  CS2R R120, SRZ ;  /* 0x0000000000787805 */ /* 0x000fe4000001ff00 */
[----:B--2---:R-:W-:Y:S02]  /*0ea0*/  ISETP.GE.AND P0, PT, R6, 0x1, PT ;  /* 0x000000010600780c */ /* 0x004fe40003f06270 */
[----:B------:R-:W-:-:S02]  /*0eb0*/  CS2R R122, SRZ ;  /* 0x00000000007a7805 */ /* 0x000fc4000001ff00 */
[----:B------:R-:W-:Y:S01]  /*0ec0*/  CS2R R124, SRZ ;  /* 0x00000000007c7805 */ /* 0x000fe2000001ff00 */
[----:B------:R-:W-:Y:S01]  /*0ed0*/  IMAD.IADD R3, R5, 0x1, -R4 ;  /* 0x0000000105037824 */ /* 0x000fe200078e0a04 */
[----:B------:R-:W-:Y:S02]  /*0ee0*/  CS2R R126, SRZ ;  /* 0x00000000007e7805 */ /* 0x000fe4000001ff00 */
[----:B------:R-:W-:Y:S02]  /*0ef0*/  CS2R R128, SRZ ;  /* 0x0000000000807805 */ /* 0x000fe4000001ff00 */
[----:B------:R-:W-:Y:S02]  /*0f00*/  CS2R R130, SRZ ;  /* 0x0000000000827805 */ /* 0x000fe4000001ff00 */
[----:B------:R-:W-:Y:S01]  /*0f10*/  CS2R R132, SRZ ;  /* 0x0000000000847805 */ /* 0x000fe2000001ff00 */
[----:B------:R2:W-:Y:S01]  /*0f20*/  STL [R1+0x1c], R3 ;  /* 0x00001c0301007387 */ /* 0x0005e20000100800 */
[----:B------:R-:W-:-:S02]  /*0f30*/  CS2R R134, SRZ ;  /* 0x0000000000867805 */ /* 0x000fc4000001ff00 */
[----:B------:R-:W-:Y:S02]  /*0f40*/  CS2R R136, SRZ ;  /* 0x0000000000887805 */ /* 0x000fe4000001ff00 */
[----:B------:R-:W-:Y:S01]  /*0f50*/  CS2R R138, SRZ ;  /* 0x00000000008a7805 */ /* 0x000fe2000001ff00 */
[----:B------:R2:W-:Y:S01]  /*0f60*/  STL [R1+0x10], R7 ;  /* 0x0000100701007387 */ /* 0x0005e20000100800 */
        /* <DEDUP_REMOVED lines=36> */
[----:B------:R-:W-:Y:S01]  /*11b0*/  CS2R R86, SRZ ;  /* 0x0000000000567805 */ /* 0x000fe2000001ff00 */
[----:B--2---:R-:W-:Y:S06]  /*11c0*/  @!P0 BRA `(.L_x_240) ;  /* 0x00000050008c8947 */ /* 0x004fec0003800000 */
[----:B------:R-:W2:Y:S01]  /*11d0*/  LDL.LU R8, [R1] ;  /* 0x0000000001087983 */ /* 0x000ea20000300800 */
[----:B------:R-:W3:Y:S01]  /*11e0*/  LDC R7, c[0x0][0x290] ;  /* 0x0000a400ff077b82 */ /* 0x000ee20000000800 */
[----:B------:R-:W-:Y:S01]  /*11f0*/  LEA.HI R5, R0, R5, RZ, 0x5 ;  /* 0x0000000500057211 */ /* 0x000fe200078f28ff */
[----:B------:R-:W-:Y:S01]  /*1200*/  VIADD R6, R6, 0x4f ;  /* 0x0000004f06067836 */ /* 0x000fe20000000000 */
[----:B------:R-:W4:Y:S01]  /*1210*/  S2R R9, SR_TID.X ;  /* 0x0000000000097919 */ /* 0x000f220000002100 */
[--C-:B------:R-:W-:Y:S02]  /*1220*/  SHF.R.S32.HI R0, RZ, 0x2, R2.reuse ;  /* 0x00000002ff007819 */ /* 0x100fe40000011402 */
[----:B------:R-:W-:Y:S02]  /*1230*/  CS2R R236, SRZ ;  /* 0x0000000000ec7805 */ /* 0x000fe4000001ff00 */
[----:B------:R-:W-:Y:S01]  /*1240*/  SHF.R.S32.HI R3, RZ, 0x1f, R2 ;  /* 0x0000001fff037819 */ /* 0x000fe20000011402 */
[----:B------:R-:W3:Y:S01]  /*1250*/  S2R R4, SR_CTAID.X ;  /* 0x0000000000047919 */ /* 0x000ee20000002500 */
[----:B------:R-:W-:Y:S01]  /*1260*/  SHF.R.S32.HI R5, RZ, 0x5, R5 ;  /* 0x00000005ff057819 */ /* 0x000fe20000011405 */
[----:B------:R-:W-:Y:S01]  /*1270*/  IMAD.HI R6, R6, 0x66666667, RZ ;  /* 0x6666666706067827 */ /* 0x000fe200078e02ff */
[----:B------:R-:W-:-:S02]  /*1280*/  LEA.HI R3, R3, R0, RZ, 0x3 ;  /* 0x0000000003037211 */ /* 0x000fc400078f18ff */
[----:B------:R-:W-:Y:S02]  /*1290*/  CS2R R150, SRZ ;  /* 0x0000000000967805 */ /* 0x000fe4000001ff00 */
[----:B------:R-:W-:Y:S02]  /*12a0*/  CS2R R148, SRZ ;  /* 0x0000000000947805 */ /* 0x000fe4000001ff00 */
[----:B------:R-:W-:Y:S02]  /*12b0*/  CS2R R146, SRZ ;  /* 0x0000000000927805 */ /* 0x000fe4000001ff00 */
[----:B------:R-:W-:Y:S02]  /*12c0*/  LOP3.LUT R3, R3, 0xfffffff8, RZ, 0xc0, !PT ;  /* 0xfffffff803037812 */ /* 0x000fe400078ec0ff */
        /* <DEDUP_REMOVED lines=19> */
[----:B------:R-:W-:Y:S01]  /*1400*/  CS2R R106, SRZ ;  /* 0x00000000006a7805 */ /* 0x000fe2000001ff00 */
[C---:B----4-:R-:W-:Y:S01]  /*1410*/  VIADD R10, R9.reuse, 0xffffff80 ;  /* 0xffffff80090a7836 */ /* 0x050fe20000000000 */
[----:B------:R-:W-:Y:S01]  /*1420*/  CS2R R104, SRZ ;  /* 0x0000000000687805 */ /* 0x000fe2000001ff00 */
[----:B------:R-:W-:Y:S01]  /*1430*/  VIADD R9, R9, 0xffffff80 ;  /* 0xffffff8009097836 */ /* 0x000fe20000000000 */
[----:B------:R-:W-:Y:S01]  /*1440*/  CS2R R102, SRZ ;  /* 0x0000000000667805 */ /* 0x000fe2000001ff00 */
[----:B---3--:R-:W-:Y:S01]  /*1450*/  IMAD R4, R4, -0x80, R7 ;  /* 0xffffff8004047824 */ /* 0x008fe200078e0207 */
[----:B------:R-:W-:-:S02]  /*1460*/  CS2R R100, SRZ ;  /* 0x0000000000647805 */ /* 0x000fc4000001ff00 */
[----:B------:R-:W-:Y:S02]  /*1470*/  CS2R R98, SRZ ;  /* 0x0000000000627805 */ /* 0x000fe4000001ff00 */
[----:B------:R-:W-:Y:S01]  /*1480*/  SHF.R.S32.HI R9, RZ, 0x1f, R9 ;  /* 0x0000001fff097819 */ /* 0x000fe20000011409 */
[----:B------:R-:W-:Y:S01]  /*1490*/  IMAD R4, R5, -0x10, R4 ;  /* 0xfffffff005047824 */ /* 0x000fe200078e0204 */
[----:B------:R-:W-:Y:S02]  /*14a0*/  SHF.R.U32.HI R5, RZ, 0x1f, R6 ;  /* 0x0000001fff057819 */ /* 0x000fe40000011606 */
[----:B------:R-:W-:Y:S02]  /*14b0*/  CS2R R96, SRZ ;  /* 0x0000000000607805 */ /* 0x000fe4000001ff00 */
[----:B------:R-:W-:Y:S02]  /*14c0*/  LEA.HI R9, R9, R10, RZ, 0x7 ;  /* 0x0000000a09097211 */ /* 0x000fe400078f38ff */
[----:B------:R-:W-:-:S02]  /*14d0*/  CS2R R94, SRZ ;  /* 0x00000000005e7805 */ /* 0x000fc4000001ff00 */
[----:B------:R-:W-:Y:S02]  /*14e0*/  IADD3 R3, R4, R3, -R0 ;  /* 0x0000000304037210 */ /* 0x000fe40007ffe800 */
[----:B------:R-:W-:Y:S02]  /*14f0*/  CS2R R92, SRZ ;  /* 0x00000000005c7805 */ /* 0x000fe4000001ff00 */
[----:B------:R-:W-:Y:S02]  /*1500*/  SHF.R.S32.HI R9, RZ, 0x7, R9 ;  /* 0x00000007ff097819 */ /* 0x000fe40000011409 */
[----:B------:R-:W-:Y:S02]  /*1510*/  CS2R R90, SRZ ;  /* 0x00000000005a7805 */ /* 0x000fe4000001ff00 */
[----:B------:R-:W-:Y:S02]  /*1520*/  LEA.HI.SX32 R5, R6, R5, 0x1b ;  /* 0x0000000506057211 */ /* 0x000fe400078fdaff */
[----:B------:R-:W-:-:S02]  /*1530*/  CS2R R88, SRZ ;  /* 0x0000000000587805 */ /* 0x000fc4000001ff00 */
[----:B------:R-:W-:Y:S02]  /*1540*/  LEA.HI R2, R9, R9, RZ, 0x1 ;  /* 0x0000000909027211 */ /* 0x000fe400078f08ff */
[----:B------:R-:W-:Y:S02]  /*1550*/  CS2R R86, SRZ ;  /* 0x0000000000567805 */ /* 0x000fe4000001ff00 */
[----:B------:R-:W-:Y:S01]  /*1560*/  CS2R R84, SRZ ;  /* 0x0000000000547805 */ /* 0x000fe2000001ff00 */
[----:B------:R-:W-:Y:S01]  /*1570*/  STL [R1+0x14], R5 ;  /* 0x0000140501007387 */ /* 0x000fe20000100800 */
[----:B------:R-:W-:Y:S02]  /*1580*/  LOP3.LUT R2, R2, 0xfffffffe, RZ, 0xc0, !PT ;  /* 0xfffffffe02027812 */ /* 0x000fe400078ec0ff */
[----:B------:R-:W-:Y:S02]  /*1590*/  CS2R R82, SRZ ;  /* 0x0000000000527805 */ /* 0x000fe4000001ff00 */
[----:B------:R-:W-:-:S02]  /*15a0*/  CS2R R80, SRZ ;  /* 0x0000000000507805 */ /* 0x000fc4000001ff00 */
[----:B------:R-:W-:Y:S02]  /*15b0*/  CS2R R78, SRZ ;  /* 0x00000000004e7805 */ /* 0x000fe4000001ff00 */
[----:B------:R-:W-:Y:S01]  /*15c0*/  CS2R R76, SRZ ;  /* 0x00000000004c7805 */ /* 0x000fe2000001ff00 */
[----:B------:R-:W-:Y:S01]  /*15d0*/  IMAD.IADD R2, R9, 0x1, -R2 ;  /* 0x0000000109027824 */ /* 0x000fe200078e0a02 */
[----:B------:R-:W-:Y:S02]  /*15e0*/  CS2R R74, SRZ ;  /* 0x00000000004a7805 */ /* 0x000fe4000001ff00 */
[----:B------:R-:W-:Y:S02]  /*15f0*/  CS2R R72, SRZ ;  /* 0x0000000000487805 */ /* 0x000fe4000001ff00 */
[----:B------:R-:W-:Y:S01]  /*1600*/  CS2R R70, SRZ ;  /* 0x0000000000467805 */ /* 0x000fe2000001ff00 */
[----:B------:R-:W-:Y:S01]  /*1610*/  IMAD R0, R2, -0x40, R3 ;  /* 0xffffffc002007824 */ /* 0x000fe200078e0203 */
        /* <DEDUP_REMOVED lines=23> */
[----:B--2---:R-:W-:-:S05]  /*1790*/  LOP3.LUT R4, R8, 0x1, RZ, 0xfc, !PT ;  /* 0x0000000108047812 */ /* 0x004fca00078efcff */
[----:B------:R-:W-:Y:S04]  /*17a0*/  STL [R1], R4 ;  /* 0x0000000401007387 */ /* 0x000fe80000100800 */
[----:B------:R2:W-:Y:S02]  /*17b0*/  STL [R1+0x8], R0 ;  /* 0x0000080001007387 */ /* 0x0005e40000100800 */
[----:B--2---:R-:W-:-:S07]  /*17c0*/  IMAD.MOV.U32 R0, RZ, RZ, RZ ;  /* 0x000000ffff007224 */ /* 0x004fce00078e00ff */
.L_x_251:
[----:B------:R-:W2:Y:S02]  /*17d0*/  LDL R2, [R1] ;  /* 0x0000000001027983 */ /* 0x000ea40000100800 */
[----:B--2---:R-:W-:-:S13]  /*17e0*/  ISETP.NE.AND P0, PT, R2, 0x3, PT ;  /* 0x000000030200780c */ /* 0x004fda0003f05270 */
[----:B------:R-:W-:Y:S05]  /*17f0*/  @!P0 BRA `(.L_x_241) ;  /* 0x0000000000048947 */ /* 0x000fea0003800000 */
[----:B------:R-:W-:Y:S01]  /*1800*/  BPT.TRAP 0x1 ;  /* 0x000000040000795c */ /* 0x000fe20000300000 */
.L_x_241:
        /* <DEDUP_REMOVED lines=8> */
.L_x_242:
[----:B---3--:R-:W-:Y:S05]  /*1890*/  @P1 BRA `(.L_x_243) ;  /* 0x0000000000081947 */ /* 0x008fea0003800000 */
[----:B------:R-:W3:Y:S02]  /*18a0*/  SYNCS.PHASECHK.TRANS64.TRYWAIT P1, [R2+URZ+0x38810], R153 ;  /* 0x03881099020075a7 */ /* 0x000ee4000802017f */
[----:B---3--:R-:W-:Y:S05]  /*18b0*/  @!P1 BRA `(.L_x_244) ;  /* 0x00000080007c9947 */ /* 0x008fea0003800000 */
.L_x_243:
        /* <DEDUP_REMOVED lines=8> */
[----:B------:R-:W-:-:S04]  /*1940*/  LOP3.LUT R235, R3, 0x3fff, RZ, 0xc0, !PT ;  /* 0x00003fff03eb7812 */ /* 0x000fc800078ec0ff */
[----:B------:R-:W-:-:S05]  /*1950*/  LOP3.LUT R3, R235, 0x10000, RZ, 0xfc, !PT ;  /* 0x00010000eb037812 */ /* 0x000fca00078efcff */
[----:B------:R-:W-:-:S05]  /*1960*/  IMAD R3, R0, 0x500, R3 ;  /* 0x0000050000037824 */ /* 0x000fca00078e0203 */
[----:B------:R-:W-:Y:S01]  /*1970*/  R2UR UR6, R3 ;  /* 0x00000000030672ca */ /* 0x000fe200000e0000 */
[----:B------:R-:W-:Y:S01]  /*1980*/  WARPGROUP.ARRIVE ;  /* 0x00000000000079c5 */ /* 0x000fe20000000000 */
[----:B------:R-:W-:Y:S01]  /*1990*/  UMOV UR9, 0x40000040 ;  /* 0x4000004000097882 */ /* 0x000fe20000000000 */
[----:B------:R-:W-:-:S10]  /*19a0*/  UMOV UR11, 0x40000040 ;  /* 0x40000040000b7882 */ /* 0x000fd40000000000 */
[----:B------:R-:W-:Y:S01]  /*19b0*/  UMOV UR10, UR6 ;  /* 0x00000006000a7c82 */ /* 0x000fe20008000000 */
[----:B------:R-:W-:Y:S01]  /*19c0*/  UIADD3 UR14, UR6, 0x80, URZ ;  /* 0x00000080060e7890 */ /* 0x000fe2000fffe03f */
[----:B------:R-:W-:Y:S01]  /*19d0*/  UMOV UR13, UR9 ;  /* 0x00000009000d7c82 */ /* 0x000fe20008000000 */
[----:B------:R-:W-:Y:S01]  /*19e0*/  UMOV UR15, 0x40000040 ;  /* 0x40000040000f7882 */ /* 0x000fe20000000000 */
[----:B------:R-:W-:Y:S01]  /*19f0*/  UIADD3 UR7, UR6, 0x180, URZ ;  /* 0x0000018006077890 */ /* 0x000fe2000fffe03f */
[----:B----4-:R-:W-:-:S05]  /*1a00*/  IMAD R4, R4, 0x2000, R22 ;  /* 0x0000200004047824 */ /* 0x010fca00078e0216 */
[----:B------:R-:W-:-:S13]  /*1a10*/  R2UR UR4, R4 ;  /* 0x00000000040472ca */ /* 0x000fda00000e0000 */
[----:B------:R-:W-:-:S04]  /*1a20*/  USHF.R.U32.HI UR5, URZ, 0x4, UR4 ;  /* 0x000000043f057899 */ /* 0x000fc80008011604 */
[----:B------:R-:W-:-:S04]  /*1a30*/  ULOP3.LUT UR5, UR5, 0x3fff, URZ, 0xc0, !UPT ;  /* 0x00003fff05057892 */ /* 0x000fc8000f8ec03f */
[----:B------:R-:W-:-:S09]  /*1a40*/  ULOP3.LUT UR8, UR5, 0x10000, URZ, 0xfc, !UPT ;  /* 0x0001000005087892 */ /* 0x000fd2000f8efc3f */
[----:B------:R-:W-:Y:S01]  /*1a50*/  HGMMA.64x16x16.F32 R224, gdesc[UR8], RZ, !UPT, gsb0 ;  /* 0x0020000008e079f0 */ /* 0x000fe2000c0008ff */
[----:B------:R-:W-:Y:S02]  /*1a60*/  UMOV UR12, UR8 ;  /* 0x00000008000c7c82 */ /* 0x000fe40008000000 */
        /* <DEDUP_REMOVED lines=11> */
[----:B------:R-:W-:Y:S01]  /*1b20*/  UMOV UR12, UR8 ;  /* 0x00000008000c7c82 */ /* 0x000fe20008000000 */
[----:B------:R-:W-:Y:S01]  /*1b30*/  UMOV UR13, UR9 ;  /* 0x00000009000d7c82 */ /* 0x000fe20008000000 */
[----:B------:R-:W-:Y:S01]  /*1b40*/  UMOV UR14, UR7 ;  /* 0x00000007000e7c82 */ /* 0x000fe20008000000 */
[----:B------:R-:W-:Y:S01]  /*1b50*/  UMOV UR15, 0x40000040 ;  /* 0x40000040000f7882 */ /* 0x000fe20000000000 */
        /* <DEDUP_REMOVED lines=235> */
[----:B------:R1:W2:Y:S04]  /*2a10*/  LDS.64 R20, [R23+0x2e060] ;  /* 0x02e0600017147984 */ /* 0x0002a80000000a00 */
[----:B------:R2:W2:Y:S04]  /*2a20*/  LDS.64 R18, [R23+0x2e080] ;  /* 0x02e0800017127984 */ /* 0x0004a80000000a00 */
[----:B-1----:R1:W1:Y:S04]  /*2a30*/  LDS.64 R16, [R23+0x2e0a0] ;  /* 0x02e0a00017107984 */ /* 0x0022680000000a00 */
[----:B------:R1:W1:Y:S04]  /*2a40*/  LDS.64 R14, [R23+0x2e0c0] ;  /* 0x02e0c000170e7984 */ /* 0x0002680000000a00 */
[----:B------:R1:W1:Y:S04]  /*2a50*/  LDS.64 R12, [R23+0x2e0e0] ;  /* 0x02e0e000170c7984 */ /* 0x0002680000000a00 */
[----:B------:R1:W1:Y:S04]  /*2a60*/  LDS.64 R10, [R23+0x2e100] ;  /* 0x02e10000170a7984 */ /* 0x0002680000000a00 */
[----:B------:R1:W1:Y:S01]  /*2a70*/  LDS.64 R8, [R23+0x2e120] ;  /* 0x02e1200017087984 */ /* 0x0002620000000a00 */
[----:B------:R-:W-:Y:S05]  /*2a80*/  @!P0 BRA `(.L_x_245) ;  /* 0x0000000000048947 */ /* 0x000fea0003800000 */
[----:B------:R-:W-:Y:S01]  /*2a90*/  BPT.TRAP 0x1 ;  /* 0x000000040000795c */ /* 0x000fe20000300000 */
.L_x_245:
[----:B------:R1:W1:Y:S01]  /*2aa0*/  SYNCS.PHASECHK.TRANS64.TRYWAIT P1, [R2+URZ+0x38830], R153 ;  /* 0x03883099020075a7 */ /* 0x000262000802017f */
[----:B------:R-:W-:Y:S05]  /*2ab0*/  @!P0 BRA `(.L_x_246) ;  /* 0x0000000000048947 */ /* 0x000fea0003800000 */
[----:B------:R-:W-:Y:S01]  /*2ac0*/  BPT.TRAP 0x1 ;  /* 0x000000040000795c */ /* 0x000fe20000300000 */
.L_x_246:
[----:B------:R-:W-:-:S05]  /*2ad0*/  VIADD R3, R22, 0x24000 ;  /* 0x0002400016037836 */ /* 0x000fca0000000000 */
[----:B------:R-:W-:-:S04]  /*2ae0*/  SHF.R.U32.HI R3, RZ, 0x4, R3 ;  /* 0x00000004ff037819 */ /* 0x000fc80000011603 */
[----:B------:R-:W-:-:S04]  /*2af0*/  LOP3.LUT R22, R3, 0x3fff, RZ, 0xc0, !PT ;  /* 0x00003fff03167812 */ /* 0x000fc800078ec0ff */
[----:B------:R-:W-:Y:S01]  /*2b00*/  LOP3.LUT R3, R22, 0x10000, RZ, 0xfc, !PT ;  /* 0x0001000016037812 */ /* 0x000fe200078efcff */
[----:B-1----:R-:W-:Y:S06]  /*2b10*/  @P1 BRA `(.L_x_247) ;  /* 0x0000000000081947 */ /* 0x002fec0003800000 */
[----:B------:R-:W1:Y:S02]  /*2b20*/  SYNCS.PHASECHK.TRANS64.TRYWAIT P1, [R2+URZ+0x38830], R153 ;  /* 0x03883099020075a7 */ /* 0x000e64000802017f */
[----:B-1----:R-:W-:Y:S05]  /*2b30*/  @!P1 BRA `(.L_x_248) ;  /* 0x0000006c00f09947 */ /* 0x002fea0003800000 */
.L_x_247:
        /* <DEDUP_REMOVED lines=58> */
[----:B------:R-:W-:Y:S02]  /*2ee0*/  FSEL R220, R220, -INF , P2 ;  /* 0xff800000dcdc7808 */ /* 0x000fe40001000000 */
[----:B------:R-:W-:Y:S02]  /*2ef0*/  FSEL R208, R208, -INF , P2 ;  /* 0xff800000d0d07808 */ /* 0x000fe40001000000 */
[----:B------:R-:W-:Y:S01]  /*2f00*/  FSEL R210, R210, -INF , P1 ;  /* 0xff800000d2d27808 */ /* 0x000fe20000800000 */
[----:B------:R-:W-:Y:S01]  /*2f10*/  HGMMA.64x16x16.F32 R184, gdesc[UR8], R184, gsb0 ;  /* 0x0020000008b879f0 */ /* 0x000fe200080008b8 */
[----:B------:R-:W-:Y:S01]  /*2f20*/  UIADD3 UR10, UR4, 0x82, URZ ;  /* 0x00000082040a7890 */ /* 0x000fe2000fffe03f */
[----:B------:R-:W-:Y:S01]  /*2f30*/  FSEL R209, R209, -INF , P2 ;  /* 0xff800000d1d17808 */ /* 0x000fe20001000000 */
[----:B------:R-:W-:Y:S01]  /*2f40*/  UMOV UR11, 0x40000040 ;  /* 0x40000040000b7882 */ /* 0x000fe20000000000 */
[----:B------:R-:W-:-:S02]  /*2f50*/  FSEL R211, R211, -INF , P1 ;  /* 0xff800000d3d37808 */ /* 0x000fc40000800000 */
[----:B------:R-:W-:Y:S02]  /*2f60*/  FSEL R230, R230, -INF , P1 ;  /* 0xff800000e6e67808 */ /* 0x000fe40000800000 */
[----:B------:R-:W-:Y:S01]  /*2f70*/  FSEL R3, R228, -INF , P2 ;  /* 0xff800000e4037808 */ /* 0x000fe20001000000 */
        /* <DEDUP_REMOVED lines=61> */
[----:B------:R-:W-:-:S02]  /*3350*/  WARPGROUP.DEPBAR.LE gsb0, 0x0 ;  /* 0x00008000000079c5 */ /* 0x000fc40000010000 */
[----:B------:R-:W-:Y:S01]  /*3360*/  WARPGROUP.ARRIVE ;  /* 0x00000000000079c5 */ /* 0x000fe20000000000 */
[----:B------:R-:W-:Y:S01]  /*3370*/  FSEL R6, R216, -INF , P2 ;  /* 0xff800000d8067808 */ /* 0x000fe20001000000 */
[--C-:B------:R-:W-:Y:S01]  /*3380*/  FFMA.FTZ R225, R225, UR5, -R7.reuse ;  /* 0x00000005e1e17c23 */ /* 0x100fe20008010807 */
[----:B------:R-:W-:Y:S01]  /*3390*/  FFMA.FTZ R227, R227, UR5, -R7 ;  /* 0x00000005e3e37c23 */ /* 0x000fe20008010807 */
[----:B--2---:R-:W-:Y:S01]  /*33a0*/  FFMA.FTZ R3, R3, UR5, -R232 ;  /* 0x0000000503037c23 */ /* 0x004fe200080108e8 */
[----:B------:R-:W-:Y:S01]  /*33b0*/  FSEL R229, R229, -INF , P2 ;  /* 0xff800000e5e57808 */ /* 0x000fe20001000000 */
[----:B------:R-:W-:Y:S01]  /*33c0*/  HGMMA.64x16x16.F32 R184, gdesc[UR8], R184, gsb0 ;  /* 0x0020000008b879f0 */ /* 0x000fe200080008b8 */
[----:B------:R-:W-:Y:S01]  /*33d0*/  UIADD3 UR10, UR4, 0x86, URZ ;  /* 0x00000086040a7890 */ /* 0x000fe2000fffe03f */
[----:B------:R-:W-:Y:S01]  /*33e0*/  FSEL R216, R218, -INF , P1 ;  /* 0xff800000dad87808 */ /* 0x000fe20000800000 */
[----:B------:R-:W-:Y:S01]  /*33f0*/  UMOV UR11, 0x40000040 ;  /* 0x40000040000b7882 */ /* 0x000fe20000000000 */
[----:B------:R-:W-:Y:S01]  /*3400*/  FSEL R7, R217, -INF , P2 ;  /* 0xff800000d9077808 */ /* 0x000fe20001000000 */
[----:B------:R-:W-:Y:S01]  /*3410*/  FFMA.FTZ R6, R6, UR5, -R4 ;  /* 0x0000000506067c23 */ /* 0x000fe20008010804 */
[----:B------:R1:W-:Y:S01]  /*3420*/  MUFU.EX2 R228, R227 ;  /* 0x000000e300e47308 */ /* 0x0003e20000000800 */
[----:B------:R-:W-:-:S07]  /*3430*/  FSEL R231, R231, -INF , P1 ;  /* 0xff800000e7e77808 */ /* 0x000fce0000800000 */
[----:B------:R-:W-:Y:S08]  /*3440*/  MUFU.EX2 R234, R226 ;  /* 0x000000e200ea7308 */ /* 0x000ff00000000800 */
[----:B------:R-:W-:Y:S08]  /*3450*/  MUFU.EX2 R224, R224 ;  /* 0x000000e000e07308 */ /* 0x000ff00000000800 */
[----:B------:R-:W-:Y:S01]  /*3460*/  MUFU.EX2 R225, R225 ;  /* 0x000000e100e17308 */ /* 0x000fe20000000800 */
[----:B------:R-:W-:-:S02]  /*3470*/  WARPGROUP.DEPBAR.LE gsb0, 0x0 ;  /* 0x00008000000079c5 */ /* 0x000fc40000010000 */
[----:B------:R-:W-:Y:S01]  /*3480*/  WARPGROUP.ARRIVE ;  /* 0x00000000000079c5 */ /* 0x000fe20000000000 */
[----:B------:R-:W-:Y:S01]  /*3490*/  FSEL R218, R219, -INF , P1 ;  /* 0xff800000dbda7808 */ /* 0x000fe20000800000 */
[----:B------:R-:W-:Y:S01]  /*34a0*/  FFMA.FTZ R216, R216, UR5, -R4 ;  /* 0x00000005d8d87c23 */ /* 0x000fe20008010804 */
[----:B------:R-:W-:Y:S01]  /*34b0*/  FSEL R217, R222, -INF , P1 ;  /* 0xff800000ded97808 */ /* 0x000fe20000800000 */
[--C-:B------:R-:W-:Y:S01]  /*34c0*/  FFMA.FTZ R7, R7, UR5, -R5.reuse ;  /* 0x0000000507077c23 */ /* 0x100fe20008010805 */
[----:B-1----:R-:W-:Y:S01]  /*34d0*/  FFMA.FTZ R227, R230, UR5, -R232 ;  /* 0x00000005e6e37c23 */ /* 0x002fe200080108e8 */
[----:B------:R-:W-:Y:S01]  /*34e0*/  HGMMA.64x16x16.F32 R176, gdesc[UR8], R176, gsb0 ;  /* 0x0020000008b079f0 */ /* 0x000fe200080008b0 */
[----:B------:R-:W-:Y:S01]  /*34f0*/  UMOV UR10, UR7 ;  /* 0x00000007000a7c82 */ /* 0x000fe20008000000 */
[----:B------:R-:W-:Y:S01]  /*3500*/  UMOV UR11, 0x40000040 ;  /* 0x40000040000b7882 */ /* 0x000fe20000000000 */
[----:B------:R-:W-:Y:S01]  /*3510*/  UIADD3 UR7, UR4, 0x280, URZ ;  /* 0x0000028004077890 */ /* 0x000fe2000fffe03f */
[----:B------:R-:W-:Y:S01]  /*3520*/  FFMA.FTZ R218, R218, UR5, -R5 ;  /* 0x00000005dada7c23 */ /* 0x000fe20008010805 */
[----:B------:R-:W-:Y:S01]  /*3530*/  FFMA.FTZ R217, R217, UR5, -R20 ;  /* 0x00000005d9d97c23 */ /* 0x000fe20008010814 */
[----:B------:R-:W-:Y:S01]  /*3540*/  FSEL R219, R221, -INF , P2 ;  /* 0xff800000dddb7808 */ /* 0x000fe20001000000 */
[----:B------:R-:W2:Y:S01]  /*3550*/  LDL R230, [R1+0x18] ;  /* 0x0000180001e67983 */ /* 0x000ea20000100800 */
[----:B------:R-:W-:-:S03]  /*3560*/  FSEL R222, R215, -INF , P1 ;  /* 0xff800000d7de7808 */ /* 0x000fc60000800000 */
[----:B------:R-:W3:Y:S01]  /*3570*/  LDL R232, [R1+0xc] ;  /* 0x00000c0001e87983 */ /* 0x000ee20000100800 */
        /* <DEDUP_REMOVED lines=114> */
[----:B------:R-:W-:Y:S01]  /*3ca0*/  MUFU.EX2 R5, R6 ;  /* 0x0000000600057308 */ /* 0x000fe20000000800 */
[----:B------:R-:W-:Y:S02]  /*3cb0*/  WARPGROUP.DEPBAR.LE gsb0, 0x0 ;  /* 0x00008000000079c5 */ /* 0x000fe40000010000 */
[----:B------:R-:W-:-:S06]  /*3cc0*/  WARPGROUP.ARRIVE ;  /* 0x00000000000079c5 */ /* 0x000fcc0000000000 */
[----:B------:R-:W-:Y:S01]  /*3cd0*/  HGMMA.64x16x16.F32 R184, gdesc[UR8], R184, gsb0 ;  /* 0x0020000008b879f0 */ /* 0x000fe200080008b8 */
[----:B------:R1:W-:Y:S02]  /*3ce0*/  MUFU.EX2 R6, R216 ;  /* 0x000000d800067308 */ /* 0x0003e40000000800 */
[----:B-1----:R-:W-:-:S06]  /*3cf0*/  FFMA.FTZ R216, R220, UR5, -R20 ;  /* 0x00000005dcd87c23 */ /* 0x002fcc0008010814 */
[----:B------:R1:W-:Y:S01]  /*3d00*/  MUFU.EX2 R20, R218 ;  /* 0x000000da00147308 */ /* 0x0003e20000000800 */
[----:B------:R-:W-:Y:S01]  /*3d10*/  FSEL R220, R223, -INF , P1 ;  /* 0xff800000dfdc7808 */ /* 0x000fe20000800000 */
[--C-:B-1----:R-:W-:Y:S01]  /*3d20*/  FFMA.FTZ R218, R208, UR5, -R18.reuse ;  /* 0x00000005d0da7c23 */ /* 0x102fe20008010812 */
[----:B------:R-:W-:-:S05]  /*3d30*/  FFMA.FTZ R208, R210, UR5, -R18 ;  /* 0x00000005d2d07c23 */ /* 0x000fca0008010812 */
[----:B------:R1:W-:Y:S01]  /*3d40*/  MUFU.EX2 R18, R216 ;  /* 0x000000d800127308 */ /* 0x0003e20000000800 */
[----:B------:R-:W-:Y:S01]  /*3d50*/  FSEL R210, R212, -INF , P2 ;  /* 0xff800000d4d27808 */ /* 0x000fe20001000000 */
[----:B------:R-:W-:Y:S01]  /*3d60*/  FFMA.FTZ R219, R219, UR5, -R21 ;  /* 0x00000005dbdb7c23 */ /* 0x000fe20008010815 */
[----:B------:R-:W-:Y:S01]  /*3d70*/  FSEL R215, R202, -INF , P1 ;  /* 0xff800000cad77808 */ /* 0x000fe20000800000 */
[--C-:B-1----:R-:W-:Y:S01]  /*3d80*/  FFMA.FTZ R216, R209, UR5, -R19.reuse ;  /* 0x00000005d1d87c23 */ /* 0x102fe20008010813 */
[----:B------:R-:W-:Y:S01]  /*3d90*/  FFMA.FTZ R209, R211, UR5, -R19 ;  /* 0x00000005d3d17c23 */ /* 0x000fe20008010813 */
[----:B------:R-:W-:Y:S02]  /*3da0*/  FSEL R211, R214, -INF , P1 ;  /* 0xff800000d6d37808 */ /* 0x000fe40000800000 */
[----:B------:R-:W-:Y:S01]  /*3db0*/  FSEL R214, R213, -INF , P2 ;  /* 0xff800000d5d67808 */ /* 0x000fe20001000000 */
[----:B------:R-:W-:Y:S01]  /*3dc0*/  FFMA.FTZ R220, R220, UR5, -R21 ;  /* 0x00000005dcdc7c23 */ /* 0x000fe20008010815 */
[----:B------:R-:W-:Y:S01]  /*3dd0*/  FSEL R213, R200, -INF , P2 ;  /* 0xff800000c8d57808 */ /* 0x000fe20001000000 */
[--C-:B------:R-:W-:Y:S01]  /*3de0*/  FFMA.FTZ R210, R210, UR5, -R16.reuse ;  /* 0x00000005d2d27c23 */ /* 0x100fe20008010810 */
[----:B------:R-:W-:Y:S01]  /*3df0*/  FFMA.FTZ R211, R211, UR5, -R16 ;  /* 0x00000005d3d37c23 */ /* 0x000fe20008010810 */
[----:B------:R-:W-:Y:S01]  /*3e00*/  FSEL R200, R201, -INF , P2 ;  /* 0xff800000c9c87808 */ /* 0x000fe20001000000 */
[----:B------:R1:W-:Y:S01]  /*3e10*/  MUFU.EX2 R21, R217 ;  /* 0x000000d900157308 */ /* 0x0003e20000000800 */
[----:B------:R-:W-:-:S02]  /*3e20*/  FSEL R202, R203, -INF , P1 ;  /* 0xff800000cbca7808 */ /* 0x000fc40000800000 */
[----:B------:R-:W-:-:S05]  /*3e30*/  FSEL R201, R204, -INF , P2 ;  /* 0xff800000ccc97808 */ /* 0x000fca0001000000 */
[----:B------:R4:W-:Y:S01]  /*3e40*/  MUFU.EX2 R16, R218 ;  /* 0x000000da00107308 */ /* 0x0009e20000000800 */
[--C-:B-1----:R-:W-:Y:S01]  /*3e50*/  FFMA.FTZ R217, R222, UR5, -R17.reuse ;  /* 0x00000005ded97c23 */ /* 0x102fe20008010811 */
[----:B----4-:R-:W-:-:S06]  /*3e60*/  FFMA.FTZ R218, R214, UR5, -R17 ;  /* 0x00000005d6da7c23 */ /* 0x010fcc0008010811 */
[----:B------:R1:W-:Y:S01]  /*3e70*/  MUFU.EX2 R19, R219 ;  /* 0x000000db00137308 */ /* 0x0003e20000000800 */
[----:B------:R-:W-:Y:S01]  /*3e80*/  FFMA.FTZ R214, R215, UR5, -R14 ;  /* 0x00000005d7d67c23 */ /* 0x000fe2000801080e */
[----:B------:R-:W-:Y:S01]  /*3e90*/  FFMA.FTZ R215, R200, UR5, -R15 ;  /* 0x00000005c8d77c23 */ /* 0x000fe2000801080f */
[----:B------:R-:W-:-:S05]  /*3ea0*/  FSEL R200, R205, -INF , P2 ;  /* 0xff800000cdc87808 */ /* 0x000fca0001000000 */
[----:B------:R4:W-:Y:S01]  /*3eb0*/  MUFU.EX2 R17, R208 ;  /* 0x000000d000117308 */ /* 0x0009e20000000800 */
[----:B-1----:R-:W-:Y:S01]  /*3ec0*/  FSEL R219, R206, -INF , P1 ;  /* 0xff800000cedb7808 */ /* 0x002fe20000800000 */
[----:B------:R-:W-:-:S06]  /*3ed0*/  UIADD3 UR10, UR4, 0x306, URZ ;  /* 0x00000306040a7890 */ /* 0x000fcc000fffe03f */
[----:B------:R1:W-:Y:S01]  /*3ee0*/  MUFU.EX2 R212, R220 ;  /* 0x000000dc00d47308 */ /* 0x0003e20000000800 */
[----:B----4-:R-:W-:Y:S01]  /*3ef0*/  FFMA.FTZ R208, R213, UR5, -R14 ;  /* 0x00000005d5d07c23 */ /* 0x010fe2000801080e */
[----:B------:R-:W-:-:S06]  /*3f00*/  FFMA.FTZ R219, R219, UR5, -R12 ;  /* 0x00000005dbdb7c23 */ /* 0x000fcc000801080c */
[----:B------:R4:W-:Y:S01]  /*3f10*/  MUFU.EX2 R14, R216 ;  /* 0x000000d8000e7308 */ /* 0x0009e20000000800 */
[----:B-1----:R-:W-:Y:S01]  /*3f20*/  FFMA.FTZ R220, R201, UR5, -R12 ;  /* 0x00000005c9dc7c23 */ /* 0x002fe2000801080c */
[----:B------:R-:W-:Y:S01]  /*3f30*/  FSEL R201, R194, -INF , P1 ;  /* 0xff800000c2c97808 */ /* 0x000fe20000800000 */
[----:B------:R-:W-:Y:S02]  /*3f40*/  WARPGROUP.DEPBAR.LE gsb0, 0x0 ;  /* 0x00008000000079c5 */ /* 0x000fe40000010000 */
[----:B----4-:R-:W-:Y:S01]  /*3f50*/  FFMA.FTZ R216, R202, UR5, -R15 ;  /* 0x00000005cad87c23 */ /* 0x010fe2000801080f */
[----:B------:R-:W-:Y:S02]  /*3f60*/  FSEL R202, R207, -INF , P1 ;  /* 0xff800000cfca7808 */ /* 0x000fe40000800000 */
[----:B------:R1:W-:Y:S01]  /*3f70*/  MUFU.EX2 R15, R209 ;  /* 0x000000d1000f7308 */ /* 0x0003e20000000800 */
[----:B------:R-:W-:-:S07]  /*3f80*/  UMOV UR11, 0x40000040 ;  /* 0x40000040000b7882 */ /* 0x000fce0000000000 */
[----:B------:R4:W-:Y:S01]  /*3f90*/  MUFU.EX2 R213, R210 ;  /* 0x000000d200d57308 */ /* 0x0009e20000000800 */
[--C-:B-1----:R-:W-:Y:S02]  /*3fa0*/  FFMA.FTZ R209, R202, UR5, -R13.reuse ;  /* 0x00000005cad17c23 */ /* 0x102fe4000801080d */
[----:B------:R-:W1:Y:S05]  /*3fb0*/  LDS.64 R202, [R23+0x2e380] ;  /* 0x02e3800017ca7984 */ /* 0x000e6a0000000a00 */
[----:B------:R5:W-:Y:S01]  /*3fc0*/  MUFU.EX2 R12, R211 ;  /* 0x000000d3000c7308 */ /* 0x000be20000000800 */
[----:B----4-:R-:W-:Y:S01]  /*3fd0*/  FFMA.FTZ R210, R200, UR5, -R13 ;  /* 0x00000005c8d27c23 */ /* 0x010fe2000801080d */
[----:B-----5:R-:W-:-:S02]  /*3fe0*/  FFMA.FTZ R211, R201, UR5, -R10 ;  /* 0x00000005c9d37c23 */ /* 0x020fc4000801080a */
[----:B------:R-:W4:Y:S01]  /*3ff0*/  LDS.64 R200, [R23+0x2e3a0] ;  /* 0x02e3a00017c87984 */ /* 0x000f220000000a00 */
[----:B------:R-:W-:-:S06]  /*4000*/  WARPGROUP.ARRIVE ;  /* 0x00000000000079c5 */ /* 0x000fcc0000000000 */
[----:B------:R-:W-:Y:S01]  /*4010*/  HGMMA.64x16x16.F32 R176, gdesc[UR8], R176, gsb0 ;  /* 0x0020000008b079f0 */ /* 0x000fe200080008b0 */
[----:B------:R-:W-:Y:S02]  /*4020*/  FSEL R13, R192, -INF , P2 ;  /* 0xff800000c00d7808 */ /* 0x000fe40001000000 */
[----:B------:R-:W-:Y:S02]  /*4030*/  FSEL R204, R193, -INF , P2 ;  /* 0xff800000c1cc7808 */ /* 0x000fe40001000000 */
[----:B------:R-:W-:Y:S02]  /*4040*/  FSEL R192, R195, -INF , P1 ;  /* 0xff800000c3c07808 */ /* 0x000fe40000800000 */
[----:B------:R-:W-:Y:S01]  /*4050*/  FSEL R193, R196, -INF , P2 ;  /* 0xff800000c4c17808 */ /* 0x000fe20001000000 */
[--C-:B------:R-:W-:Y:S02]  /*4060*/  FFMA.FTZ R204, R204, UR5, -R11.reuse ;  /* 0x00000005cccc7c23 */ /* 0x100fe4000801080b */
[----:B------:R-:W-:-:S02]  /*4070*/  FFMA.FTZ R205, R192, UR5, -R11 ;  /* 0x00000005c0cd7c23 */ /* 0x000fc4000801080b */
[----:B------:R5:W-:Y:S01]  /*4080*/  MUFU.EX2 R11, R208 ;  /* 0x000000d0000b7308 */ /* 0x000be20000000800 */
[----:B------:R-:W-:Y:S02]  /*4090*/  FSEL R207, R198, -INF , P1 ;  /* 0xff800000c6cf7808 */ /* 0x000fe40000800000 */
[----:B------:R-:W-:Y:S01]  /*40a0*/  FSEL R206, R197, -INF , P2 ;  /* 0xff800000c5ce7808 */ /* 0x000fe20001000000 */
[----:B-----5:R-:W-:Y:S01]  /*40b0*/  FFMA.FTZ R208, R193, UR5, -R8 ;  /* 0x00000005c1d07c23 */ /* 0x020fe20008010808 */
[----:B------:R-:W-:Y:S02]  /*40c0*/  LOP3.LUT R193, R22, 0x2800000, RZ, 0xfc, !PT ;  /* 0x0280000016c17812 */ /* 0x000fe400078efcff */
[----:B------:R-:W-:Y:S01]  /*40d0*/  FSEL R22, R199, -INF , P1 ;  /* 0xff800000c7167808 */ /* 0x000fe20000800000 */
[----:B------:R5:W2:Y:S01]  /*40e0*/  MUFU.EX2 R226, R3 ;  /* 0x0000000300e27308 */ /* 0x000aa20000000800 */
[----:B------:R-:W-:Y:S01]  /*40f0*/  FFMA.FTZ R222, R13, UR5, -R10 ;  /* 0x000000050dde7c23 */ /* 0x000fe2000801080a */
[----:B------:R-:W-:Y:S01]  /*4100*/  FFMA.FTZ R207, R207, UR5, -R8 ;  /* 0x00000005cfcf7c23 */ /* 0x000fe20008010808 */
[--C-:B------:R-:W-:Y:S01]  /*4110*/  FFMA.FTZ R206, R206, UR5, -R9.reuse ;  /* 0x00000005cece7c23 */ /* 0x100fe20008010809 */
[----:B------:R-:W-:Y:S01]  /*4120*/  FFMA.FTZ R223, R22, UR5, -R9 ;  /* 0x0000000516df7c23 */ /* 0x000fe20008010809 */
[--C-:B-----5:R-:W-:Y:S01]  /*4130*/  FFMA.FTZ R3, R229, UR5, -R233.reuse ;  /* 0x00000005e5037c23 */ /* 0x120fe200080108e9 */
[----:B------:R-:W-:Y:S01]  /*4140*/  FFMA.FTZ R233, R231, UR5, -R233 ;  /* 0x00000005e7e97c23 */ /* 0x000fe200080108e9 */
[----:B------:R-:W-:Y:S01]  /*4150*/  UIADD3 UR5, UR4, 0x386, URZ ;  /* 0x0000038604057890 */ /* 0x000fe2000fffe03f */
[----:B------:R-:W-:-:S06]  /*4160*/  UMOV UR11, 0x40000040 ;  /* 0x40000040000b7882 */ /* 0x000fcc0000000000 */
[----:B------:R-:W-:Y:S01]  /*4170*/  UMOV UR10, UR5 ;  /* 0x00000005000a7c82 */ /* 0x000fe20008000000 */
[----:B------:R-:W-:Y:S02]  /*4180*/  WARPGROUP.DEPBAR.LE gsb0, 0x0 ;  /* 0x00008000000079c5 */ /* 0x000fe40000010000 */
[----:B------:R-:W-:-:S06]  /*4190*/  WARPGROUP.ARRIVE ;  /* 0x00000000000079c5 */ /* 0x000fcc0000000000 */
[----:B------:R-:W-:Y:S01]  /*41a0*/  HGMMA.64x16x16.F32 R168, gdesc[UR8], R168, gsb0 ;  /* 0x0020000008a879f0 */ /* 0x000fe200080008a8 */
[----:B------:R1:W-:Y:S01]  /*41b0*/  MUFU.EX2 R8, R214 ;  /* 0x000000d600087308 */ /* 0x0003e20000000800 */
[----:B------:R-:W-:-:S07]  /*41c0*/  UIADD3 UR6, UR4, 0x406, URZ ;  /* 0x0000040604067890 */ /* 0x000fce000fffe03f */
[----:B------:R4:W-:Y:S01]  /*41d0*/  MUFU.EX2 R22, R216 ;  /* 0x000000d800167308 */ /* 0x0009e20000000800 */
[----:B-1----:R-:W-:-:S07]  /*41e0*/  FADD.FTZ R214, R184, -R202 ;  /* 0x800000cab8d67221 */ /* 0x002fce0000010000 */
[----:B------:R1:W-:Y:S01]  /*41f0*/  MUFU.EX2 R184, R220 ;  /* 0x000000dc00b87308 */ /* 0x0003e20000000800 */
[----:B----4-:R-:W-:Y:S01]  /*4200*/  FADD.FTZ R216, R188, -R200 ;  /* 0x800000c8bcd87221 */ /* 0x010fe20000010000 */
[----:B------:R-:W-:Y:S01]  /*4210*/  UMOV UR10, UR6 ;  /* 0x00000006000a7c82 */ /* 0x000fe20008000000 */
[----:B------:R-:W-:Y:S01]  /*4220*/  UMOV UR11, 0x40000040 ;  /* 0x40000040000b7882 */ /* 0x000fe20000000000 */
[----:B-1----:R-:W-:Y:S01]  /*4230*/  FADD.FTZ R220, R189, -R201 ;  /* 0x800000c9bddc7221 */ /* 0x002fe20000010000 */
[----:B------:R-:W-:Y:S02]  /*4240*/  WARPGROUP.DEPBAR.LE gsb0, 0x0 ;  /* 0x00008000000079c5 */ /* 0x000fe40000010000 */
[----:B------:R-:W1:Y:S01]  /*4250*/  LDS.64 R188, [R23+0x2e3c0] ;  /* 0x02e3c00017bc7984 */ /* 0x000e620000000a00 */
[----:B------:R-:W-:-:S06]  /*4260*/  WARPGROUP.ARRIVE ;  /* 0x00000000000079c5 */ /* 0x000fcc0000000000 */
[----:B------:R-:W-:Y:S01]  /*4270*/  HGMMA.64x16x16.F32 R160, gdesc[UR8], R160, gsb0 ;  /* 0x0020000008a079f0 */ /* 0x000fe200080008a0 */
[----:B------:R-:W-:Y:S01]  /*4280*/  UIADD3 UR4, UR4, 0x486, URZ ;  /* 0x0000048604047890 */ /* 0x000fe2000fffe03f */
[----:B------:R-:W-:Y:S01]  /*4290*/  FADD.FTZ R221, R190, -R200 ;  /* 0x800000c8bedd7221 */ /* 0x000fe20000010000 */
[----:B------:R-:W-:Y:S01]  /*42a0*/  FADD.FTZ R229, R191, -R201 ;  /* 0x800000c9bfe57221 */ /* 0x000fe20000010000 */
[----:B------:R-:W-:Y:S01]  /*42b0*/  UMOV UR7, 0x40000040 ;  /* 0x4000004000077882 */ /* 0x000fe20000000000 */
[----:B------:R-:W-:-:S03]  /*42c0*/  UMOV UR5, UR9 ;  /* 0x0000000900057c82 */ /* 0x000fc60008000000 */
[----:B------:R-:W-:Y:S01]  /*42d0*/  UMOV UR6, UR4 ;  /* 0x0000000400067c82 */ /* 0x000fe20008000000 */
[----:B------:R-:W-:Y:S01]  /*42e0*/  UMOV UR4, UR8 ;  /* 0x0000000800047c82 */ /* 0x000fe20008000000 */
[----:B------:R-:W-:Y:S02]  /*42f0*/  WARPGROUP.DEPBAR.LE gsb0, 0x0 ;  /* 0x00008000000079c5 */ /* 0x000fe40000010000 */
[----:B------:R-:W-:Y:S04]  /*4300*/  LDS.64 R200, [R23+0x2e3e0] ;  /* 0x02e3e00017c87984 */ /* 0x000fe80000000a00 */
[----:B------:R-:W4:Y:S01]  /*4310*/  LDS.64 R190, [R23+0x2e400] ;  /* 0x02e4000017be7984 */ /* 0x000f220000000a00 */
[----:B------:R-:W-:-:S06]  /*4320*/  WARPGROUP.ARRIVE ;  /* 0x00000000000079c5 */ /* 0x000fcc0000000000 */
[----:B------:R-:W-:Y:S01]  /*4330*/  HGMMA.64x16x16.F32 R152, gdesc[UR4], R152, gsb0 ;  /* 0x00200000049879f0 */ /* 0x000fe20008000898 */
[----:B------:R-:W-:Y:S01]  /*4340*/  IMAD R193, R0, 0x500, R193 ;  /* 0x0000050000c17824 */ /* 0x000fe200078e02c1 */
[----:B------:R5:W-:Y:S04]  /*4350*/  MUFU.EX2 R10, R218 ;  /* 0x000000da000a7308 */ /* 0x000be80000000800 */
[----:B------:R-:W-:-:S04]  /*4360*/  R2UR UR12, R193 ;  /* 0x00000000c10c72ca */ /* 0x000fc800000e0000 */
[----:B------:R3:W-:Y:S01]  /*4370*/  MUFU.EX2 R13, R217 ;  /* 0x000000d9000d7308 */ /* 0x0007e20000000800 */
[----:B-----5:R-:W-:-:S07]  /*4380*/  FADD.FTZ R218, R187, -R203 ;  /* 0x800000cbbbda7221 */ /* 0x020fce0000010000 */
[----:B------:R5:W-:Y:S01]  /*4390*/  MUFU.EX2 R9, R215 ;  /* 0x000000d700097308 */ /* 0x000be20000000800 */
[----:B---3--:R-:W-:Y:S01]  /*43a0*/  FADD.FTZ R217, R185, -R203 ;  /* 0x800000cbb9d97221 */ /* 0x008fe20000010000 */
[----:B-----5:R-:W-:Y:S01]  /*43b0*/  FADD.FTZ R215, R186, -R202 ;  /* 0x800000cabad77221 */ /* 0x020fe20000010000 */
[----:B------:R-:W-:Y:S02]  /*43c0*/  WARPGROUP.DEPBAR.LE gsb0, 0x0 ;  /* 0x00008000000079c5 */ /* 0x000fe40000010000 */
[----:B------:R-:W3:Y:S04]  /*43d0*/  LDS.64 R192, [R23+0x2e420] ;  /* 0x02e4200017c07984 */ /* 0x000ee80000000a00 */
[----:B------:R-:W5:Y:S04]  /*43e0*/  LDS.64 R202, [R23+0x2e4a0] ;  /* 0x02e4a00017ca7984 */ /* 0x000f680000000a00 */
[----:B------:R-:W5:Y:S04]  /*43f0*/  LDS.64 R196, [R23+0x2e440] ;  /* 0x02e4400017c47984 */ /* 0x000f680000000a00 */
[----:B------:R-:W5:Y:S04]  /*4400*/  LDS.64 R194, [R23+0x2e460] ;  /* 0x02e4600017c27984 */ /* 0x000f680000000a00 */
[----:B------:R5:W5:Y:S01]  /*4410*/  LDS.64 R198, [R23+0x2e480] ;  /* 0x02e4800017c67984 */ /* 0x000b620000000a00 */
[----:B------:R-:W5:Y:S01]  /*4420*/  MUFU.EX2 R3, R3 ;  /* 0x0000000300037308 */ /* 0x000f620000000800 */
[--C-:B-1----:R-:W-:Y:S01]  /*4430*/  FADD.FTZ R176, R176, -R188.reuse ;  /* 0x800000bcb0b07221 */ /* 0x102fe20000010000 */
[----:B------:R-:W-:Y:S01]  /*4440*/  FADD.FTZ R178, R178, -R188 ;  /* 0x800000bcb2b27221 */ /* 0x000fe20000010000 */
[--C-:B----4-:R-:W-:Y:S01]  /*4450*/  FADD.FTZ R188, R168, -R190.reuse ;  /* 0x800000bea8bc7221 */ /* 0x110fe20000010000 */
[----:B------:R-:W-:-:S04]  /*4460*/  FADD.FTZ R170, R170, -R190 ;  /* 0x800000beaaaa7221 */ /* 0x000fc80000010000 */
[----:B------:R-:W1:Y:S01]  /*4470*/  MUFU.EX2 R7, R7 ;  /* 0x0000000700077308 */ /* 0x000e620000000800 */
[--C-:B------:R-:W-:Y:S01]  /*4480*/  FADD.FTZ R177, R177, -R189.reuse ;  /* 0x800000bdb1b17221 */ /* 0x100fe20000010000 */
[----:B------:R-:W-:Y:S01]  /*4490*/  FADD.FTZ R179, R179, -R189 ;  /* 0x800000bdb3b37221 */ /* 0x000fe20000010000 */
[----:B------:R-:W-:-:S05]  /*44a0*/  FADD.FTZ R189, R169, -R191 ;  /* 0x800000bfa9bd7221 */ /* 0x000fca0000010000 */
[----:B------:R2:W-:Y:S01]  /*44b0*/  MUFU.EX2 R185, R210 ;  /* 0x000000d200b97308 */ /* 0x0005e20000000800 */
[----:B------:R-:W-:Y:S01]  /*44c0*/  FADD.FTZ R171, R171, -R191 ;  /* 0x800000bfabab7221 */ /* 0x000fe20000010000 */
[--C-:B---3--:R-:W-:Y:S01]  /*44d0*/  FADD.FTZ R190, R173, -R193.reuse ;  /* 0x800000c1adbe7221 */ /* 0x108fe20000010000 */
[----:B------:R-:W-:-:S05]  /*44e0*/  FADD.FTZ R175, R175, -R193 ;  /* 0x800000c1afaf7221 */ /* 0x000fca0000010000 */
[----:B------:R-:W3:Y:S01]  /*44f0*/  MUFU.EX2 R227, R227 ;  /* 0x000000e300e37308 */ /* 0x000ee20000000800 */
[----:B--2---:R-:W-:Y:S01]  /*4500*/  FMUL.FTZ R210, R226, R216 ;  /* 0x000000d8e2d27220 */ /* 0x004fe20000410000 */
[----:B-----5:R-:W-:Y:S01]  /*4510*/  FADD.FTZ R193, R157, -R203 ;  /* 0x800000cb9dc17221 */ /* 0x020fe20000010000 */
[----:B------:R-:W-:Y:S01]  /*4520*/  FMUL.FTZ R157, R3, R220 ;  /* 0x000000dc039d7220 */ /* 0x000fe20000410000 */
[----:B------:R-:W-:-:S04]  /*4530*/  FADD.FTZ R172, R172, -R192 ;  /* 0x800000c0acac7221 */ /* 0x000fc80000010000 */
[----:B------:R-:W2:Y:S01]  /*4540*/  MUFU.EX2 R4, R233 ;  /* 0x000000e900047308 */ /* 0x000ea20000000800 */
[----:B------:R-:W-:Y:S01]  /*4550*/  FADD.FTZ R174, R174, -R192 ;  /* 0x800000c0aeae7221 */ /* 0x000fe20000010000 */
[----:B------:R-:W-:Y:S01]  /*4560*/  FADD.FTZ R173, R160, -R196 ;  /* 0x800000c4a0ad7221 */ /* 0x000fe20000010000 */
[----:B------:R-:W-:Y:S01]  /*4570*/  FADD.FTZ R191, R161, -R197 ;  /* 0x800000c5a1bf7221 */ /* 0x000fe20000010000 */
[----:B------:R-:W-:Y:S01]  /*4580*/  FADD.FTZ R192, R156, -R202 ;  /* 0x800000ca9cc07221 */ /* 0x000fe20000010000 */
[----:B------:R-:W-:-:S03]  /*4590*/  F2FP.F16.F32.PACK_AB R210, R157, R210 ;  /* 0x000000d29dd2723e */ /* 0x000fc600000000ff */
[----:B------:R-:W4:Y:S01]  /*45a0*/  MUFU.EX2 R187, R219 ;  /* 0x000000db00bb7308 */ /* 0x000f220000000800 */
[----:B------:R-:W-:Y:S01]  /*45b0*/  FADD.FTZ R162, R162, -R196 ;  /* 0x800000c4a2a27221 */ /* 0x000fe20000010000 */
[----:B------:R-:W-:-:S06]  /*45c0*/  FADD.FTZ R163, R163, -R197 ;  /* 0x800000c5a3a37221 */ /* 0x000fcc0000010000 */
[----:B------:R-:W5:Y:S08]  /*45d0*/  MUFU.EX2 R186, R209 ;  /* 0x000000d100ba7308 */ /* 0x000f700000000800 */
[----:B------:R-:W5:Y:S08]  /*45e0*/  MUFU.EX2 R23, R222 ;  /* 0x000000de00177308 */ /* 0x000f700000000800 */
[----:B------:R3:W5:Y:S08]  /*45f0*/  MUFU.EX2 R168, R211 ;  /* 0x000000d300a87308 */ /* 0x0007700000000800 */
[----:B------:R4:W5:Y:S08]  /*4600*/  MUFU.EX2 R169, R204 ;  /* 0x000000cc00a97308 */ /* 0x0009700000000800 */
[----:B------:R-:W5:Y:S08]  /*4610*/  MUFU.EX2 R160, R205 ;  /* 0x000000cd00a07308 */ /* 0x000f700000000800 */
[----:B------:R-:W5:Y:S08]  /*4620*/  MUFU.EX2 R161, R208 ;  /* 0x000000d000a17308 */ /* 0x000f700000000800 */
[----:B------:R-:W5:Y:S08]  /*4630*/  MUFU.EX2 R156, R207 ;  /* 0x000000cf009c7308 */ /* 0x000f700000000800 */
[----:B------:R-:W5:Y:S08]  /*4640*/  MUFU.EX2 R157, R206 ;  /* 0x000000ce009d7308 */ /* 0x000f700000000800 */
[----:B------:R-:W5:Y:S01]  /*4650*/  MUFU.EX2 R223, R223 ;  /* 0x000000df00df7308 */ /* 0x000f620000000800 */
[----:B------:R-:W-:Y:S01]  /*4660*/  FMUL.FTZ R162, R8, R162 ;  /* 0x000000a208a27220 */ /* 0x000fe20000410000 */
[----:B------:R-:W-:Y:S01]  /*4670*/  FMUL.FTZ R163, R22, R163 ;  /* 0x000000a316a37220 */ /* 0x000fe20000410000 */
[----:B------:R-:W-:Y:S01]  /*4680*/  FMUL.FTZ R176, R5, R176 ;  /* 0x000000b005b07220 */ /* 0x000fe20000410000 */
[----:B-1----:R-:W-:Y:S01]  /*4690*/  FMUL.FTZ R177, R7, R177 ;  /* 0x000000b107b17220 */ /* 0x002fe20000410000 */
[--C-:B------:R-:W-:Y:S01]  /*46a0*/  FADD.FTZ R180, R180, -R200.reuse ;  /* 0x800000c8b4b47221 */ /* 0x100fe20000010000 */
[----:B------:R-:W-:Y:S01]  /*46b0*/  FADD.FTZ R182, R182, -R200 ;  /* 0x800000c8b6b67221 */ /* 0x000fe20000010000 */
[--C-:B------:R-:W-:Y:S01]  /*46c0*/  FADD.FTZ R181, R181, -R201.reuse ;  /* 0x800000c9b5b57221 */ /* 0x100fe20000010000 */
[----:B------:R-:W-:Y:S01]  /*46d0*/  FADD.FTZ R183, R183, -R201 ;  /* 0x800000c9b7b77221 */ /* 0x000fe20000010000 */
[--C-:B------:R-:W-:Y:S01]  /*46e0*/  FADD.FTZ R164, R164, -R194.reuse ;  /* 0x800000c2a4a47221 */ /* 0x100fe20000010000 */
[----:B------:R-:W-:Y:S01]  /*46f0*/  FADD.FTZ R166, R166, -R194 ;  /* 0x800000c2a6a67221 */ /* 0x000fe20000010000 */
[----:B---3--:R-:W-:Y:S01]  /*4700*/  FMUL.FTZ R211, R227, R221 ;  /* 0x000000dde3d37220 */ /* 0x008fe20000410000 */
[----:B--2---:R-:W-:Y:S01]  /*4710*/  FMUL.FTZ R194, R4, R229 ;  /* 0x000000e504c27220 */ /* 0x004fe20000410000 */
        /* <DEDUP_REMOVED lines=8> */
[----:B------:R-:W-:Y:S01]  /*47a0*/  FADD.FTZ R158, R158, -R202 ;  /* 0x800000ca9e9e7221 */ /* 0x000fe20000010000 */
[----:B------:R-:W-:Y:S01]  /*47b0*/  FADD.FTZ R159, R159, -R203 ;  /* 0x800000cb9f9f7221 */ /* 0x000fe20000010000 */
[----:B------:R-:W-:Y:S01]  /*47c0*/  FMUL.FTZ R209, R234, R215 ;  /* 0x000000d7ead17220 */ /* 0x000fe20000410000 */
[----:B------:R-:W-:Y:S01]  /*47d0*/  FMUL.FTZ R218, R228, R218 ;  /* 0x000000dae4da7220 */ /* 0x000fe20000410000 */
[----:B------:R-:W-:Y:S01]  /*47e0*/  F2FP.F16.F32.PACK_AB R197, R163, R162 ;  /* 0x000000a2a3c5723e */ /* 0x000fe200000000ff */
[----:B------:R-:W-:Y:S01]  /*47f0*/  FMUL.FTZ R178, R6, R178 ;  /* 0x000000b206b27220 */ /* 0x000fe20000410000 */
[----:B------:R-:W-:Y:S01]  /*4800*/  FMUL.FTZ R179, R20, R179 ;  /* 0x000000b314b37220 */ /* 0x000fe20000410000 */
[----:B----4-:R-:W-:Y:S01]  /*4810*/  F2FP.F16.F32.PACK_AB R204, R177, R176 ;  /* 0x000000b0b1cc723e */ /* 0x010fe200000000ff */
[----:B------:R-:W-:Y:S01]  /*4820*/  FMUL.FTZ R180, R18, R180 ;  /* 0x000000b412b47220 */ /* 0x000fe20000410000 */
[----:B------:R-:W-:Y:S01]  /*4830*/  FMUL.FTZ R182, R21, R182 ;  /* 0x000000b615b67220 */ /* 0x000fe20000410000 */
[----:B------:R-:W-:Y:S01]  /*4840*/  FMUL.FTZ R181, R19, R181 ;  /* 0x000000b513b57220 */ /* 0x000fe20000410000 */
[----:B------:R-:W-:Y:S01]  /*4850*/  FMUL.FTZ R183, R212, R183 ;  /* 0x000000b7d4b77220 */ /* 0x000fe20000410000 */
[----:B------:R-:W-:-:S02]  /*4860*/  IMAD R162, R0, 0x2800, R230 ;  /* 0x0000280000a27824 */ /* 0x000fc400078e02e6 */
        /* <DEDUP_REMOVED lines=9> */
[----:B------:R-:W-:Y:S01]  /*4900*/  FMUL.FTZ R173, R11, R173 ;  /* 0x000000ad0bad7220 */ /* 0x000fe20000410000 */
[----:B------:R-:W-:Y:S01]  /*4910*/  FMUL.FTZ R196, R9, R191 ;  /* 0x000000bf09c47220 */ /* 0x000fe20000410000 */
[----:B------:R-:W-:Y:S01]  /*4920*/  FMUL.FTZ R164, R184, R164 ;  /* 0x000000a4b8a47220 */ /* 0x000fe20000410000 */
[----:B------:R-:W-:Y:S01]  /*4930*/  FMUL.FTZ R166, R187, R166 ;  /* 0x000000a6bba67220 */ /* 0x000fe20000410000 */
[----:B------:R-:W-:Y:S01]  /*4940*/  FMUL.FTZ R165, R185, R165 ;  /* 0x000000a5b9a57220 */ /* 0x000fe20000410000 */
[----:B-----5:R-:W-:Y:S01]  /*4950*/  FMUL.FTZ R167, R186, R167 ;  /* 0x000000a7baa77220 */ /* 0x020fe20000410000 */
        /* <DEDUP_REMOVED lines=20> */
[----:B------:R-:W-:Y:S01]  /*4aa0*/  F2FP.F16.F32.PACK_AB R199, R167, R166 ;  /* 0x000000a6a7c7723e */ /* 0x000fe200000000ff */
[----:B------:R-:W-:Y:S01]  /*4ab0*/  STSM.16.MT88.4 [R162+0x2e800], R208 ;  /* 0x02e800d0a2007844 */ /* 0x000fe20000004200 */
[----:B------:R-:W-:Y:S02]  /*4ac0*/  F2FP.F16.F32.PACK_AB R192, R153, R152 ;  /* 0x0000009899c0723e */ /* 0x000fe400000000ff */
[----:B------:R-:W-:-:S02]  /*4ad0*/  F2FP.F16.F32.PACK_AB R193, R155, R154 ;  /* 0x0000009a9bc1723e */ /* 0x000fc400000000ff */
[----:B------:R-:W-:Y:S02]  /*4ae0*/  F2FP.F16.F32.PACK_AB R194, R163, R194 ;  /* 0x000000c2a3c2723e */ /* 0x000fe400000000ff */
[----:B------:R-:W-:Y:S01]  /*4af0*/  F2FP.F16.F32.PACK_AB R195, R159, R158 ;  /* 0x0000009e9fc3723e */ /* 0x000fe200000000ff */
[----:B------:R-:W-:Y:S01]  /*4b00*/  STSM.16.MT88.4 [R162+0x2f000], R204 ;  /* 0x02f000cca2007844 */ /* 0x000fe20000004200 */
[----:B------:R-:W-:Y:S02]  /*4b10*/  F2FP.F16.F32.PACK_AB R224, R225, R224 ;  /* 0x000000e0e1e0723e */ /* 0x000fe400000000ff */
[----:B------:R-:W-:Y:S01]  /*4b20*/  F2FP.F16.F32.PACK_AB R225, R228, R234 ;  /* 0x000000eae4e1723e */ /* 0x000fe200000000ff */
[----:B------:R-:W-:Y:S01]  /*4b30*/  STSM.16.MT88.4 [R162+0x2f800], R200 ;  /* 0x02f800c8a2007844 */ /* 0x000fe20000004200 */
[----:B------:R-:W-:Y:S02]  /*4b40*/  F2FP.F16.F32.PACK_AB R226, R3, R226 ;  /* 0x000000e203e2723e */ /* 0x000fe400000000ff */
[----:B------:R-:W-:Y:S01]  /*4b50*/  F2FP.F16.F32.PACK_AB R227, R4, R227 ;  /* 0x000000e304e3723e */ /* 0x000fe200000000ff */
[----:B------:R-:W-:Y:S04]  /*4b60*/  STSM.16.MT88.4 [R162+0x30000], R196 ;  /* 0x030000c4a2007844 */ /* 0x000fe80000004200 */
[----:B------:R1:W-:Y:S01]  /*4b70*/  STSM.16.MT88.4 [R162+0x30800], R192 ;  /* 0x030800c0a2007844 */ /* 0x0003e20000004200 */
[----:B------:R-:W-:Y:S01]  /*4b80*/  WARPGROUP.ARRIVE ;  /* 0x00000000000079c5 */ /* 0x000fe20000000000 */
[----:B------:R-:W-:Y:S01]  /*4b90*/  UMOV UR6, UR12 ;  /* 0x0000000c00067c82 */ /* 0x000fe20008000000 */
[----:B------:R-:W-:Y:S01]  /*4ba0*/  UMOV UR7, 0x40000040 ;  /* 0x4000004000077882 */ /* 0x000fe20000000000 */
[----:B------:R-:W-:Y:S01]  /*4bb0*/  UIADD3 UR4, UR12, 0x80, URZ ;  /* 0x000000800c047890 */ /* 0x000fe2000fffe03f */
[----:B------:R-:W2:Y:S08]  /*4bc0*/  LDL R164, [R1+0x4] ;  /* 0x0000040001a47983 */ /* 0x000eb00000100800 */
[----:B------:R-:W-:Y:S01]  /*4bd0*/  HGMMA.64x128x16.F32 R24, R224, gdesc[UR4].tnspB, R24, gsb0 ;  /* 0x41e00004e0187df0 */ /* 0x000fe20008000818 */
[----:B------:R-:W-:-:S02]  /*4be0*/  F2FP.F16.F32.PACK_AB R152, R7, R5 ;  /* 0x000000050798723e */ /* 0x000fc400000000ff */
[----:B------:R-:W-:Y:S02]  /*4bf0*/  F2FP.F16.F32.PACK_AB R153, R20, R6 ;  /* 0x000000061499723e */ /* 0x000fe400000000ff */
[----:B------:R-:W-:Y:S02]  /*4c00*/  F2FP.F16.F32.PACK_AB R154, R19, R18 ;  /* 0x00000012139a723e */ /* 0x000fe400000000ff */
[----:B------:R-:W-:Y:S01]  /*4c10*/  F2FP.F16.F32.PACK_AB R155, R212, R21 ;  /* 0x00000015d49b723e */ /* 0x000fe200000000ff */
[----:B------:R-:W-:Y:S01]  /*4c20*/  UMOV UR6, UR4 ;  /* 0x0000000400067c82 */ /* 0x000fe20008000000 */
[----:B------:R-:W-:Y:S01]  /*4c30*/  UMOV UR7, 0x40000040 ;  /* 0x4000004000077882 */ /* 0x000fe20000000000 */
[----:B------:R-:W-:Y:S01]  /*4c40*/  UIADD3 UR4, UR12, 0x100, URZ ;  /* 0x000001000c047890 */ /* 0x000fe2000fffe03f */
[----:B------:R-:W-:Y:S02]  /*4c50*/  WARPGROUP.DEPBAR.LE gsb0, 0x0 ;  /* 0x00008000000079c5 */ /* 0x000fe40000010000 */
[----:B------:R-:W-:-:S06]  /*4c60*/  WARPGROUP.ARRIVE ;  /* 0x00000000000079c5 */ /* 0x000fcc0000000000 */
[----:B------:R-:W-:Y:S01]  /*4c70*/  HGMMA.64x128x16.F32 R24, R152, gdesc[UR4].tnspB, R24, gsb0 ;  /* 0x41e0000498187df0 */ /* 0x000fe20008000818 */
[----:B------:R-:W-:Y:S01]  /*4c80*/  UMOV UR6, UR4 ;  /* 0x0000000400067c82 */ /* 0x000fe20008000000 */
[----:B------:R-:W-:Y:S01]  /*4c90*/  UMOV UR7, 0x40000040 ;  /* 0x4000004000077882 */ /* 0x000fe20000000000 */
[----:B------:R-:W-:Y:S01]  /*4ca0*/  UIADD3 UR4, UR12, 0x180, URZ ;  /* 0x000001800c047890 */ /* 0x000fe2000fffe03f */
[----:B------:R-:W-:Y:S02]  /*4cb0*/  WARPGROUP.DEPBAR.LE gsb0, 0x0 ;  /* 0x00008000000079c5 */ /* 0x000fe40000010000 */
[----:B------:R-:W-:Y:S02]  /*4cc0*/  F2FP.F16.F32.PACK_AB R152, R14, R16 ;  /* 0x000000100e98723e */ /* 0x000fe400000000ff */
[----:B------:R-:W-:Y:S02]  /*4cd0*/  F2FP.F16.F32.PACK_AB R153, R15, R17 ;  /* 0x000000110f99723e */ /* 0x000fe400000000ff */
[----:B------:R-:W-:-:S02]  /*4ce0*/  F2FP.F16.F32.PACK_AB R154, R10, R213 ;  /* 0x000000d50a9a723e */ /* 0x000fc400000000ff */
        /* <DEDUP_REMOVED lines=9> */
[----:B------:R-:W-:Y:S02]  /*4d80*/  F2FP.F16.F32.PACK_AB R152, R9, R11 ;  /* 0x0000000b0998723e */ /* 0x000fe400000000ff */
[----:B------:R-:W-:Y:S02]  /*4d90*/  F2FP.F16.F32.PACK_AB R153, R22, R8 ;  /* 0x000000081699723e */ /* 0x000fe400000000ff */
[----:B------:R-:W-:Y:S02]  /*4da0*/  F2FP.F16.F32.PACK_AB R154, R185, R184 ;  /* 0x000000b8b99a723e */ /* 0x000fe400000000ff */
[----:B------:R-:W-:-:S04]  /*4db0*/  F2FP.F16.F32.PACK_AB R155, R186, R187 ;  /* 0x000000bbba9b723e */ /* 0x000fc800000000ff */
[----:B------:R-:W-:-:S06]  /*4dc0*/  WARPGROUP.ARRIVE ;  /* 0x00000000000079c5 */ /* 0x000fcc0000000000 */
[----:B------:R-:W-:Y:S03]  /*4dd0*/  HGMMA.64x128x16.F32 R24, R152, gdesc[UR4].tnspB, R24, gsb0 ;  /* 0x41e0000498187df0 */ /* 0x000fe60008000818 */
[----:B------:R-:W3:Y:S01]  /*4de0*/  S2R R166, SR_CgaCtaId ;  /* 0x0000000000a67919 */ /* 0x000ee20000008800 */
[----:B------:R-:W-:Y:S01]  /*4df0*/  MOV R165, 0x400 ;  /* 0x0000040000a57802 */ /* 0x000fe20000000f00 */
[----:B--2---:R-:W-:Y:S01]  /*4e00*/  IMAD R4, R164, 0x4000, R232 ;  /* 0x00004000a4047824 */ /* 0x004fe200078e02e8 */
[----:B------:R-:W-:Y:S02]  /*4e10*/  WARPGROUP.DEPBAR.LE gsb0, 0x0 ;  /* 0x00008000000079c5 */ /* 0x000fe40000010000 */
[----:B------:R-:W-:Y:S02]  /*4e20*/  F2FP.F16.F32.PACK_AB R152, R169, R23 ;  /* 0x00000017a998723e */ /* 0x000fe400000000ff */
[----:B------:R-:W-:-:S02]  /*4e30*/  F2FP.F16.F32.PACK_AB R153, R160, R168 ;  /* 0x000000a8a099723e */ /* 0x000fc400000000ff */
[----:B------:R-:W-:Y:S02]  /*4e40*/  F2FP.F16.F32.PACK_AB R154, R157, R161 ;  /* 0x000000a19d9a723e */ /* 0x000fe400000000ff */
[----:B------:R-:W-:-:S04]  /*4e50*/  F2FP.F16.F32.PACK_AB R155, R223, R156 ;  /* 0x0000009cdf9b723e */ /* 0x000fc800000000ff */
        /* <DEDUP_REMOVED lines=270> */
.L_x_249:
[----:B------:R-:W-:Y:S01]  /*5f40*/  LOP3.LUT R235, R235, 0x2800000, RZ, 0xfc, !PT ;  /* 0x02800000ebeb7812 */ /* 0x000fe200078efcff */
[----:B------:R-:W-:Y:S01]  /*5f50*/  VIADD R3, R2, 0x38840 ;  /* 0x0003884002037836 */ /* 0x000fe20000000000 */
[----:B------:R-:W2:Y:S01]  /*5f60*/  LDL R7, [R1+0x10] ;  /* 0x0000100001077983 */ /* 0x000ea20000100800 */
[----:B------:R-:W-:Y:S02]  /*5f70*/  UMOV UR7, 0x40000040 ;  /* 0x4000004000077882 */ /* 0x000fe40000000000 */
[----:B------:R-:W-:Y:S01]  /*5f80*/  IMAD R235, R0, 0x500, R235 ;  /* 0x0000050000eb7824 */ /* 0x000fe200078e02eb */
[----:B------:R-:W-:Y:S01]  /*5f90*/  PRMT R3, RZ, 0x654, R3 ;  /* 0x00000654ff037816 */ /* 0x000fe20000000003 */
[----:B------:R-:W1:Y:S03]  /*5fa0*/  S2R R5, SR_TID.X ;  /* 0x0000000000057919 */ /* 0x000e660000002100 */
[----:B------:R-:W-:Y:S01]  /*5fb0*/  R2UR UR4, R235 ;  /* 0x00000000eb0472ca */ /* 0x000fe200000e0000 */
[----:B------:R2:W-:Y:S01]  /*5fc0*/  SYNCS.ARRIVE.TRANS64.RED.A1T0 RZ, [R3+URZ], RZ ;  /* 0x000000ff03ff79a7 */ /* 0x0005e2000810043f */
[----:B------:R-:W-:-:S11]  /*5fd0*/  WARPGROUP.ARRIVE ;  /* 0x00000000000079c5 */ /* 0x000fd60000000000 */
[----:B------:R-:W-:Y:S02]  /*5fe0*/  UMOV UR6, UR4 ;  /* 0x0000000400067c82 */ /* 0x000fe40008000000 */
[----:B------:R-:W-:Y:S01]  /*5ff0*/  HGMMA.64x128x16.F32 R88, R208, gdesc[UR4].tnspB, R88, gsb0 ;  /* 0x41e00004d0587df0 */ /* 0x000fe20008000858 */
[----:B------:R-:W-:Y:S01]  /*6000*/  UIADD3 UR6, UR4, 0x80, URZ ;  /* 0x0000008004067890 */ /* 0x000fe2000fffe03f */
[----:B------:R-:W-:Y:S01]  /*6010*/  UMOV UR7, 0x40000040 ;  /* 0x4000004000077882 */ /* 0x000fe20000000000 */
[C---:B-1----:R-:W-:Y:S02]  /*6020*/  VIADD R4, R5.reuse, 0xffffff80 ;  /* 0xffffff8005047836 */ /* 0x042fe40000000000 */
[----:B------:R-:W-:Y:S01]  /*6030*/  VIADD R6, R5, 0xffffff80 ;  /* 0xffffff8005067836 */ /* 0x000fe20000000000 */
[----:B------:R-:W-:Y:S02]  /*6040*/  SHF.R.U32.HI R5, RZ, 0x7, R5 ;  /* 0x00000007ff057819 */ /* 0x000fe40000011605 */
[----:B------:R-:W-:-:S04]  /*6050*/  SHF.R.S32.HI R4, RZ, 0x1f, R4 ;  /* 0x0000001fff047819 */ /* 0x000fc80000011404 */
[----:B------:R-:W-:-:S04]  /*6060*/  LEA.HI R4, R4, R6, RZ, 0x7 ;  /* 0x0000000604047211 */ /* 0x000fc800078f38ff */
[----:B------:R-:W-:Y:S01]  /*6070*/  SHF.R.S32.HI R4, RZ, 0x7, R4 ;  /* 0x00000007ff047819 */ /* 0x000fe20000011404 */
[----:B------:R-:W-:Y:S02]  /*6080*/  WARPGROUP.DEPBAR.LE gsb0, 0x0 ;  /* 0x00008000000079c5 */ /* 0x000fe40000010000 */
[----:B------:R-:W-:-:S06]  /*6090*/  WARPGROUP.ARRIVE ;  /* 0x00000000000079c5 */ /* 0x000fcc0000000000 */
[----:B------:R-:W-:Y:S01]  /*60a0*/  HGMMA.64x128x16.F32 R88, R204, gdesc[UR4].tnspB, R88, gsb0 ;  /* 0x41e00004cc587df0 */ /* 0x000fe20008000858 */
[----:B------:R-:W-:Y:S01]  /*60b0*/  UIADD3 UR6, UR4, 0x100, URZ ;  /* 0x0000010004067890 */ /* 0x000fe2000fffe03f */
[----:B------:R-:W-:Y:S01]  /*60c0*/  UMOV UR7, 0x40000040 ;  /* 0x4000004000077882 */ /* 0x000fe20000000000 */
[----:B--2---:R-:W-:Y:S02]  /*60d0*/  IMAD R3, R4, 0x1400, R7 ;  /* 0x0000140004037824 */ /* 0x004fe400078e0207 */
[----:B------:R-:W-:Y:S02]  /*60e0*/  VIADD R4, R5, 0x9 ;  /* 0x0000000905047836 */ /* 0x000fe40000000000 */
[----:B------:R-:W-:Y:S01]  /*60f0*/  IMAD R3, R3, 0x4, R232 ;  /* 0x0000000403037824 */ /* 0x000fe200078e02e8 */
[----:B------:R-:W-:Y:S02]  /*6100*/  WARPGROUP.DEPBAR.LE gsb0, 0x0 ;  /* 0x00008000000079c5 */ /* 0x000fe40000010000 */
[----:B------:R-:W-:-:S06]  /*6110*/  WARPGROUP.ARRIVE ;  /* 0x00000000000079c5 */ /* 0x000fcc0000000000 */
        /* <DEDUP_REMOVED lines=34> */
.L_x_250:
[----:B-1----:R-:W2:Y:S01]  /*6340*/  LDL R3, [R1+0x14] ;  /* 0x0000140001037983 */ /* 0x002ea20000100800 */
[----:B------:R-:W-:Y:S02]  /*6350*/  VIADD R236, R236, 0x1 ;  /* 0x00000001ecec7836 */ /* 0x000fe40000000000 */
[----:B------:R-:W-:Y:S02]  /*6360*/  VIADD R2, R2, 0x38820 ;  /* 0x0003882002027836 */ /* 0x000fe40000000000 */
[----:B------:R-:W-:-:S03]  /*6370*/  VIADD R0, R0, 0x1 ;  /* 0x0000000100007836 */ /* 0x000fc60000000000 */
[----:B------:R-:W-:Y:S02]  /*6380*/  PRMT R2, RZ, 0x654, R2 ;  /* 0x00000654ff027816 */ /* 0x000fe40000000002 */
[C---:B------:R-:W-:Y:S02]  /*6390*/  ISETP.NE.AND P0, PT, R0.reuse, 0x2, PT ;  /* 0x000000020000780c */ /* 0x040fe40003f05270 */
[----:B------:R1:W-:Y:S02]  /*63a0*/  SYNCS.ARRIVE.TRANS64.RED.A1T0 RZ, [R2+URZ], RZ ;  /* 0x000000ff02ff79a7 */ /* 0x0003e4000810043f */
[----:B------:R-:W-:Y:S02]  /*63b0*/  SEL R0, R0, RZ, P0 ;  /* 0x000000ff00007207 */ /* 0x000fe40000000000 */
[----:B-1----:R-:W-:-:S04]  /*63c0*/  SEL R2, RZ, 0x1, P0 ;  /* 0x00000001ff027807 */ /* 0x002fc80000000000 */
[----:B------:R-:W-:Y:S02]  /*63d0*/  LOP3.LUT R237, R237, R2, RZ, 0x3c, !PT ;  /* 0x00000002eded7212 */ /* 0x000fe400078e3cff */
[----:B--2---:R-:W-:-:S13]  /*63e0*/  ISETP.GE.AND P1, PT, R236, R3, PT ;  /* 0x00000003ec00720c */ /* 0x004fda0003f26270 */
[----:B------:R-:W-:Y:S05]  /*63f0*/  @!P1 BRA `(.L_x_251) ;  /* 0xffffffb000f49947 */ /* 0x000fea000383ffff */
.L_x_240:
[----:B------:R-:W2:Y:S01]  /*6400*/  LDL.LU R7, [R1+0x10] ;  /* 0x0000100001077983 */ /* 0x000ea20000300800 */
[----:B------:R-:W3:Y:S01]  /*6410*/  S2UR UR8, SR_CTAID.Y ;  /* 0x00000000000879c3 */ /* 0x000ee20000002600 */
[----:B------:R-:W-:Y:S01]  /*6420*/  ULDC UR5, c[0x0][0x850] ;  /* 0x0002140000057ab9 */ /* 0x000fe20000000800 */
[----:B------:R-:W-:Y:S01]  /*6430*/  ULDC.64 UR10, c[0x0][0x818] ;  /* 0x00020600000a7ab9 */ /* 0x000fe20000000a00 */
[----:B------:R-:W-:Y:S01]  /*6440*/  UISETP.NE.AND UP0, UPT, UR5, 0x1, UPT ;  /* 0x000000010500788c */ /* 0x000fe2000bf05270 */
[----:B------:R-:W4:Y:S01]  /*6450*/  S2R R0, SR_TID.X ;  /* 0x0000000000007919 */ /* 0x000f220000002100 */
[----:B------:R-:W-:Y:S01]  /*6460*/  ULDC.64 UR12, c[0x0][0x840] ;  /* 0x00021000000c7ab9 */ /* 0x000fe20000000a00 */
[----:B------:R-:W-:Y:S02]  /*6470*/  MOV R14, 0x400 ;  /* 0x00000400000e7802 */ /* 0x000fe40000000f00 */
[----:B------:R-:W5:Y:S01]  /*6480*/  S2UR UR4, SR_CTAID.X ;  /* 0x00000000000479c3 */ /* 0x000f620000002500 */
[----:B------:R-:W1:Y:S05]  /*6490*/  S2R R15, SR_CgaCtaId ;  /* 0x00000000000f7919 */ /* 0x000e6a0000008800 */
[----:B------:R-:W-:Y:S01]  /*64a0*/  @UP0 ULDC UR6, c[0x0][0x854] ;  /* 0x0002150000060ab9 */ /* 0x000fe20000000800 */
[----:B------:R-:W-:Y:S01]  /*64b0*/  @UP0 ULDC UR9, c[0x0][0x858] ;  /* 0x0002160000090ab9 */ /* 0x000fe20000000800 */
[----:B------:R-:W1:Y:S01]  /*64c0*/  S2UR UR16, SR_CTAID.Z ;  /* 0x00000000001079c3 */ /* 0x000e620000002700 */
[----:B---3--:R-:W-:-:S07]  /*64d0*/  UIMAD.WIDE.U32 UR6, UR8, UR6, URZ ;  /* 0x00000006080672a5 */ /* 0x008fce000f8e003f */
[----:B------:R-:W3:Y:S01]  /*64e0*/  LDC.64 R12, c[0x0][0x848] ;  /* 0x00021200ff0c7b82 */ /* 0x000ee20000000a00 */
[----:B------:R-:W-:Y:S02]  /*64f0*/  @UP0 USHF.R.U32.HI UR8, URZ, UR9, UR7 ;  /* 0x000000093f080299 */ /* 0x000fe40008011607 */
[----:B-----5:R-:W-:-:S05]  /*6500*/  USHF.L.U32 UR4, UR4, 0xe, URZ ;  /* 0x0000000e04047899 */ /* 0x020fca000800063f */
[----:B------:R-:W5:Y:S01]  /*6510*/  LDC.64 R10, c[0x0][0x820] ;  /* 0x00020800ff0a7b82 */ /* 0x000f620000000a00 */
[----:B------:R-:W-:Y:S02]  /*6520*/  USHF.R.S32.HI UR6, URZ, 0x1f, UR8 ;  /* 0x0000001f3f067899 */ /* 0x000fe40008011408 */
[----:B------:R-:W-:Y:S01]  /*6530*/  USHF.R.S32.HI UR5, URZ, 0x1f, UR4 ;  /* 0x0000001f3f057899 */ /* 0x000fe20008011404 */
[C---:B----4-:R-:W-:Y:S01]  /*6540*/  VIADD R6, R0.reuse, 0xffffff80 ;  /* 0xffffff8000067836 */ /* 0x050fe20000000000 */
[----:B------:R-:W-:Y:S01]  /*6550*/  UIMAD UR7, UR6, UR10, URZ ;  /* 0x0000000a060772a4 */ /* 0x000fe2000f8e023f */
[----:B------:R-:W-:Y:S01]  /*6560*/  VIADD R0, R0, 0xffffff80 ;  /* 0xffffff8000007836 */ /* 0x000fe20000000000 */
[----:B------:R-:W-:Y:S01]  /*6570*/  UIMAD UR6, UR6, UR12, URZ ;  /* 0x0000000c060672a4 */ /* 0x000fe2000f8e023f */
[----:B-1----:R-:W-:Y:S01]  /*6580*/  LEA R14, R15, R14, 0x18 ;  /* 0x0000000e0f0e7211 */ /* 0x002fe200078ec0ff */
[----:B------:R-:W-:Y:S02]  /*6590*/  UIMAD.WIDE.U32 UR14, UR8, UR10, UR4 ;  /* 0x0000000a080e72a5 */ /* 0x000fe4000f8e0004 */
[----:B------:R-:W-:Y:S01]  /*65a0*/  UIMAD.WIDE.U32 UR4, UR8, UR12, UR4 ;  /* 0x0000000c080472a5 */ /* 0x000fe2000f8e0004 */
[----:B------:R-:W-:Y:S01]  /*65b0*/  SHF.R.S32.HI R0, RZ, 0x1f, R0 ;  /* 0x0000001fff007819 */ /* 0x000fe20000011400 */
[----:B------:R-:W-:-:S02]  /*65c0*/  UIMAD UR6, UR8, UR13, UR6 ;  /* 0x0000000d080672a4 */ /* 0x000fc4000f8e0206 */
[----:B------:R-:W-:Y:S01]  /*65d0*/  UIMAD UR7, UR8, UR11, UR7 ;  /* 0x0000000b080772a4 */ /* 0x000fe2000f8e0207 */
[----:B------:R-:W-:Y:S01]  /*65e0*/  LEA.HI R0, R0, R6, RZ, 0x7 ;  /* 0x0000000600007211 */ /* 0x000fe200078f38ff */
[----:B------:R-:W-:Y:S02]  /*65f0*/  UIADD3 UR6, UR5, UR6, URZ ;  /* 0x0000000605067290 */ /* 0x000fe4000fffe03f */
[----:B------:R-:W-:Y:S01]  /*6600*/  IMAD.U32 R5, RZ, RZ, UR5 ;  /* 0x00000005ff057e24 */ /* 0x000fe2000f8e00ff */
[----:B------:R-:W-:Y:S01]  /*6610*/  USHF.R.S32.HI UR8, URZ, 0x1f, UR16 ;  /* 0x0000001f3f087899 */ /* 0x000fe20008011410 */
[----:B------:R-:W-:Y:S01]  /*6620*/  IMAD.U32 R4, RZ, RZ, UR4 ;  /* 0x00000004ff047e24 */ /* 0x000fe2000f8e00ff */
[----:B------:R-:W-:Y:S01]  /*6630*/  UIADD3 UR7, UR15, UR7, URZ ;  /* 0x000000070f077290 */ /* 0x000fe2000fffe03f */
[----:B------:R-:W-:Y:S01]  /*6640*/  SHF.R.S32.HI R0, RZ, 0x7, R0 ;  /* 0x00000007ff007819 */ /* 0x000fe20000011400 */
[----:B------:R-:W-:Y:S01]  /*6650*/  IMAD.U32 R5, RZ, RZ, UR6 ;  /* 0x00000006ff057e24 */ /* 0x000fe2000f8e00ff */
[----:B------:R-:W-:Y:S01]  /*6660*/  ULDC UR4, c[0x0][0x740] ;  /* 0x0001d00000047ab9 */ /* 0x000fe20000000800 */
[----:B---3--:R-:W-:-:S02]  /*6670*/  IMAD R8, R12, UR8, RZ ;  /* 0x000000080c087c24 */ /* 0x008fc4000f8e02ff */
[----:B------:R-:W-:Y:S01]  /*6680*/  FMUL.FTZ R88, R88, UR4 ;  /* 0x0000000458587c20 */ /* 0x000fe20008410000 */
[----:B------:R-:W-:-:S04]  /*6690*/  IMAD.WIDE.U32 R4, R12, UR16, R4 ;  /* 0x000000100c047c25 */ /* 0x000fc8000f8e0004 */
[----:B------:R-:W-:Y:S01]  /*66a0*/  FMUL.FTZ R89, R89, UR4 ;  /* 0x0000000459597c20 */ /* 0x000fe20008410000 */
[----:B------:R-:W1:Y:S01]  /*66b0*/  S2R R12, SR_TID.X ;  /* 0x00000000000c7919 */ /* 0x000e620000002100 */
[----:B------:R-:W-:Y:S01]  /*66c0*/  FMUL.FTZ R90, R90, UR4 ;  /* 0x000000045a5a7c20 */ /* 0x000fe20008410000 */
[----:B------:R-:W-:Y:S02]  /*66d0*/  IMAD.U32 R3, RZ, RZ, UR15 ;  /* 0x0000000fff037e24 */ /* 0x000fe4000f8e00ff */
[----:B------:R-:W-:Y:S01]  /*66e0*/  FMUL.FTZ R91, R91, UR4 ;  /* 0x000000045b5b7c20 */ /* 0x000fe20008410000 */
[----:B------:R-:W-:Y:S02]  /*66f0*/  IMAD.U32 R2, RZ, RZ, UR14 ;  /* 0x0000000eff027e24 */ /* 0x000fe4000f8e00ff */
[----:B------:R-:W-:Y:S01]  /*6700*/  FMUL.FTZ R92, R92, UR4 ;  /* 0x000000045c5c7c20 */ /* 0x000fe20008410000 */
[----:B------:R-:W-:Y:S02]  /*6710*/  IMAD.U32 R3, RZ, RZ, UR7 ;  /* 0x00000007ff037e24 */ /* 0x000fe4000f8e00ff */
[----:B------:R-:W-:Y:S01]  /*6720*/  FMUL.FTZ R93, R93, UR4 ;  /* 0x000000045d5d7c20 */ /* 0x000fe20008410000 */
[----:B-----5:R-:W-:-:S02]  /*6730*/  IMAD R6, R10, UR8, RZ ;  /* 0x000000080a067c24 */ /* 0x020fc4000f8e02ff */
[----:B------:R-:W-:Y:S01]  /*6740*/  FMUL.FTZ R94, R94, UR4 ;  /* 0x000000045e5e7c20 */ /* 0x000fe20008410000 */
[----:B------:R-:W-:-:S04]  /*6750*/  IMAD.WIDE.U32 R2, R10, UR16, R2 ;  /* 0x000000100a027c25 */ /* 0x000fc8000f8e0002 */
[----:B------:R-:W-:Y:S01]  /*6760*/  FMUL.FTZ R95, R95, UR4 ;  /* 0x000000045f5f7c20 */ /* 0x000fe20008410000 */
[----:B------:R-:W-:Y:S01]  /*6770*/  FMUL.FTZ R96, R96, UR4 ;  /* 0x0000000460607c20 */ /* 0x000fe20008410000 */
[----:B------:R-:W-:Y:S01]  /*6780*/  FMUL.FTZ R97, R97, UR4 ;  /* 0x0000000461617c20 */ /* 0x000fe20008410000 */
[----:B------:R-:W-:Y:S02]  /*6790*/  IMAD R9, R13, UR16, R8 ;  /* 0x000000100d097c24 */ /* 0x000fe4000f8e0208 */
        /* <DEDUP_REMOVED lines=54> */
[----:B--2---:R-:W-:-:S02]  /*6b00*/  IMAD R0, R0, 0x2000, R7 ;  /* 0x0000200000007824 */ /* 0x004fc400078e0207 */
[----:B------:R-:W-:Y:S01]  /*6b10*/  IMAD R7, R11, UR16, R6 ;  /* 0x000000100b077c24 */ /* 0x000fe2000f8e0206 */
[----:B------:R-:W-:Y:S05]  /*6b20*/  WARPSYNC.ALL ;  /* 0x0000000000007948 */ /* 0x000fea0003800000 */
[----:B------:R-:W-:Y:S02]  /*6b30*/  IMAD R0, R0, 0x4, R14 ;  /* 0x0000000400007824 */ /* 0x000fe400078e020e */
[----:B------:R-:W-:Y:S02]  /*6b40*/  IMAD.IADD R7, R3, 0x1, R7 ;  /* 0x0000000103077824 */ /* 0x000fe400078e0207 */
[----:B------:R-:W-:Y:S01]  /*6b50*/  IMAD.IADD R6, R5, 0x1, R9 ;  /* 0x0000000105067824 */ /* 0x000fe200078e0209 */
[----:B------:R-:W-:Y:S01]  /*6b60*/  BAR.SYNC.DEFER_BLOCKING 0x1, 0x100 ;  /* 0x0044000000007b1d */ /* 0x000fe20000010000 */
[----:B-1----:R-:W-:-:S07]  /*6b70*/  ISETP.NE.AND P1, PT, R12, 0x80, PT ;  /* 0x000000800c00780c */ /* 0x002fce0003f25270 */
[----:B------:R-:W1:Y:S01]  /*6b80*/  LDC.64 R8, c[0x0][0x800] ;  /* 0x00020000ff087b82 */ /* 0x000e620000000a00 */
[----:B------:R-:W-:Y:S07]  /*6b90*/  BSSY B0, `(.L_x_252) ;  /* 0x000002c000007945 */ /* 0x000fee0003800000 */
[----:B------:R-:W2:Y:S01]  /*6ba0*/  LDC.64 R10, c[0x0][0x828] ;  /* 0x00020a00ff0a7b82 */ /* 0x000ea20000000a00 */
[----:B------:R3:W-:Y:S04]  /*6bb0*/  STS.128 [R0], R24 ;  /* 0x0000001800007388 */ /* 0x0007e80000000c00 */
[----:B------:R3:W-:Y:S01]  /*6bc0*/  STS.128 [R0+0x800], R28 ;  /* 0x0008001c00007388 */ /* 0x0007e20000000c00 */
[----:B-1----:R-:W-:-:S03]  /*6bd0*/  LEA R8, P0, R2, R8, 0x2 ;  /* 0x0000000802087211 */ /* 0x002fc600078010ff */
[----:B------:R3:W-:Y:S01]  /*6be0*/  STS.128 [R0+0x1000], R32 ;  /* 0x0010002000007388 */ /* 0x0007e20000000c00 */
[----:B------:R-:W-:-:S03]  /*6bf0*/  LEA.HI.X R7, R2, R9, R7, 0x2, P0 ;  /* 0x0000000902077211 */ /* 0x000fc600000f1407 */
[----:B------:R3:W-:Y:S01]  /*6c00*/  STS.128 [R0+0x1800], R36 ;  /* 0x0018002400007388 */ /* 0x0007e20000000c00 */
[----:B--2---:R-:W-:-:S03]  /*6c10*/  LEA R10, P2, R4, R10, 0x2 ;  /* 0x0000000a040a7211 */ /* 0x004fc600078410ff */
[----:B------:R3:W-:Y:S01]  /*6c20*/  STS.128 [R0+0x2000], R40 ;  /* 0x0020002800007388 */ /* 0x0007e20000000c00 */
[----:B------:R-:W-:-:S03]  /*6c30*/  LEA.HI.X R6, R4, R11, R6, 0x2, P2 ;  /* 0x0000000b04067211 */ /* 0x000fc600010f1406 */
        /* <DEDUP_REMOVED lines=16> */
[----:B-1----:R-:W1:Y:S02]  /*6d40*/  FENCE.VIEW.ASYNC.S ;  /* 0x00000000000073c6 */ /* 0x002e640000000000 */
[----:B-1----:R-:W-:Y:S06]  /*6d50*/  BAR.SYNC.DEFER_BLOCKING 0x1, 0x100 ;  /* 0x0044000000007b1d */ /* 0x002fec0000010000 */
[----:B------:R-:W-:Y:S05]  /*6d60*/  @P1 BRA `(.L_x_253) ;  /* 0x0000000000381947 */ /* 0x000fea0003800000 */
[----:B------:R-:W-:Y:S01]  /*6d70*/  R2UR UR4, R10 ;  /* 0x000000000a0472ca */ /* 0x000fe200000e0000 */
[----:B------:R-:W-:Y:S01]  /*6d80*/  UMOV UR7, 0x1000 ;  /* 0x0000100000077882 */ /* 0x000fe20000000000 */
[----:B------:R-:W-:Y:S01]  /*6d90*/  R2UR UR5, R6 ;  /* 0x00000000060572ca */ /* 0x000fe200000e0000 */
[----:B------:R-:W-:Y:S01]  /*6da0*/  UMOV UR8, 0x0 ;  /* 0x0000000000087882 */ /* 0x000fe20000000000 */
[----:B------:R-:W-:Y:S01]  /*6db0*/  R2UR UR6, R14 ;  /* 0x000000000e0672ca */ /* 0x000fe200000e0000 */
[----:B------:R-:W-:Y:S01]  /*6dc0*/  UMOV UR9, 0x14f00000 ;  /* 0x14f0000000097882 */ /* 0x000fe20000000000 */
[----:B------:R-:W-:-:S13]  /*6dd0*/  PLOP3.LUT P0, PT, PT, PT, PT, 0x80, 0x0 ;  /* 0x000000000000781c */ /* 0x000fda0003f0f070 */
.L_x_254:
[----:B------:R-:W-:Y:S01]  /*6de0*/  @P0 ELECT P2, URZ, PT ;  /* 0x00000000003f082f */ /* 0x000fe20003840000 */
[----:B------:R1:W-:-:S12]  /*6df0*/  UBLKRED.G.S.ADD.F32.RN [UR4], [UR6], UR7, desc[UR8] ;  /* 0x00000804060073bb */ /* 0x0003d800080a1407 */
[----:B------:R-:W-:Y:S02]  /*6e00*/  @P2 PLOP3.LUT P0, PT, P2, PT, PT, 0x8, 0x0 ;  /* 0x000000000000281c */ /* 0x000fe4000170e170 */
[----:B------:R-:W-:-:S11]  /*6e10*/  PLOP3.LUT P2, PT, PT, PT, PT, 0x8, 0x0 ;  /* 0x000000000000781c */ /* 0x000fd60003f4e170 */
[----:B-1----:R-:W-:Y:S05]  /*6e20*/  @P0 BRA.U.ANY `(.L_x_254) ;  /* 0xfffffffd00ec0947 */ /* 0x002fea000393ffff */
[----:B------:R0:W-:Y:S01]  /*6e30*/  UTMACMDFLUSH ;  /* 0x00000000000079b7 */ /* 0x0001e20000000000 */
[----:B------:R-:W-:-:S04]  /*6e40*/  DEPBAR.LE SB0, 0x0 ;  /* 0x000080000000791a */ /* 0x000fc80000000000 */
.L_x_253:
[----:B------:R-:W-:Y:S05]  /*6e50*/  BSYNC B0 ;  /* 0x0000000000007941 */ /* 0x000fea0003800000 */
.L_x_252:
[----:B------:R-:W-:Y:S06]  /*6e60*/  BAR.SYNC.DEFER_BLOCKING 0x1, 0x100 ;  /* 0x0044000000007b1d */ /* 0x000fec0000010000 */
[----:B------:R4:W-:Y:S04]  /*6e70*/  STS.128 [R0], R88 ;  /* 0x0000005800007388 */ /* 0x0009e80000000c00 */
        /* <DEDUP_REMOVED lines=23> */
[----:B------:R-:W1:Y:S01]  /*6ff0*/  S2R R3, SR_CgaCtaId ;  /* 0x0000000000037919 */ /* 0x000e620000008800 */
[----:B------:R-:W-:Y:S01]  /*7000*/  MOV R2, 0x400 ;  /* 0x0000040000027802 */ /* 0x000fe20000000f00 */
[----:B------:R-:W-:Y:S01]  /*7010*/  UMOV UR7, 0x1000 ;  /* 0x0000100000077882 */ /* 0x000fe20000000000 */
[----:B------:R-:W-:Y:S01]  /*7020*/  R2UR UR4, R8 ;  /* 0x00000000080472ca */ /* 0x000fe200000e0000 */
[----:B------:R-:W-:Y:S01]  /*7030*/  UMOV UR8, 0x0 ;  /* 0x0000000000087882 */ /* 0x000fe20000000000 */
[----:B------:R-:W-:Y:S01]  /*7040*/  R2UR UR5, R7 ;  /* 0x00000000070572ca */ /* 0x000fe200000e0000 */
[----:B------:R-:W-:Y:S01]  /*7050*/  UMOV UR9, 0x14f00000 ;  /* 0x14f0000000097882 */ /* 0x000fe20000000000 */
[----:B------:R-:W-:Y:S02]  /*7060*/  PLOP3.LUT P0, PT, PT, PT, PT, 0x80, 0x0 ;  /* 0x000000000000781c */ /* 0x000fe40003f0f070 */
[----:B-1----:R-:W-:-:S04]  /*7070*/  LEA R2, R3, R2, 0x18 ;  /* 0x0000000203027211 */ /* 0x002fc800078ec0ff */
[----:B------:R-:W-:-:S15]  /*7080*/  R2UR UR6, R2 ;  /* 0x00000000020672ca */ /* 0x000fde00000e0000 */
.L_x_255:
[----:B------:R-:W-:Y:S01]  /*7090*/  @P0 ELECT P1, URZ, PT ;  /* 0x00000000003f082f */ /* 0x000fe20003820000 */
[----:B------:R1:W-:-:S12]  /*70a0*/  UBLKRED.G.S.ADD.F32.RN [UR4], [UR6], UR7, desc[UR8] ;  /* 0x00000804060073bb */ /* 0x0003d800080a1407 */
[----:B------:R-:W-:Y:S02]  /*70b0*/  @P1 PLOP3.LUT P0, PT, P1, PT, PT, 0x8, 0x0 ;  /* 0x000000000000181c */ /* 0x000fe40000f0e170 */
[----:B------:R-:W-:-:S11]  /*70c0*/  PLOP3.LUT P1, PT, PT, PT, PT, 0x8, 0x0 ;  /* 0x000000000000781c */ /* 0x000fd60003f2e170 */
[----:B-1----:R-:W-:Y:S05]  /*70d0*/  @P0 BRA.U.ANY `(.L_x_255) ;  /* 0xfffffffd00ec0947 */ /* 0x002fea000393ffff */
[----:B------:R0:W-:Y:S01]  /*70e0*/  UTMACMDFLUSH ;  /* 0x00000000000079b7 */ /* 0x0001e20000000000 */
[----:B------:R-:W-:-:S04]  /*70f0*/  DEPBAR.LE SB0, 0x0 ;  /* 0x000080000000791a */ /* 0x000fc80000000000 */
[----:B------:R-:W-:Y:S05]  /*7100*/  BRA `(.L_x_232) ;  /* 0x0000002800207947 */ /* 0x000fea0003800000 */
.L_x_230:
        /* <DEDUP_REMOVED lines=14> */
[----:B------:R-:W-:-:S06]  /*71f0*/  ELECT P0, URZ, PT ;  /* 0x00000000003f782f */ /* 0x000fcc0003800000 */
[----:B------:R-:W2:Y:S01]  /*7200*/  LDC R2, c[0x0][0x280] ;  /* 0x0000a000ff027b82 */ /* 0x000ea20000000800 */
[----:B-1----:R-:W-:-:S04]  /*7210*/  USHF.R.S32.HI UR4, URZ, 0x1f, UR10 ;  /* 0x0000001f3f047899 */ /* 0x002fc8000801140a */
[----:B------:R-:W-:Y:S02]  /*7220*/  UIMAD UR6, UR4, UR8, URZ ;  /* 0x00000008040672a4 */ /* 0x000fe4000f8e023f */
[----:B------:R-:W-:Y:S01]  /*7230*/  UIMAD.WIDE.U32 UR4, UR10, UR8, URZ ;  /* 0x000000080a0472a5 */ /* 0x000fe2000f8e003f */
[----:B--2---:R-:W-:Y:S01]  /*7240*/  ISETP.GE.AND P1, PT, R2, 0x1, PT ;  /* 0x000000010200780c */ /* 0x004fe20003f26270 */
[----:B------:R-:W-:Y:S02]  /*7250*/  UIMAD UR6, UR10, UR9, UR6 ;  /* 0x000000090a0672a4 */ /* 0x000fe4000f8e0206 */
[----:B------:R-:W-:Y:S01]  /*7260*/  USHF.R.S32.HI UR8, URZ, 0x1f, UR7 ;  /* 0x0000001f3f087899 */ /* 0x000fe20008011407 */
[----:B------:R-:W-:Y:S01]  /*7270*/  ULDC.64 UR10, c[0x0][0x2e0] ;  /* 0x0000b800000a7ab9 */ /* 0x000fe20000000a00 */
        /* <DEDUP_REMOVED lines=28> */
.L_x_270:
        /* <DEDUP_REMOVED lines=21> */
.L_x_259:
[----:B------:R-:W-:Y:S05]  /*7590*/  BSYNC B0 ;  /* 0x0000000000007941 */ /* 0x000fea0003800000 */
.L_x_258:
        /* <DEDUP_REMOVED lines=13> */
.L_x_261:
[----:B------:R-:W-:Y:S05]  /*7670*/  BSYNC B0 ;  /* 0x0000000000007941 */ /* 0x000fea0003800000 */
.L_x_260:
[----:B------:R-:W-:Y:S06]  /*7680*/  BAR.ARV 0xa, 0xa0 ;  /* 0x0282800000007b1d */ /* 0x000fec0000002000 */
[----:B------:R-:W-:Y:S04]  /*7690*/  BSSY B0, `(.L_x_262) ;  /* 0x0000003000007945 */ /* 0x000fe80003800000 */
[----:B------:R-:W-:Y:S05]  /*76a0*/  @!P0 BRA `(.L_x_263) ;  /* 0x0000000000048947 */ /* 0x000fea0003800000 */
[----:B------:R-:W-:-:S04]  /*76b0*/  DEPBAR.LE SB0, 0x0 ;  /* 0x000080000000791a */ /* 0x000fc80000000000 */
.L_x_263:
[----:B------:R-:W-:Y:S05]  /*76c0*/  BSYNC B0 ;  /* 0x0000000000007941 */ /* 0x000fea0003800000 */
.L_x_262:
        /* <DEDUP_REMOVED lines=13> */
.L_x_265:
[----:B------:R-:W-:Y:S05]  /*77a0*/  BSYNC B0 ;  /* 0x0000000000007941 */ /* 0x000fea0003800000 */
.L_x_264:
        /* <DEDUP_REMOVED lines=13> */
.L_x_267:
[----:B------:R-:W-:Y:S05]  /*7880*/  BSYNC B0 ;  /* 0x0000000000007941 */ /* 0x000fea0003800000 */
.L_x_266:
[----:B------:R-:W-:Y:S01]  /*7890*/  VIADD R0, R0, 0xfffffffe ;  /* 0xfffffffe00007836 */ /* 0x000fe20000000000 */
[----:B------:R-:W-:Y:S06]  /*78a0*/  BAR.ARV 0xa, 0xa0 ;  /* 0x0282800000007b1d */ /* 0x000fec0000002000 */
[----:B------:R-:W-:Y:S01]  /*78b0*/  BSSY B0, `(.L_x_268) ;  /* 0x0000004000007945 */ /* 0x000fe20003800000 */
[----:B------:R-:W-:-:S03]  /*78c0*/  ISETP.NE.AND P1, PT, R0, RZ, PT ;  /* 0x000000ff0000720c */ /* 0x000fc60003f25270 */
[----:B------:R-:W-:Y:S10]  /*78d0*/  @!P0 BRA `(.L_x_269) ;  /* 0x0000000000048947 */ /* 0x000ff40003800000 */
[----:B------:R-:W-:-:S04]  /*78e0*/  DEPBAR.LE SB0, 0x0 ;  /* 0x000080000000791a */ /* 0x000fc80000000000 */
.L_x_269:
[----:B------:R-:W-:Y:S05]  /*78f0*/  BSYNC B0 ;  /* 0x0000000000007941 */ /* 0x000fea0003800000 */
.L_x_268:
[----:B------:R-:W-:Y:S06]  /*7900*/  BAR.ARV 0xb, 0xa0 ;  /* 0x02c2800000007b1d */ /* 0x000fec0000002000 */
[----:B------:R-:W-:Y:S02]  /*7910*/  UIADD3 UR5, UR5, 0x2, URZ ;  /* 0x0000000205057890 */ /* 0x000fe4000fffe03f */
[----:B------:R-:W-:Y:S01]  /*7920*/  UIADD3 UR4, UR4, 0x1, URZ ;  /* 0x0000000104047890 */ /* 0x000fe2000fffe03f */
[----:B------:R-:W-:Y:S11]  /*7930*/  @P1 BRA `(.L_x_270) ;  /* 0xfffffff800c01947 */ /* 0x000ff6000383ffff */
[----:B------:R-:W-:-:S12]  /*7940*/  UIADD3 UR4, UR9, 0x5000, URZ ;  /* 0x0000500009047890 */ /* 0x000fd8000fffe03f */
.L_x_257:
        /* <DEDUP_REMOVED lines=19> */
.L_x_272:
[----:B------:R-:W-:Y:S05]  /*7a80*/  BSYNC B0 ;  /* 0x0000000000007941 */ /* 0x000fea0003800000 */
.L_x_271:
        /* <DEDUP_REMOVED lines=19> */
.L_x_274:
[----:B------:R-:W-:Y:S05]  /*7bc0*/  BSYNC B0 ;  /* 0x0000000000007941 */ /* 0x000fea0003800000 */
.L_x_273:
[----:B------:R-:W-:Y:S06]  /*7bd0*/  BAR.ARV 0xa, 0xa0 ;  /* 0x0282800000007b1d */ /* 0x000fec0000002000 */
[----:B------:R-:W-:Y:S04]  /*7be0*/  BSSY B0, `(.L_x_275) ;  /* 0x0000003000007945 */ /* 0x000fe80003800000 */
[----:B------:R-:W-:Y:S05]  /*7bf0*/  @!P0 BRA `(.L_x_276) ;  /* 0x0000000000048947 */ /* 0x000fea0003800000 */
[----:B------:R-:W-:-:S04]  /*7c00*/  DEPBAR.LE SB0, 0x0 ;  /* 0x000080000000791a */ /* 0x000fc80000000000 */
.L_x_276:
[----:B------:R-:W-:Y:S05]  /*7c10*/  BSYNC B0 ;  /* 0x0000000000007941 */ /* 0x000fea0003800000 */
.L_x_275:
[----:B------:R-:W-:Y:S06]  /*7c20*/  BAR.ARV 0xb, 0xa0 ;  /* 0x02c2800000007b1d */ /* 0x000fec0000002000 */
[----:B------:R-:W-:Y:S05]  /*7c30*/  BRA `(.L_x_232) ;  /* 0x0000001c00547947 */ /* 0x000fea0003800000 */
.L_x_256:
        /* <DEDUP_REMOVED lines=55> */
.L_x_307:
        /* <DEDUP_REMOVED lines=10> */
.L_x_280:
        /* <DEDUP_REMOVED lines=84> */
.L_x_291:
[----:B------:R-:W-:-:S04]  /*8590*/  SHF.L.U32 R21, R18, 0x1f, RZ ;  /* 0x0000001f12157819 */ /* 0x000fc800000006ff */
[----:B-1----:R-:W1:Y:S02]  /*85a0*/  SYNCS.PHASECHK.TRANS64.TRYWAIT P1, [R20+URZ+0x38840], R21 ;  /* 0x03884015140075a7 */ /* 0x002e64000802017f */
[----:B-12---:R-:W-:Y:S05]  /*85b0*/  @!P1 BRA `(.L_x_283) ;  /* 0x0000001400789947 */ /* 0x006fea0003800000 */
.L_x_308:
[----:B------:R-:W-:Y:S05]  /*85c0*/  @P0 BRA `(.L_x_284) ;  /* 0x0000000000140947 */ /* 0x000fea0003800000 */
[----:B------:R-:W-:Y:S01]  /*85d0*/  ISETP.NE.AND P1, PT, R12, RZ, PT ;  /* 0x000000ff0c00720c */ /* 0x000fe20003f25270 */
[----:B------:R-:W-:-:S04]  /*85e0*/  IMAD.MOV.U32 R3, RZ, RZ, 0x5140 ;  /* 0x00005140ff037424 */ /* 0x000fc800078e00ff */
[----:B------:R2:W-:Y:S08]  /*85f0*/  SYNCS.ARRIVE.TRANS64 RZ, [R20+URZ+0x38830], R3 ;  /* 0x0388300314ff79a7 */ /* 0x0005f0000800003f */
[----:B------:R-:W-:Y:S05]  /*8600*/  @!P1 BRA `(.L_x_284) ;  /* 0x0000000000049947 */ /* 0x000fea0003800000 */
[----:B------:R-:W-:Y:S01]  /*8610*/  BPT.TRAP 0x1 ;  /* 0x000000040000795c */ /* 0x000fe20000300000 */
.L_x_284:
        /* <DEDUP_REMOVED lines=36> */
.L_x_309:
[----:B------:R-:W-:Y:S05]  /*8860*/  @P0 BRA `(.L_x_286) ;  /* 0x0000000000140947 */ /* 0x000fea0003800000 */
[----:B------:R-:W-:Y:S01]  /*8870*/  ISETP.NE.AND P1, PT, R12, RZ, PT ;  /* 0x000000ff0c00720c */ /* 0x000fe20003f25270 */
[----:B------:R-:W-:-:S04]  /*8880*/  IMAD.MOV.U32 R0, RZ, RZ, 0x5140 ;  /* 0x00005140ff007424 */ /* 0x000fc800078e00ff */
[----:B------:R4:W-:Y:S08]  /*8890*/  SYNCS.ARRIVE.TRANS64 RZ, [R20+URZ+0x38818], R0 ;  /* 0x0388180014ff79a7 */ /* 0x0009f0000800003f */
[----:B------:R-:W-:Y:S05]  /*88a0*/  @!P1 BRA `(.L_x_286) ;  /* 0x0000000000049947 */ /* 0x000fea0003800000 */
[----:B------:R-:W-:Y:S01]  /*88b0*/  BPT.TRAP 0x1 ;  /* 0x000000040000795c */ /* 0x000fe20000300000 */
.L_x_286:
        /* <DEDUP_REMOVED lines=27> */
.L_x_310:
        /* <DEDUP_REMOVED lines=9> */
.L_x_288:
        /* <DEDUP_REMOVED lines=31> */
.L_x_312:
[----:B------:R-:W-:Y:S05]  /*8cf0*/  @P0 BRA `(.L_x_290) ;  /* 0x0000000000140947 */ /* 0x000fea0003800000 */
[----:B------:R-:W-:Y:S01]  /*8d00*/  ISETP.NE.AND P1, PT, R12, RZ, PT ;  /* 0x000000ff0c00720c */ /* 0x000fe20003f25270 */
[----:B-1----:R-:W-:-:S04]  /*8d10*/  IMAD.MOV.U32 R5, RZ, RZ, 0x5140 ;  /* 0x00005140ff057424 */ /* 0x002fc800078e00ff */
[----:B------:R2:W-:Y:S08]  /*8d20*/  SYNCS.ARRIVE.TRANS64 RZ, [R20+URZ+0x38810], R5 ;  /* 0x0388100514ff79a7 */ /* 0x0005f0000800003f */
[----:B------:R-:W-:Y:S05]  /*8d30*/  @!P1 BRA `(.L_x_290) ;  /* 0x0000000000049947 */ /* 0x000fea0003800000 */
[----:B------:R-:W-:Y:S01]  /*8d40*/  BPT.TRAP 0x1 ;  /* 0x000000040000795c */ /* 0x000fe20000300000 */
.L_x_290:
        /* <DEDUP_REMOVED lines=28> */
.L_x_282:
[----:B------:R-:W-:-:S13]  /*8f10*/  ISETP.NE.AND P1, PT, R10, RZ, PT ;  /* 0x000000ff0a00720c */ /* 0x000fda0003f25270 */
[----:B------:R-:W-:Y:S05]  /*8f20*/  @!P1 BRA `(.L_x_281) ;  /* 0x0000000400289947 */ /* 0x000fea0003800000 */
[----:B------:R-:W-:-:S04]  /*8f30*/  SHF.L.U32 R9, R18, 0x1f, RZ ;  /* 0x0000001f12097819 */ /* 0x000fc800000006ff */
[----:B------:R-:W3:Y:S02]  /*8f40*/  SYNCS.PHASECHK.TRANS64.TRYWAIT P1, [R20+URZ+0x38840], R9 ;  /* 0x03884009140075a7 */ /* 0x000ee4000802017f */
[----:B---3--:R-:W-:Y:S05]  /*8f50*/  @!P1 BRA `(.L_x_292) ;  /* 0x0000000c00649947 */ /* 0x008fea0003800000 */
.L_x_313:
[----:B------:R-:W-:Y:S05]  /*8f60*/  @P0 BRA `(.L_x_293) ;  /* 0x0000000000140947 */ /* 0x000fea0003800000 */
[----:B------:R-:W-:Y:S01]  /*8f70*/  ISETP.NE.AND P1, PT, R12, RZ, PT ;  /* 0x000000ff0c00720c */ /* 0x000fe20003f25270 */
[----:B-12---:R-:W-:-:S04]  /*8f80*/  IMAD.MOV.U32 R5, RZ, RZ, 0x5140 ;  /* 0x00005140ff057424 */ /* 0x006fc800078e00ff */
[----:B------:R4:W-:Y:S08]  /*8f90*/  SYNCS.ARRIVE.TRANS64 RZ, [R20+URZ+0x38830], R5 ;  /* 0x0388300514ff79a7 */ /* 0x0009f0000800003f */
[----:B------:R-:W-:Y:S05]  /*8fa0*/  @!P1 BRA `(.L_x_293) ;  /* 0x0000000000049947 */ /* 0x000fea0003800000 */
[----:B------:R-:W-:Y:S01]  /*8fb0*/  BPT.TRAP 0x1 ;  /* 0x000000040000795c */ /* 0x000fe20000300000 */
.L_x_293:
        /* <DEDUP_REMOVED lines=33> */
.L_x_314:
[----:B------:R-:W-:Y:S05]  /*91d0*/  @P0 BRA `(.L_x_295) ;  /* 0x0000000000140947 */ /* 0x000fea0003800000 */
[----:B------:R-:W-:Y:S01]  /*91e0*/  ISETP.NE.AND P0, PT, R12, RZ, PT ;  /* 0x000000ff0c00720c */ /* 0x000fe20003f05270 */
[----:B------:R-:W-:-:S04]  /*91f0*/  IMAD.MOV.U32 R5, RZ, RZ, 0x5140 ;  /* 0x00005140ff057424 */ /* 0x000fc800078e00ff */
[----:B------:R2:W-:Y:S08]  /*9200*/  SYNCS.ARRIVE.TRANS64 RZ, [R20+URZ+0x38818], R5 ;  /* 0x0388180514ff79a7 */ /* 0x0005f0000800003f */
[----:B------:R-:W-:Y:S05]  /*9210*/  @!P0 BRA `(.L_x_295) ;  /* 0x0000000000048947 */ /* 0x000fea0003800000 */
[----:B------:R-:W-:Y:S01]  /*9220*/  BPT.TRAP 0x1 ;  /* 0x000000040000795c */ /* 0x000fe20000300000 */
.L_x_295:
        /* <DEDUP_REMOVED lines=26> */
.L_x_281:
[----:B------:R-:W-:Y:S01]  /*93d0*/  IMAD R4, R13, 0x8, R20 ;  /* 0x000000080d047824 */ /* 0x000fe200078e0214 */
[----:B------:R-:W-:Y:S01]  /*93e0*/  SHF.L.U32 R3, R18, 0x1f, RZ ;  /* 0x0000001f12037819 */ /* 0x000fe200000006ff */
[----:B------:R-:W4:Y:S03]  /*93f0*/  S2R R2, SR_TID.X ;  /* 0x0000000000027919 */ /* 0x000f260000002100 */
[----:B------:R-:W5:Y:S01]  /*9400*/  SYNCS.PHASECHK.TRANS64.TRYWAIT P0, [R4+URZ+0x38840], R3 ;  /* 0x03884003040075a7 */ /* 0x000f62000800017f */
[----:B----4-:R-:W-:-:S04]  /*9410*/  LOP3.LUT R2, R2, 0x7f, RZ, 0xc0, !PT ;  /* 0x0000007f02027812 */ /* 0x010fc800078ec0ff */
[----:B------:R-:W-:Y:S01]  /*9420*/  ISETP.NE.AND P1, PT, R2, RZ, PT ;  /* 0x000000ff0200720c */ /* 0x000fe20003f25270 */
[----:B-----5:R-:W-:-:S12]  /*9430*/  @!P0 BRA `(.L_x_296) ;  /* 0x0000000800548947 */ /* 0x020fd80003800000 */
.L_x_315:
[----:B------:R-:W-:Y:S05]  /*9440*/  @P1 BRA `(.L_x_297) ;  /* 0x0000000000181947 */ /* 0x000fea0003800000 */
[----:B------:R-:W5:Y:S01]  /*9450*/  S2R R2, SR_TID.X ;  /* 0x0000000000027919 */ /* 0x000f620000002100 */
[----:B----4-:R-:W-:-:S04]  /*9460*/  IMAD.MOV.U32 R3, RZ, RZ, 0x5140 ;  /* 0x00005140ff037424 */ /* 0x010fc800078e00ff */
[----:B------:R4:W-:Y:S01]  /*9470*/  SYNCS.ARRIVE.TRANS64 RZ, [R4+URZ+0x38830], R3 ;  /* 0x0388300304ff79a7 */ /* 0x0009e2000800003f */
[----:B-----5:R-:W-:-:S13]  /*9480*/  LOP3.LUT P0, RZ, R2, 0x1f, RZ, 0xc0, !PT ;  /* 0x0000001f02ff7812 */ /* 0x020fda000780c0ff */
[----:B----4-:R-:W-:Y:S05]  /*9490*/  @!P0 BRA `(.L_x_297) ;  /* 0x0000000000048947 */ /* 0x010fea0003800000 */
[----:B------:R-:W-:Y:S01]  /*94a0*/  BPT.TRAP 0x1 ;  /* 0x000000040000795c */ /* 0x000fe20000300000 */
.L_x_297:
        /* <DEDUP_REMOVED lines=40> */
.L_x_278:
[----:B------:R-:W-:Y:S05]  /*9730*/  BSYNC B0 ;  /* 0x0000000000007941 */ /* 0x000fea0003800000 */
.L_x_277:
[----:B------:R-:W-:-:S03]  /*9740*/  UMOV UR6, 0xffffffff ;  /* 0xffffffff00067882 */ /* 0x000fc60000000000 */
[----:B------:R-:W-:Y:S05]  /*9750*/  BRA.DIV UR6, `(.L_x_298) ;  /* 0x0000000606a07947 */ /* 0x000fea000b800000 */
[----:B------:R-:W-:-:S13]  /*9760*/  ELECT P0, URZ, PT ;  /* 0x00000000003f782f */ /* 0x000fda0003800000 */
.L_x_318:
[----:B------:R-:W-:Y:S05]  /*9770*/  @!P0 BRA `(.L_x_232) ;  /* 0x0000000000848947 */ /* 0x000fea0003800000 */
[----:B------:R-:W2:Y:S02]  /*9780*/  LDL.LU R2, [R1] ;  /* 0x0000000001027983 */ /* 0x000ea40000300800 */
[----:B--2---:R-:W-:-:S04]  /*9790*/  LOP3.LUT R2, R2, 0x2, RZ, 0xfc, !PT ;  /* 0x0000000202027812 */ /* 0x004fc800078efcff */
[----:B------:R-:W-:-:S13]  /*97a0*/  ISETP.NE.AND P0, PT, R2, 0x3, PT ;  /* 0x000000030200780c */ /* 0x000fda0003f05270 */
[----:B------:R-:W-:Y:S05]  /*97b0*/  @!P0 BRA `(.L_x_299) ;  /* 0x0000000000048947 */ /* 0x000fea0003800000 */
[----:B------:R-:W-:Y:S01]  /*97c0*/  BPT.TRAP 0x1 ;  /* 0x000000040000795c */ /* 0x000fe20000300000 */
.L_x_299:
        /* <DEDUP_REMOVED lines=15> */
.L_x_319:
[----:B------:R-:W2:Y:S02]  /*98c0*/  SYNCS.PHASECHK.TRANS64.TRYWAIT P1, [R3+URZ], R2 ;  /* 0x00000002030075a7 */ /* 0x000ea4000802017f */
[----:B--2---:R-:W-:Y:S05]  /*98d0*/  @!P1 BRA `(.L_x_301) ;  /* 0x0000000400789947 */ /* 0x004fea0003800000 */
.L_x_320:
[----:B------:R-:W-:Y:S05]  /*98e0*/  @!P0 BRA `(.L_x_302) ;  /* 0x0000000000048947 */ /* 0x000fea0003800000 */
[----:B------:R-:W-:Y:S01]  /*98f0*/  BPT.TRAP 0x1 ;  /* 0x000000040000795c */ /* 0x000fe20000300000 */
.L_x_302:
[----:B--2---:R-:W-:-:S04]  /*9900*/  VIADD R3, R8, 0x38840 ;  /* 0x0003884008037836 */ /* 0x004fc80000000000 */
[----:B------:R-:W-:-:S04]  /*9910*/  IMAD R5, R0, 0x8, R3 ;  /* 0x0000000800057824 */ /* 0x000fc800078e0203 */
[----:B------:R-:W2:Y:S02]  /*9920*/  SYNCS.PHASECHK.TRANS64.TRYWAIT P0, [R5+URZ], R4 ;  /* 0x00000004050075a7 */ /* 0x000ea4000800017f */
[----:B--2---:R-:W-:Y:S05]  /*9930*/  @!P0 BRA `(.L_x_303) ;  /* 0x0000000400748947 */ /* 0x004fea0003800000 */
.L_x_321:
[----:B------:R-:W-:-:S07]  /*9940*/  IMAD R3, R6, 0x8, R3 ;  /* 0x0000000806037824 */ /* 0x000fce00078e0203 */
.L_x_304:
[----:B---3--:R3:W4:Y:S02]  /*9950*/  SYNCS.PHASECHK.TRANS64.TRYWAIT P0, [R3+URZ], R2 ;  /* 0x00000002030075a7 */ /* 0x008724000800017f */
[----:B----4-:R-:W-:Y:S05]  /*9960*/  @!P0 NANOSLEEP.SYNCS 0x989680 ;  /* 0x009896800000895d */ /* 0x010fea0003900000 */
[----:B------:R-:W4:Y:S02]  /*9970*/  @!P0 SYNCS.PHASECHK.TRANS64 P0, [R3+URZ], R2 ;  /* 0x00000002030085a7 */ /* 0x000f24000800007f */
[----:B----4-:R-:W-:Y:S05]  /*9980*/  @!P0 BRA `(.L_x_304) ;  /* 0xfffffffc00f08947 */ /* 0x010fea000383ffff */
.L_x_232:
[----:B------:R-:W-:Y:S05]  /*9990*/  BSYNC B6 ;  /* 0x0000000000067941 */ /* 0x000fea0003800000 */
.L_x_229:
[----:B------:R-:W-:Y:S05]  /*99a0*/  EXIT ;  /* 0x000000000000794d */ /* 0x000fea0003800000 */
.L_x_237:
[----:B------:R-:W-:Y:S02]  /*99b0*/  IMAD.MOV.U32 R13, RZ, RZ, R17 ;  /* 0x000000ffff0d7224 */ /* 0x000fe400078e0011 */
[----:B------:R-:W-:Y:S02]  /*99c0*/  IMAD.MOV.U32 R12, RZ, RZ, RZ ;  /* 0x000000ffff0c7224 */ /* 0x000fe400078e00ff */
[----:B------:R-:W-:Y:S02]  /*99d0*/  IMAD.MOV.U32 R11, RZ, RZ, 0x1f ;  /* 0x0000001fff0b7424 */ /* 0x000fe400078e00ff */
[----:B------:R-:W-:-:S07]  /*99e0*/  IMAD.MOV.U32 R15, RZ, RZ, -0x1 ;  /* 0xffffffffff0f7424 */ /* 0x000fce00078e00ff */
[----:B------:R-:W-:Y:S05]  /*99f0*/  WARPSYNC.COLLECTIVE R15, `(.L_x_305) ;  /* 0x000000000f087348 */ /* 0x000fea0003c00000 */
[----:B------:R1:W2:Y:S02]  /*9a00*/  SHFL.IDX P6, R14, R13, R12, R11 ;  /* 0x0000000c0d0e7389 */ /* 0x0002a400000c000b */
[----:B-12---:R-:W-:Y:S01]  /*9a10*/  ENDCOLLECTIVE ;  /* 0x000000000000791b */ /* 0x006fe20003800000 */
.L_x_305:
[----:B------:R-:W-:Y:S05]  /*9a20*/  BRA `(.L_x_306) ;  /* 0xffffff70004c7947 */ /* 0x000fea000383ffff */
.L_x_239:
[----:B------:R-:W3:Y:S01]  /*9a30*/  S2R R2, SR_CgaCtaId ;  /* 0x0000000000027919 */ /* 0x000ee20000008800 */
[----:B--2---:R-:W-:-:S04]  /*9a40*/  MOV R0, 0x400 ;  /* 0x0000040000007802 */ /* 0x004fc80000000f00 */
[----:B---3--:R-:W-:-:S04]  /*9a50*/  LEA R0, R2, R0, 0x18 ;  /* 0x0000000002007211 */ /* 0x008fc800078ec0ff */
[----:B------:R2:W3:Y:S03]  /*9a60*/  SYNCS.PHASECHK.TRANS64.TRYWAIT P0, [R0+URZ+0x38800], R10 ;  /* 0x0388000a000075a7 */ /* 0x0004e6000800017f */
[----:B---3--:R-:W-:Y:S05]  /*9a70*/  @!P0 NANOSLEEP.SYNCS 0x989680 ;  /* 0x009896800000895d */ /* 0x008fea0003900000 */
[----:B------:R-:W3:Y:S02]  /*9a80*/  @!P0 SYNCS.PHASECHK.TRANS64 P0, [R0+URZ+0x38800], R10 ;  /* 0x0388000a000085a7 */ /* 0x000ee4000800007f */
[----:B---3--:R-:W-:Y:S05]  /*9a90*/  @!P0 BRA `(.L_x_239) ;  /* 0xfffffffc00e48947 */ /* 0x008fea000383ffff */
[----:B------:R-:W-:Y:S05]  /*9aa0*/  BRA `(.L_x_238) ;  /* 0xffffff7000987947 */ /* 0x000fea000383ffff */
.L_x_244:
[----:B---3--:R3:W4:Y:S02]  /*9ab0*/  SYNCS.PHASECHK.TRANS64.TRYWAIT P1, [R2+URZ+0x38810], R153 ;  /* 0x03881099020075a7 */ /* 0x008724000802017f */
[----:B----4-:R-:W-:Y:S05]  /*9ac0*/  @!P1 NANOSLEEP.SYNCS 0x989680 ;  /* 0x009896800000995d */ /* 0x010fea0003900000 */
[----:B------:R-:W4:Y:S02]  /*9ad0*/  @!P1 SYNCS.PHASECHK.TRANS64 P1, [R2+URZ+0x38810], R153 ;  /* 0x03881099020095a7 */ /* 0x000f24000802007f */
[----:B----4-:R-:W-:Y:S05]  /*9ae0*/  @!P1 BRA `(.L_x_244) ;  /* 0xfffffffc00f09947 */ /* 0x010fea000383ffff */
[----:B------:R-:W-:Y:S05]  /*9af0*/  BRA `(.L_x_243) ;  /* 0xffffff7c00707947 */ /* 0x000fea000383ffff */
.L_x_248:
[----:B------:R1:W1:Y:S02]  /*9b00*/  SYNCS.PHASECHK.TRANS64.TRYWAIT P1, [R2+URZ+0x38830], R153 ;  /* 0x03883099020075a7 */ /* 0x000264000802017f */
[----:B-1----:R-:W-:Y:S05]  /*9b10*/  @!P1 NANOSLEEP.SYNCS 0x989680 ;  /* 0x009896800000995d */ /* 0x002fea0003900000 */
[----:B------:R-:W1:Y:S02]  /*9b20*/  @!P1 SYNCS.PHASECHK.TRANS64 P1, [R2+URZ+0x38830], R153 ;  /* 0x03883099020095a7 */ /* 0x000e64000802007f */
[----:B-1----:R-:W-:Y:S05]  /*9b30*/  @!P1 BRA `(.L_x_248) ;  /* 0xfffffffc00f09947 */ /* 0x002fea000383ffff */
[----:B------:R-:W-:Y:S05]  /*9b40*/  BRA `(.L_x_247) ;  /* 0xffffff8c00fc7947 */ /* 0x000fea000383ffff */
.L_x_279:
[----:B-1----:R1:W2:Y:S02]  /*9b50*/  SYNCS.PHASECHK.TRANS64.TRYWAIT P1, [R20+URZ+0x38820], R3 ;  /* 0x03882003140075a7 */ /* 0x0022a4000802017f */
[----:B--2---:R-:W-:Y:S05]  /*9b60*/  @!P1 NANOSLEEP.SYNCS 0x989680 ;  /* 0x009896800000995d */ /* 0x004fea0003900000 */
[----:B------:R-:W2:Y:S02]  /*9b70*/  @!P1 SYNCS.PHASECHK.TRANS64 P1, [R20+URZ+0x38820], R3 ;  /* 0x03882003140095a7 */ /* 0x000ea4000802007f */
[----:B--2---:R-:W-:Y:S05]  /*9b80*/  @!P1 BRA `(.L_x_279) ;  /* 0xfffffffc00f09947 */ /* 0x004fea000383ffff */
[----:B------:R-:W-:Y:S05]  /*9b90*/  BRA `(.L_x_307) ;  /* 0xffffffe400047947 */ /* 0x000fea000383ffff */
.L_x_283:
[----:B-1----:R1:W2:Y:S02]  /*9ba0*/  SYNCS.PHASECHK.TRANS64.TRYWAIT P1, [R20+URZ+0x38840], R21 ;  /* 0x03884015140075a7 */ /* 0x0022a4000802017f */
[----:B--2---:R-:W-:Y:S05]  /*9bb0*/  @!P1 NANOSLEEP.SYNCS 0x989680 ;  /* 0x009896800000995d */ /* 0x004fea0003900000 */
[----:B------:R-:W2:Y:S02]  /*9bc0*/  @!P1 SYNCS.PHASECHK.TRANS64 P1, [R20+URZ+0x38840], R21 ;  /* 0x03884015140095a7 */ /* 0x000ea4000802007f */
[----:B--2---:R-:W-:Y:S05]  /*9bd0*/  @!P1 BRA `(.L_x_283) ;  /* 0xfffffffc00f09947 */ /* 0x004fea000383ffff */
[----:B------:R-:W-:Y:S05]  /*9be0*/  BRA `(.L_x_308) ;  /* 0xffffffe800747947 */ /* 0x000fea000383ffff */
.L_x_285:
[----:B---3--:R3:W4:Y:S02]  /*9bf0*/  SYNCS.PHASECHK.TRANS64.TRYWAIT P1, [R20+URZ+0x38828], R21 ;  /* 0x03882815140075a7 */ /* 0x008724000802017f */
[----:B----4-:R-:W-:Y:S05]  /*9c00*/  @!P1 NANOSLEEP.SYNCS 0x989680 ;  /* 0x009896800000995d */ /* 0x010fea0003900000 */
[----:B------:R-:W4:Y:S02]  /*9c10*/  @!P1 SYNCS.PHASECHK.TRANS64 P1, [R20+URZ+0x38828], R21 ;  /* 0x03882815140095a7 */ /* 0x000f24000802007f */
[----:B----4-:R-:W-:Y:S05]  /*9c20*/  @!P1 BRA `(.L_x_285) ;  /* 0xfffffffc00f09947 */ /* 0x010fea000383ffff */
[----:B------:R-:W-:Y:S05]  /*9c30*/  BRA `(.L_x_309) ;  /* 0xffffffec00087947 */ /* 0x000fea000383ffff */
.L_x_287:
[----:B--2---:R2:W4:Y:S02]  /*9c40*/  SYNCS.PHASECHK.TRANS64.TRYWAIT P1, [R20+URZ+0x38848], R21 ;  /* 0x03884815140075a7 */ /* 0x004524000802017f */
[----:B----4-:R-:W-:Y:S05]  /*9c50*/  @!P1 NANOSLEEP.SYNCS 0x989680 ;  /* 0x009896800000995d */ /* 0x010fea0003900000 */
[----:B------:R-:W4:Y:S02]  /*9c60*/  @!P1 SYNCS.PHASECHK.TRANS64 P1, [R20+URZ+0x38848], R21 ;  /* 0x03884815140095a7 */ /* 0x000f24000802007f */
[----:B----4-:R-:W-:Y:S05]  /*9c70*/  @!P1 BRA `(.L_x_287) ;  /* 0xfffffffc00f09947 */ /* 0x010fea000383ffff */
[----:B------:R-:W-:Y:S05]  /*9c80*/  BRA `(.L_x_310) ;  /* 0xffffffec00787947 */ /* 0x000fea000383ffff */
.L_x_289:
[----:B------:R-:W-:-:S07]  /*9c90*/  SHF.L.U32 R5, R18, 0x1f, RZ ;  /* 0x0000001f12057819 */ /* 0x000fce00000006ff */
.L_x_311:
[----:B-1----:R1:W2:Y:S02]  /*9ca0*/  SYNCS.PHASECHK.TRANS64.TRYWAIT P1, [R20+URZ+0x38820], R5 ;  /* 0x03882005140075a7 */ /* 0x0022a4000802017f */
[----:B--2---:R-:W-:Y:S05]  /*9cb0*/  @!P1 NANOSLEEP.SYNCS 0x989680 ;  /* 0x009896800000995d */ /* 0x004fea0003900000 */
[----:B------:R-:W2:Y:S02]  /*9cc0*/  @!P1 SYNCS.PHASECHK.TRANS64 P1, [R20+URZ+0x38820], R5 ;  /* 0x03882005140095a7 */ /* 0x000ea4000802007f */
[----:B--2---:R-:W-:Y:S05]  /*9cd0*/  @!P1 BRA `(.L_x_311) ;  /* 0xfffffffc00f09947 */ /* 0x004fea000383ffff */
[----:B------:R-:W-:Y:S05]  /*9ce0*/  BRA `(.L_x_312) ;  /* 0xfffffff000007947 */ /* 0x000fea000383ffff */
.L_x_292:
[----:B---3--:R3:W4:Y:S02]  /*9cf0*/  SYNCS.PHASECHK.TRANS64.TRYWAIT P1, [R20+URZ+0x38840], R9 ;  /* 0x03884009140075a7 */ /* 0x008724000802017f */
[----:B----4-:R-:W-:Y:S05]  /*9d00*/  @!P1 NANOSLEEP.SYNCS 0x989680 ;  /* 0x009896800000995d */ /* 0x010fea0003900000 */
[----:B------:R-:W4:Y:S02]  /*9d10*/  @!P1 SYNCS.PHASECHK.TRANS64 P1, [R20+URZ+0x38840], R9 ;  /* 0x03884009140095a7 */ /* 0x000f24000802007f */
[----:B----4-:R-:W-:Y:S05]  /*9d20*/  @!P1 BRA `(.L_x_292) ;  /* 0xfffffffc00f09947 */ /* 0x010fea000383ffff */
[----:B------:R-:W-:Y:S05]  /*9d30*/  BRA `(.L_x_313) ;  /* 0xfffffff000887947 */ /* 0x000fea000383ffff */
.L_x_294:
[----:B-1----:R1:W2:Y:S02]  /*9d40*/  SYNCS.PHASECHK.TRANS64.TRYWAIT P1, [R20+URZ+0x38828], R9 ;  /* 0x03882809140075a7 */ /* 0x0022a4000802017f */
[----:B--2---:R-:W-:Y:S05]  /*9d50*/  @!P1 NANOSLEEP.SYNCS 0x989680 ;  /* 0x009896800000995d */ /* 0x004fea0003900000 */
[----:B------:R-:W2:Y:S02]  /*9d60*/  @!P1 SYNCS.PHASECHK.TRANS64 P1, [R20+URZ+0x38828], R9 ;  /* 0x03882809140095a7 */ /* 0x000ea4000802007f */
[----:B--2---:R-:W-:Y:S05]  /*9d70*/  @!P1 BRA `(.L_x_294) ;  /* 0xfffffffc00f09947 */ /* 0x004fea000383ffff */
[----:B------:R-:W-:Y:S05]  /*9d80*/  BRA `(.L_x_314) ;  /* 0xfffffff400107947 */ /* 0x000fea000383ffff */
.L_x_296:
[----:B----4-:R4:W1:Y:S02]  /*9d90*/  SYNCS.PHASECHK.TRANS64.TRYWAIT P0, [R4+URZ+0x38840], R3 ;  /* 0x03884003040075a7 */ /* 0x010864000800017f */
[----:B-1----:R-:W-:Y:S05]  /*9da0*/  @!P0 NANOSLEEP.SYNCS 0x989680 ;  /* 0x009896800000895d */ /* 0x002fea0003900000 */
[----:B------:R-:W1:Y:S02]  /*9db0*/  @!P0 SYNCS.PHASECHK.TRANS64 P0, [R4+URZ+0x38840], R3 ;  /* 0x03884003040085a7 */ /* 0x000e64000800007f */
[----:B-1----:R-:W-:Y:S05]  /*9dc0*/  @!P0 BRA `(.L_x_296) ;  /* 0xfffffffc00f08947 */ /* 0x002fea000383ffff */
[----:B------:R-:W-:Y:S05]  /*9dd0*/  BRA `(.L_x_315) ;  /* 0xfffffff400987947 */ /* 0x000fea000383ffff */
.L_x_298:
[----:B------:R-:W-:Y:S01]  /*9de0*/  BSSY B0, `(.L_x_316) ;  /* 0x0000006000007945 */ /* 0x000fe20003800000 */
[----:B------:R-:W-:-:S07]  /*9df0*/  IMAD.MOV.U32 R15, RZ, RZ, -0x1 ;  /* 0xffffffffff0f7424 */ /* 0x000fce00078e00ff */
[----:B------:R-:W-:Y:S05]  /*9e00*/  WARPSYNC.COLLECTIVE R15, `(.L_x_317) ;  /* 0x000000000f0c7348 */ /* 0x000fea0003c00000 */
[----:B------:R-:W-:Y:S02]  /*9e10*/  ELECT P6, UR62, PT ;  /* 0x00000000003e782f */ /* 0x000fe400038c0000 */
[----:B------:R-:W-:Y:S01]  /*9e20*/  MOV R14, UR62 ;  /* 0x0000003e000e7c02 */ /* 0x000fe20008000f00 */
[----:B------:R-:W-:Y:S10]  /*9e30*/  ENDCOLLECTIVE ;  /* 0x000000000000791b */ /* 0x000ff40003800000 */
.L_x_317:
[----:B------:R-:W-:Y:S05]  /*9e40*/  BSYNC B0 ;  /* 0x0000000000007941 */ /* 0x000fea0003800000 */
.L_x_316:
[----:B------:R-:W-:Y:S01]  /*9e50*/  PLOP3.LUT P0, PT, P6, PT, PT, 0x80, 0x0 ;  /* 0x000000000000781c */ /* 0x000fe2000370f070 */
[----:B------:R-:W-:-:S12]  /*9e60*/  BRA `(.L_x_318) ;  /* 0xfffffff800407947 */ /* 0x000fd8000383ffff */
.L_x_300:
[----:B-1----:R1:W2:Y:S02]  /*9e70*/  SYNCS.PHASECHK.TRANS64.TRYWAIT P1, [R7+URZ], R4 ;  /* 0x00000004070075a7 */ /* 0x0022a4000802017f */
[----:B--2---:R-:W-:Y:S05]  /*9e80*/  @!P1 NANOSLEEP.SYNCS 0x989680 ;  /* 0x009896800000995d */ /* 0x004fea0003900000 */
[----:B------:R-:W2:Y:S02]  /*9e90*/  @!P1 SYNCS.PHASECHK.TRANS64 P1, [R7+URZ], R4 ;  /* 0x00000004070095a7 */ /* 0x000ea4000802007f */
[----:B--2---:R-:W-:Y:S05]  /*9ea0*/  @!P1 BRA `(.L_x_300) ;  /* 0xfffffffc00f09947 */ /* 0x004fea000383ffff */
[----:B------:R-:W-:Y:S05]  /*9eb0*/  BRA `(.L_x_319) ;  /* 0xfffffff800807947 */ /* 0x000fea000383ffff */
.L_x_301:
[----:B--2---:R2:W3:Y:S02]  /*9ec0*/  SYNCS.PHASECHK.TRANS64.TRYWAIT P1, [R3+URZ], R2 ;  /* 0x00000002030075a7 */ /* 0x0044e4000802017f */
[----:B---3--:R-:W-:Y:S05]  /*9ed0*/  @!P1 NANOSLEEP.SYNCS 0x989680 ;  /* 0x009896800000995d */ /* 0x008fea0003900000 */
[----:B------:R-:W3:Y:S02]  /*9ee0*/  @!P1 SYNCS.PHASECHK.TRANS64 P1, [R3+URZ], R2 ;  /* 0x00000002030095a7 */ /* 0x000ee4000802007f */
[----:B---3--:R-:W-:Y:S05]  /*9ef0*/  @!P1 BRA `(.L_x_301) ;  /* 0xfffffffc00f09947 */ /* 0x008fea000383ffff */
[----:B------:R-:W-:Y:S05]  /*9f00*/  BRA `(.L_x_320) ;  /* 0xfffffff800747947 */ /* 0x000fea000383ffff */
.L_x_303:
[----:B--2---:R2:W3:Y:S02]  /*9f10*/  SYNCS.PHASECHK.TRANS64.TRYWAIT P0, [R5+URZ], R4 ;  /* 0x00000004050075a7 */ /* 0x0044e4000800017f */
[----:B---3--:R-:W-:Y:S05]  /*9f20*/  @!P0 NANOSLEEP.SYNCS 0x989680 ;  /* 0x009896800000895d */ /* 0x008fea0003900000 */
[----:B------:R-:W3:Y:S02]  /*9f30*/  @!P0 SYNCS.PHASECHK.TRANS64 P0, [R5+URZ], R4 ;  /* 0x00000004050085a7 */ /* 0x000ee4000800007f */
[----:B---3--:R-:W-:Y:S05]  /*9f40*/  @!P0 BRA `(.L_x_303) ;  /* 0xfffffffc00f08947 */ /* 0x008fea000383ffff */
[----:B------:R-:W-:Y:S05]  /*9f50*/  BRA `(.L_x_321) ;  /* 0xfffffff800787947 */ /* 0x000fea000383ffff */
.L_x_322:
        /* <DEDUP_REMOVED lines=10> */
.L_x_3684:


//--------------------- .text._ZN7cutlass13device_kernelIN5flash11enable_sm90INS1_16FlashAttnBwdSm90INS1_25CollectiveMainloopBwdSm90ILi2ELi2ELi2EN4cute5tupleIJNS5_1CILi1EEES8_S8_EEENS6_IJNS7_ILi80EEENS7_ILi128EEESB_EEENS_6half_tEfNS_4arch4Sm90ELb0ELb0ELb0ELb0ELb1ELb1ELb0ELb1ELi2ELi1ELi2ELi1ELb0EEENS1_24CollectiveEpilogueBwdGQAISC_fSF_Li256ELb0ELb1EEENS1_19SingleTileSchedulerILb0ELb0ELb0ELi128EEEEEEEEEvNT_6ParamsE --------------------------
	.section	.text._ZN7cutlass13device_kernelIN5flash11enable_sm90INS1_16FlashAttnBwdSm90INS1_25CollectiveMainloopBwdSm90ILi2ELi2ELi2EN4cute5tupleIJNS5_1CILi1EEES8_S8_EEENS6_IJNS7_ILi80EEENS7_ILi128EEESB_EEENS_6half_tEfNS_4arch4Sm90ELb0ELb0ELb0ELb0ELb1ELb1ELb0ELb1ELi2ELi1ELi2ELi1ELb0EEENS1_24CollectiveEpilogueBwdGQAISC_fSF_Li256ELb0ELb1EEENS1_19SingleTileSchedulerILb0ELb0ELb0ELi128EEEEEEEEEvNT_6ParamsE,"ax",@progbits
	.align	128
.text._ZN7cutlass13device_kernelIN5flash11enable_sm90INS1_16FlashAttnBwdSm90INS1_25CollectiveMainloopBwdSm90ILi2ELi2ELi2EN4cute5tupleIJNS5_1CILi1EEES8_S8_EEENS6_IJNS7_ILi80EEENS7_ILi128EEESB_EEENS_6half_tEfNS_4arch4Sm90ELb0ELb0ELb0ELb0ELb1ELb1ELb0ELb1ELi2ELi1ELi2ELi1ELb0EEENS1_24CollectiveEpilogueBwdGQAISC_fSF_Li256ELb0ELb1EEENS1_19SingleTileSchedulerILb0ELb0ELb0ELi128EEEEEEEEEvNT_6ParamsE:
        .type           _ZN7cutlass13device_kernelIN5flash11enable_sm90INS1_16FlashAttnBwdSm90INS1_25CollectiveMainloopBwdSm90ILi2ELi2ELi2EN4cute5tupleIJNS5_1CILi1EEES8_S8_EEENS6_IJNS7_ILi80EEENS7_ILi128EEESB_EEENS_6half_tEfNS_4arch4Sm90ELb0ELb0ELb0ELb0ELb1ELb1ELb0ELb1ELi2ELi1ELi2ELi1ELb0EEENS1_24CollectiveEpilogueBwdGQAISC_fSF_Li256ELb0ELb1EEENS1_19SingleTileSchedulerILb0ELb0ELb0ELi128EEEEEEEEEvNT_6ParamsE,@function
        .size           _ZN7cutlass13device_kernelIN5flash11enable_sm90INS1_16FlashAttnBwdSm90INS1_25CollectiveMainloopBwdSm90ILi2ELi2ELi2EN4cute5tupleIJNS5_1CILi1EEES8_S8_EEENS6_IJNS7_ILi80EEENS7_ILi128EEESB_EEENS_6half_tEfNS_4arch4Sm90ELb0ELb0ELb0ELb0ELb1ELb1ELb0ELb1ELi2ELi1ELi2ELi1ELb0EEENS1_24CollectiveEpilogueBwdGQAISC_fSF_Li256ELb0ELb1EEENS1_19SingleTileSchedulerILb0ELb0ELb0ELi128EEEEEEEEEvNT_6ParamsE,(.L_x_3685 - _ZN7cutlass13device_kernelIN5flash11enable_sm90INS1_16FlashAttnBwdSm90INS1_25CollectiveMainloopBwdSm90ILi2ELi2ELi2EN4cute5tupleIJNS5_1CILi1EEES8_S8_EEENS6_IJNS7_ILi80EEENS7_ILi128EEESB_EEENS_6half_tEfNS_4arch4Sm90ELb0ELb0ELb0ELb0ELb1ELb1ELb0ELb1ELi2ELi1ELi2ELi1ELb0EEENS1_24CollectiveEpilogueBwdGQAISC_fSF_Li256ELb0ELb1EEENS1_19SingleTileSchedulerILb0ELb0ELb0ELi128EEEEEEEEEvNT_6ParamsE)
        .other          _ZN7cutlass13device_kernelIN5flash11enable_sm90INS1_16FlashAttnBwdSm90INS1_25CollectiveMainloopBwdSm90ILi2ELi2ELi2EN4cute5tupleIJNS5_1CILi1EEES8_S8_EEENS6_IJNS7_ILi80EEENS7_ILi128EEESB_EEENS_6half_tEfNS_4arch4Sm90ELb0ELb0ELb0ELb0ELb1ELb1ELb0ELb1ELi2ELi1ELi2ELi1ELb0EEENS1_24CollectiveEpilogueBwdGQAISC_fSF_Li256ELb0ELb1EEENS1_19SingleTileSchedulerILb0ELb0ELb0ELi128EEEEEEEEEvNT_6ParamsE,@"STO_CUDA_ENTRY STV_DEFAULT"
_ZN7cutlass13device_kernelIN5flash11enable_sm90INS1_16FlashAttnBwdSm90INS1_25CollectiveMainloopBwdSm90ILi2ELi2ELi2EN4cute5tupleIJNS5_1CILi1EEES8_S8_EEENS6_IJNS7_ILi80EEENS7_ILi128EEESB_EEENS_6half_tEfNS_4arch4Sm90ELb0ELb0ELb0ELb0ELb1ELb1ELb0ELb1ELi2ELi1ELi2ELi1ELb0EEENS1_24CollectiveEpilogueBwdGQAISC_fSF_Li256ELb0ELb1EEENS1_19SingleTileSchedulerILb0ELb0ELb0ELi128EEEEEEEEEvNT_6ParamsE:
        /* <DEDUP_REMOVED lines=23> */
.L_x_324:
[----:B------:R-:W-:Y:S05]  /*0170*/  BSYNC B0 ;  /* 0x0000000000007941 */ /* 0x000fea0003800000 */
.L_x_323:
        /* <DEDUP_REMOVED lines=34> */
.L_x_325:
        /* <DEDUP_REMOVED lines=22> */
.L_x_326:
[----:B---3--:R-:W-:Y:S01]  /*0500*/  ISETP.NE.AND P0, PT, R2, RZ, PT ;  /* 0x000000ff0200720c */ /* 0x008fe20003f05270 */
[----:B------:R-:W-:Y:S01]  /*0510*/  IMAD.MOV.U32 R2, RZ, RZ, 0x1 ;  /* 0x00000001ff027424 */ /* 0x000fe200078e00ff */
[----:B------:R-:W-:Y:S01]  /*0520*/  NOP ;  /* 0x0000000000007918 */ /* 0x000fe20000000000 */
[----:B------:R-:W-:Y:S01]  /*0530*/  ULDC.64 UR38, c[0x0][0x208] ;  /* 0x0000820000267ab9 */ /* 0x000fe20000000a00 */
[----:B------:R-:W-:Y:S02]  /*0540*/  BSSY B6, `(.L_x_327) ;  /* 0x0000a0d000067945 */ /* 0x000fe40003800000 */
[----:B------:R-:W-:-:S05]  /*0550*/  SEL R2, R2, 0x2, !P0 ;  /* 0x0000000202027807 */ /* 0x000fca0004000000 */
[----:B------:R3:W-:Y:S01]  /*0560*/  STL [R1+0x4], R2 ;  /* 0x0000040201007387 */ /* 0x0007e20000100800 */
[----:B-12-4-:R-:W-:Y:S06]  /*0570*/  BAR.SYNC.DEFER_BLOCKING 0x0 ;  /* 0x0000000000007b1d */ /* 0x016fec0000010000 */
[----:B------:R-:W-:Y:S05]  /*0580*/  @!P0 BRA `(.L_x_328) ;  /* 0x0000006c00fc8947 */ /* 0x000fea0003800000 */
.L_x_329:
        /* <DEDUP_REMOVED lines=33> */
.L_x_332:
        /* <DEDUP_REMOVED lines=15> */
.L_x_331:
        /* <DEDUP_REMOVED lines=23> */
.L_x_334:
        /* <DEDUP_REMOVED lines=15> */
.L_x_333:
        /* <DEDUP_REMOVED lines=8> */
.L_x_432:
        /* <DEDUP_REMOVED lines=23> */
[----:B------:R2:W-:Y:S01]  /*0ce0*/  STL [R1], R0 ;  /* 0x0000000001007387 */ /* 0x0005e20000100800 */
[----:B---3--:R-:W-:Y:S05]  /*0cf0*/  @P0 BRA `(.L_x_336) ;  /* 0x0000000000080947 */ /* 0x008fea0003800000 */
[----:B------:R-:W3:Y:S02]  /*0d00*/  SYNCS.PHASECHK.TRANS64.TRYWAIT P0, [R16+URZ+0x38800], R10 ;  /* 0x0388000a100075a7 */ /* 0x000ee4000800017f */
[----:B---3--:R-:W-:Y:S05]  /*0d10*/  @!P0 BRA `(.L_x_337) ;  /* 0x0000009800648947 */ /* 0x008fea0003800000 */
.L_x_336:
        /* <DEDUP_REMOVED lines=76> */
[----:B------:R-:W2:Y:S01]  /*11e0*/  LDL.LU R8, [R1+0x4] ;  /* 0x0000040001087983 */ /* 0x000ea20000300800 */
[----:B------:R-:W3:Y:S01]  /*11f0*/  LDC R7, c[0x0][0x290] ;  /* 0x0000a400ff077b82 */ /* 0x000ee20000000800 */
[----:B------:R-:W-:Y:S01]  /*1200*/  LEA.HI R5, R0, R5, RZ, 0x5 ;  /* 0x0000000500057211 */ /* 0x000fe200078f28ff */
[----:B------:R-:W-:Y:S01]  /*1210*/  VIADD R6, R6, 0x4f ;  /* 0x0000004f06067836 */ /* 0x000fe20000000000 */
[----:B------:R-:W4:Y:S01]  /*1220*/  S2R R9, SR_TID.X ;  /* 0x0000000000097919 */ /* 0x000f220000002100 */
[--C-:B------:R-:W-:Y:S01]  /*1230*/  SHF.R.S32.HI R0, RZ, 0x2, R2.reuse ;  /* 0x00000002ff007819 */ /* 0x100fe20000011402 */
[----:B------:R-:W-:Y:S01]  /*1240*/  IMAD.MOV.U32 R235, RZ, RZ, RZ ;  /* 0x000000ffffeb7224 */ /* 0x000fe200078e00ff */
[----:B------:R-:W-:Y:S01]  /*1250*/  SHF.R.S32.HI R3, RZ, 0x1f, R2 ;  /* 0x0000001fff037819 */ /* 0x000fe20000011402 */
[----:B------:R-:W3:Y:S01]  /*1260*/  S2R R4, SR_CTAID.X ;  /* 0x0000000000047919 */ /* 0x000ee20000002500 */
[----:B------:R-:W-:Y:S01]  /*1270*/  SHF.R.S32.HI R5, RZ, 0x5, R5 ;  /* 0x00000005ff057819 */ /* 0x000fe20000011405 */
[----:B------:R-:W-:Y:S01]  /*1280*/  IMAD.HI R6, R6, 0x66666667, RZ ;  /* 0x6666666706067827 */ /* 0x000fe200078e02ff */
[----:B------:R-:W-:-:S02]  /*1290*/  LEA.HI R3, R3, R0, RZ, 0x3 ;  /* 0x0000000003037211 */ /* 0x000fc400078f18ff */
[----:B------:R-:W-:Y:S02]  /*12a0*/  CS2R R150, SRZ ;  /* 0x0000000000967805 */ /* 0x000fe4000001ff00 */
[----:B------:R-:W-:Y:S01]  /*12b0*/  CS2R R148, SRZ ;  /* 0x0000000000947805 */ /* 0x000fe2000001ff00 */
[----:B------:R-:W-:Y:S01]  /*12c0*/  IMAD.MOV.U32 R236, RZ, RZ, RZ ;  /* 0x000000ffffec7224 */ /* 0x000fe200078e00ff */
[----:B------:R-:W-:Y:S02]  /*12d0*/  LOP3.LUT R3, R3, 0xfffffff8, RZ, 0xc0, !PT ;  /* 0xfffffff803037812 */ /* 0x000fe400078ec0ff */
        /* <DEDUP_REMOVED lines=67> */
[----:B---3--:R-:W-:Y:S01]  /*1710*/  IMAD.MOV.U32 R0, RZ, RZ, RZ ;  /* 0x000000ffff007224 */ /* 0x008fe200078e00ff */
        /* <DEDUP_REMOVED lines=11> */
[----:B--2---:R-:W-:-:S07]  /*17d0*/  LOP3.LUT R237, R8, 0x1, RZ, 0xfc, !PT ;  /* 0x0000000108ed7812 */ /* 0x004fce00078efcff */
.L_x_349:
[----:B------:R-:W-:-:S13]  /*17e0*/  ISETP.NE.AND P0, PT, R237, 0x3, PT ;  /* 0x00000003ed00780c */ /* 0x000fda0003f05270 */
[----:B------:R-:W-:Y:S05]  /*17f0*/  @!P0 BRA `(.L_x_339) ;  /* 0x0000000000048947 */ /* 0x000fea0003800000 */
[----:B------:R-:W-:Y:S01]  /*1800*/  BPT.TRAP 0x1 ;  /* 0x000000040000795c */ /* 0x000fe20000300000 */
.L_x_339:
        /* <DEDUP_REMOVED lines=8> */
.L_x_340:
[----:B---3--:R-:W-:Y:S05]  /*1890*/  @P1 BRA `(.L_x_341) ;  /* 0x0000000000081947 */ /* 0x008fea0003800000 */
[----:B------:R-:W3:Y:S02]  /*18a0*/  SYNCS.PHASECHK.TRANS64.TRYWAIT P1, [R2+URZ+0x38810], R153 ;  /* 0x03881099020075a7 */ /* 0x000ee4000802017f */
[----:B---3--:R-:W-:Y:S05]  /*18b0*/  @!P1 BRA `(.L_x_342) ;  /* 0x0000008c009c9947 */ /* 0x008fea0003800000 */
.L_x_341:
[----:B------:R-:W-:Y:S05]  /*18c0*/  WARPSYNC.ALL ;  /* 0x0000000000007948 */ /* 0x000fea0003800000 */
[----:B------:R-:W4:Y:S01]  /*18d0*/  LDL R4, [R1] ;  /* 0x0000000001047983 */ /* 0x000f220000100800 */
        /* <DEDUP_REMOVED lines=284> */
.L_x_343:
[----:B------:R1:W1:Y:S01]  /*2aa0*/  SYNCS.PHASECHK.TRANS64.TRYWAIT P1, [R2+URZ+0x38830], R153 ;  /* 0x03883099020075a7 */ /* 0x000262000802017f */
[----:B------:R-:W-:Y:S05]  /*2ab0*/  @!P0 BRA `(.L_x_344) ;  /* 0x0000000000048947 */ /* 0x000fea0003800000 */
[----:B------:R-:W-:Y:S01]  /*2ac0*/  BPT.TRAP 0x1 ;  /* 0x000000040000795c */ /* 0x000fe20000300000 */
.L_x_344:
[----:B------:R-:W-:-:S05]  /*2ad0*/  VIADD R3, R22, 0x24000 ;  /* 0x0002400016037836 */ /* 0x000fca0000000000 */
[----:B------:R-:W-:-:S04]  /*2ae0*/  SHF.R.U32.HI R3, RZ, 0x4, R3 ;  /* 0x00000004ff037819 */ /* 0x000fc80000011603 */
[----:B------:R-:W-:-:S04]  /*2af0*/  LOP3.LUT R22, R3, 0x3fff, RZ, 0xc0, !PT ;  /* 0x00003fff03167812 */ /* 0x000fc800078ec0ff */
[----:B------:R-:W-:Y:S01]  /*2b00*/  LOP3.LUT R3, R22, 0x10000, RZ, 0xfc, !PT ;  /* 0x0001000016037812 */ /* 0x000fe200078efcff */
[----:B-1----:R-:W-:Y:S06]  /*2b10*/  @P1 BRA `(.L_x_345) ;  /* 0x0000000000081947 */ /* 0x002fec0003800000 */
[----:B------:R-:W1:Y:S02]  /*2b20*/  SYNCS.PHASECHK.TRANS64.TRYWAIT P1, [R2+URZ+0x38830], R153 ;  /* 0x03883099020075a7 */ /* 0x000e64000802017f */
[----:B-1----:R-:W-:Y:S05]  /*2b30*/  @!P1 BRA `(.L_x_346) ;  /* 0x0000007c00109947 */ /* 0x002fea0003800000 */
.L_x_345:
[----:B------:R-:W-:Y:S01]  /*2b40*/  UIADD3 UR4, UR4, 0x8000, URZ ;  /* 0x0000800004047890 */ /* 0x000fe2000fffe03f */
[----:B------:R-:W-:-:S03]  /*2b50*/  IMAD R3, R0, 0x500, R3 ;  /* 0x0000050000037824 */ /* 0x000fc600078e0203 */
[----:B------:R-:W-:-:S03]  /*2b60*/  USHF.R.U32.HI UR5, URZ, 0x4, UR4 ;  /* 0x000000043f057899 */ /* 0x000fc60008011604 */
[----:B------:R-:W-:Y:S01]  /*2b70*/  R2UR UR4, R3 ;  /* 0x00000000030472ca */ /* 0x000fe200000e0000 */
[----:B------:R-:W-:Y:S01]  /*2b80*/  ULOP3.LUT UR5, UR5, 0x3fff, URZ, 0xc0, !UPT ;  /* 0x00003fff05057892 */ /* 0x000fe2000f8ec03f */
[----:B------:R-:W-:Y:S01]  /*2b90*/  WARPGROUP.ARRIVE ;  /* 0x00000000000079c5 */ /* 0x000fe20000000000 */
[----:B------:R-:W-:Y:S01]  /*2ba0*/  UMOV UR11, 0x40000040 ;  /* 0x40000040000b7882 */ /* 0x000fe20000000000 */
[----:B------:R-:W-:Y:S01]  /*2bb0*/  UMOV UR9, 0x40000040 ;  /* 0x4000004000097882 */ /* 0x000fe20000000000 */
[----:B------:R-:W-:Y:S01]  /*2bc0*/  ULOP3.LUT UR6, UR5, 0x10000, URZ, 0xfc, !UPT ;  /* 0x0001000005067892 */ /* 0x000fe2000f8efc3f */
[----:B------:R-:W5:Y:S01]  /*2bd0*/  LDL R3, [R1+0x4] ;  /* 0x0000040001037983 */ /* 0x000f620000100800 */
[----:B------:R-:W-:Y:S01]  /*2be0*/  UMOV UR15, 0x40000040 ;  /* 0x40000040000f7882 */ /* 0x000fe20000000000 */
[----:B------:R-:W-:Y:S01]  /*2bf0*/  UMOV UR13, UR9 ;  /* 0x00000009000d7c82 */ /* 0x000fe20008000000 */
[----:B------:R-:W-:Y:S01]  /*2c00*/  UMOV UR19, 0x40000040 ;  /* 0x4000004000137882 */ /* 0x000fe20000000000 */
[----:B------:R-:W-:Y:S01]  /*2c10*/  UMOV UR17, UR9 ;  /* 0x0000000900117c82 */ /* 0x000fe20008000000 */
[----:B------:R-:W-:Y:S01]  /*2c20*/  UMOV UR23, 0x40000040 ;  /* 0x4000004000177882 */ /* 0x000fe20000000000 */
        /* <DEDUP_REMOVED lines=35> */
[----:B------:R-:W-:Y:S02]  /*2e60*/  WARPGROUP.DEPBAR.LE gsb0, 0x0 ;  /* 0x00008000000079c5 */ /* 0x000fe40000010000 */
[----:B------:R-:W-:Y:S01]  /*2e70*/  WARPGROUP.ARRIVE ;  /* 0x00000000000079c5 */ /* 0x000fe20000000000 */
[----:B------:R-:W-:Y:S01]  /*2e80*/  UIADD3 UR13, UR4, 0x206, URZ ;  /* 0x00000206040d7890 */ /* 0x000fe2000fffe03f */
[----:B------:R-:W-:Y:S02]  /*2e90*/  ISETP.GT.AND P1, PT, R3, 0x8, PT ;  /* 0x000000080300780c */ /* 0x000fe40003f24270 */
[----:B------:R-:W-:Y:S02]  /*2ea0*/  FSEL R228, R228, -INF , P2 ;  /* 0xff800000e4e47808 */ /* 0x000fe40001000000 */
[----:B------:R-:W-:Y:S01]  /*2eb0*/  HGMMA.64x16x16.F32 R184, gdesc[UR8], R184, gsb0 ;  /* 0x0020000008b879f0 */ /* 0x000fe200080008b8 */
[----:B------:R-:W-:Y:S01]  /*2ec0*/  UIADD3 UR10, UR4, 0x82, URZ ;  /* 0x00000082040a7890 */ /* 0x000fe2000fffe03f */
[----:B------:R-:W-:Y:S01]  /*2ed0*/  FSEL R3, R230, -INF , P1 ;  /* 0xff800000e6037808 */ /* 0x000fe20000800000 */
[----:B------:R-:W-:Y:S01]  /*2ee0*/  UMOV UR11, 0x40000040 ;  /* 0x40000040000b7882 */ /* 0x000fe20000000000 */
[----:B------:R-:W-:-:S02]  /*2ef0*/  FSEL R218, R218, -INF , P1 ;  /* 0xff800000dada7808 */ /* 0x000fc40000800000 */
[----:B------:R-:W-:Y:S02]  /*2f00*/  FSEL R225, R225, -INF , P2 ;  /* 0xff800000e1e17808 */ /* 0x000fe40001000000 */
[----:B------:R-:W-:Y:S02]  /*2f10*/  FSEL R227, R227, -INF , P1 ;  /* 0xff800000e3e37808 */ /* 0x000fe40000800000 */
[----:B------:R-:W-:Y:S02]  /*2f20*/  FSEL R229, R229, -INF , P2 ;  /* 0xff800000e5e57808 */ /* 0x000fe40001000000 */
[----:B------:R-:W-:Y:S02]  /*2f30*/  FSEL R217, R217, -INF , P2 ;  /* 0xff800000d9d97808 */ /* 0x000fe40001000000 */
[----:B------:R-:W-:Y:S02]  /*2f40*/  FSEL R231, R231, -INF , P1 ;  /* 0xff800000e7e77808 */ /* 0x000fe40000800000 */
[----:B------:R-:W-:-:S02]  /*2f50*/  FSEL R220, R220, -INF , P2 ;  /* 0xff800000dcdc7808 */ /* 0x000fc40001000000 */
[----:B------:R-:W-:Y:S02]  /*2f60*/  FSEL R222, R222, -INF , P1 ;  /* 0xff800000dede7808 */ /* 0x000fe40000800000 */
[----:B------:R-:W-:Y:S02]  /*2f70*/  FSEL R208, R208, -INF , P2 ;  /* 0xff800000d0d07808 */ /* 0x000fe40001000000 */
[----:B------:R-:W-:Y:S02]  /*2f80*/  FSEL R210, R210, -INF , P1 ;  /* 0xff800000d2d27808 */ /* 0x000fe40000800000 */
[----:B------:R-:W-:Y:S02]  /*2f90*/  FSEL R221, R221, -INF , P2 ;  /* 0xff800000dddd7808 */ /* 0x000fe40001000000 */
[----:B------:R-:W-:Y:S02]  /*2fa0*/  FSEL R223, R223, -INF , P1 ;  /* 0xff800000dfdf7808 */ /* 0x000fe40000800000 */
[----:B------:R-:W-:-:S02]  /*2fb0*/  FSEL R224, R224, -INF , P2 ;  /* 0xff800000e0e07808 */ /* 0x000fc40001000000 */
        /* <DEDUP_REMOVED lines=58> */
[----:B------:R-:W-:Y:S01]  /*3360*/  WARPGROUP.ARRIVE ;  /* 0x00000000000079c5 */ /* 0x000fe20000000000 */
[----:B------:R-:W-:Y:S01]  /*3370*/  UIADD3 UR12, UR4, 0x186, URZ ;  /* 0x00000186040c7890 */ /* 0x000fe2000fffe03f */
[----:B------:R-:W-:-:S04]  /*3380*/  ULDC UR5, c[0x0][0x744] ;  /* 0x0001d10000057ab9 */ /* 0x000fc80000000800 */
[----:B------:R-:W-:Y:S01]  /*3390*/  HGMMA.64x16x16.F32 R184, gdesc[UR8], R184, gsb0 ;  /* 0x0020000008b879f0 */ /* 0x000fe200080008b8 */
[----:B------:R-:W-:Y:S02]  /*33a0*/  UIADD3 UR10, UR4, 0x86, URZ ;  /* 0x00000086040a7890 */ /* 0x000fe4000fffe03f */
[----:B------:R-:W-:Y:S01]  /*33b0*/  UIADD3 UR7, UR4, 0x106, URZ ;  /* 0x0000010604077890 */ /* 0x000fe2000fffe03f */
[--C-:B--2---:R-:W-:Y:S01]  /*33c0*/  FFMA.FTZ R228, R228, UR5, -R6.reuse ;  /* 0x00000005e4e47c23 */ /* 0x104fe20008010806 */
[----:B------:R-:W-:Y:S01]  /*33d0*/  UMOV UR11, 0x40000040 ;  /* 0x40000040000b7882 */ /* 0x000fe20000000000 */
[----:B------:R-:W-:Y:S01]  /*33e0*/  FFMA.FTZ R3, R3, UR5, -R6 ;  /* 0x0000000503037c23 */ /* 0x000fe20008010806 */
[----:B------:R-:W-:Y:S01]  /*33f0*/  FFMA.FTZ R218, R218, UR5, -R4 ;  /* 0x00000005dada7c23 */ /* 0x000fe20008010804 */
[----:B----4-:R-:W-:Y:S01]  /*3400*/  FFMA.FTZ R225, R225, UR5, -R233 ;  /* 0x00000005e1e17c23 */ /* 0x010fe200080108e9 */
[----:B------:R-:W-:Y:S01]  /*3410*/  FFMA.FTZ R220, R220, UR5, -R20 ;  /* 0x00000005dcdc7c23 */ /* 0x000fe20008010814 */
[--C-:B------:R-:W-:Y:S01]  /*3420*/  FFMA.FTZ R224, R224, UR5, -R232.reuse ;  /* 0x00000005e0e07c23 */ /* 0x100fe200080108e8 */
[----:B------:R-:W-:Y:S01]  /*3430*/  FFMA.FTZ R226, R226, UR5, -R232 ;  /* 0x00000005e2e27c23 */ /* 0x000fe200080108e8 */
[----:B------:R-:W-:-:S02]  /*3440*/  WARPGROUP.DEPBAR.LE gsb0, 0x0 ;  /* 0x00008000000079c5 */ /* 0x000fc40000010000 */
[----:B------:R-:W-:Y:S01]  /*3450*/  WARPGROUP.ARRIVE ;  /* 0x00000000000079c5 */ /* 0x000fe20000000000 */
[----:B------:R-:W-:Y:S01]  /*3460*/  FSEL R6, R216, -INF , P2 ;  /* 0xff800000d8067808 */ /* 0x000fe20001000000 */
[----:B------:R-:W-:Y:S01]  /*3470*/  FFMA.FTZ R233, R227, UR5, -R233 ;  /* 0x00000005e3e97c23 */ /* 0x000fe200080108e9 */
[----:B------:R-:W2:Y:S01]  /*3480*/  LDL R232, [R1+0x8] ;  /* 0x0000080001e87983 */ /* 0x000ea20000100800 */
[--C-:B------:R-:W-:Y:S01]  /*3490*/  FFMA.FTZ R227, R229, UR5, -R7.reuse ;  /* 0x00000005e5e37c23 */ /* 0x100fe20008010807 */
[----:B------:R-:W-:Y:S01]  /*34a0*/  FFMA.FTZ R7, R231, UR5, -R7 ;  /* 0x00000005e7077c23 */ /* 0x000fe20008010807 */
[----:B------:R-:W-:Y:S01]  /*34b0*/  HGMMA.64x16x16.F32 R176, gdesc[UR8], R176, gsb0 ;  /* 0x0020000008b079f0 */ /* 0x000fe200080008b0 */
[----:B------:R-:W-:Y:S01]  /*34c0*/  UMOV UR10, UR7 ;  /* 0x00000007000a7c82 */ /* 0x000fe20008000000 */
[----:B------:R-:W-:Y:S01]  /*34d0*/  UMOV UR11, 0x40000040 ;  /* 0x40000040000b7882 */ /* 0x000fe20000000000 */
[----:B------:R-:W-:Y:S01]  /*34e0*/  UIADD3 UR7, UR4, 0x280, URZ ;  /* 0x0000028004077890 */ /* 0x000fe2000fffe03f */
[----:B------:R-:W-:Y:S01]  /*34f0*/  FFMA.FTZ R6, R6, UR5, -R4 ;  /* 0x0000000506067c23 */ /* 0x000fe20008010804 */
[----:B------:R-:W3:Y:S01]  /*3500*/  LDL R231, [R1+0x14] ;  /* 0x0000140001e77983 */ /* 0x000ee20000100800 */
[----:B------:R-:W-:Y:S08]  /*3510*/  MUFU.EX2 R226, R226 ;  /* 0x000000e200e27308 */ /* 0x000ff00000000800 */
[----:B------:R-:W-:Y:S08]  /*3520*/  MUFU.EX2 R216, R233 ;  /* 0x000000e900d87308 */ /* 0x000ff00000000800 */
[----:B------:R-:W-:Y:S08]  /*3530*/  MUFU.EX2 R224, R224 ;  /* 0x000000e000e07308 */ /* 0x000ff00000000800 */
[----:B------:R-:W-:Y:S08]  /*3540*/  MUFU.EX2 R225, R225 ;  /* 0x000000e100e17308 */ /* 0x000ff00000000800 */
[----:B------:R-:W-:Y:S08]  /*3550*/  MUFU.EX2 R228, R228 ;  /* 0x000000e400e47308 */ /* 0x000ff00000000800 */
[----:B------:R-:W-:Y:S01]  /*3560*/  MUFU.EX2 R227, R227 ;  /* 0x000000e300e37308 */ /* 0x000fe20000000800 */
[----:B------:R-:W-:-:S02]  /*3570*/  WARPGROUP.DEPBAR.LE gsb0, 0x0 ;  /* 0x00008000000079c5 */ /* 0x000fc40000010000 */
        /* <DEDUP_REMOVED lines=113> */
[----:B------:R-:W-:Y:S01]  /*3c90*/  FSEL R4, R219, -INF , P1 ;  /* 0xff800000db047808 */ /* 0x000fe20000800000 */
[----:B------:R-:W-:-:S04]  /*3ca0*/  FFMA.FTZ R219, R217, UR5, -R5 ;  /* 0x00000005d9db7c23 */ /* 0x000fc80008010805 */
[----:B------:R-:W-:Y:S01]  /*3cb0*/  FFMA.FTZ R217, R4, UR5, -R5 ;  /* 0x0000000504d97c23 */ /* 0x000fe20008010805 */
[----:B------:R-:W-:Y:S02]  /*3cc0*/  WARPGROUP.DEPBAR.LE gsb0, 0x0 ;  /* 0x00008000000079c5 */ /* 0x000fe40000010000 */
[----:B------:R-:W-:-:S06]  /*3cd0*/  WARPGROUP.ARRIVE ;  /* 0x00000000000079c5 */ /* 0x000fcc0000000000 */
[----:B------:R-:W-:Y:S01]  /*3ce0*/  HGMMA.64x16x16.F32 R184, gdesc[UR8], R184, gsb0 ;  /* 0x0020000008b879f0 */ /* 0x000fe200080008b8 */
[----:B------:R-:W-:Y:S08]  /*3cf0*/  MUFU.EX2 R5, R6 ;  /* 0x0000000600057308 */ /* 0x000ff00000000800 */
[----:B------:R1:W-:Y:S02]  /*3d00*/  MUFU.EX2 R6, R218 ;  /* 0x000000da00067308 */ /* 0x0003e40000000800 */
[----:B-1----:R-:W-:-:S06]  /*3d10*/  FFMA.FTZ R218, R222, UR5, -R20 ;  /* 0x00000005deda7c23 */ /* 0x002fcc0008010814 */
[----:B------:R-:W-:Y:S08]  /*3d20*/  MUFU.EX2 R4, R7 ;  /* 0x0000000700047308 */ /* 0x000ff00000000800 */
[----:B------:R1:W-:Y:S08]  /*3d30*/  MUFU.EX2 R20, R217 ;  /* 0x000000d900147308 */ /* 0x0003f00000000800 */
[----:B------:R4:W-:Y:S01]  /*3d40*/  MUFU.EX2 R7, R219 ;  /* 0x000000db00077308 */ /* 0x0009e20000000800 */
[--C-:B-1----:R-:W-:Y:S01]  /*3d50*/  FFMA.FTZ R217, R208, UR5, -R18.reuse ;  /* 0x00000005d0d97c23 */ /* 0x102fe20008010812 */
[----:B------:R-:W-:Y:S01]  /*3d60*/  FFMA.FTZ R208, R210, UR5, -R18 ;  /* 0x00000005d2d07c23 */ /* 0x000fe20008010812 */
[----:B------:R-:W-:-:S02]  /*3d70*/  FSEL R210, R209, -INF , P2 ;  /* 0xff800000d1d27808 */ /* 0x000fc40001000000 */
[----:B------:R-:W-:Y:S02]  /*3d80*/  FSEL R209, R211, -INF , P1 ;  /* 0xff800000d3d17808 */ /* 0x000fe40000800000 */
[----:B------:R-:W-:Y:S01]  /*3d90*/  FSEL R211, R214, -INF , P1 ;  /* 0xff800000d6d37808 */ /* 0x000fe20000800000 */
[--C-:B----4-:R-:W-:Y:S01]  /*3da0*/  FFMA.FTZ R219, R221, UR5, -R21.reuse ;  /* 0x00000005dddb7c23 */ /* 0x110fe20008010815 */
[----:B------:R-:W-:Y:S01]  /*3db0*/  FFMA.FTZ R221, R223, UR5, -R21 ;  /* 0x00000005dfdd7c23 */ /* 0x000fe20008010815 */
[----:B------:R-:W-:Y:S01]  /*3dc0*/  FSEL R214, R213, -INF , P2 ;  /* 0xff800000d5d67808 */ /* 0x000fe20001000000 */
[----:B------:R1:W-:Y:S01]  /*3dd0*/  MUFU.EX2 R21, R218 ;  /* 0x000000da00157308 */ /* 0x0003e20000000800 */
[----:B------:R-:W-:Y:S01]  /*3de0*/  FSEL R213, R200, -INF , P2 ;  /* 0xff800000c8d57808 */ /* 0x000fe20001000000 */
[--C-:B------:R-:W-:Y:S01]  /*3df0*/  FFMA.FTZ R210, R210, UR5, -R19.reuse ;  /* 0x00000005d2d27c23 */ /* 0x100fe20008010813 */
[----:B------:R-:W-:Y:S01]  /*3e00*/  FSEL R200, R201, -INF , P2 ;  /* 0xff800000c9c87808 */ /* 0x000fe20001000000 */
[----:B------:R-:W-:Y:S01]  /*3e10*/  FFMA.FTZ R209, R209, UR5, -R19 ;  /* 0x00000005d1d17c23 */ /* 0x000fe20008010813 */
[----:B-1----:R-:W-:-:S03]  /*3e20*/  FSEL R218, R215, -INF , P1 ;  /* 0xff800000d7da7808 */ /* 0x002fc60000800000 */
[----:B------:R1:W-:Y:S01]  /*3e30*/  MUFU.EX2 R18, R220 ;  /* 0x000000dc00127308 */ /* 0x0003e20000000800 */
[----:B------:R-:W-:Y:S02]  /*3e40*/  FSEL R215, R202, -INF , P1 ;  /* 0xff800000cad77808 */ /* 0x000fe40000800000 */
[----:B------:R-:W-:-:S05]  /*3e50*/  FSEL R202, R203, -INF , P1 ;  /* 0xff800000cbca7808 */ /* 0x000fca0000800000 */
[----:B------:R4:W-:Y:S01]  /*3e60*/  MUFU.EX2 R19, R219 ;  /* 0x000000db00137308 */ /* 0x0009e20000000800 */
[----:B-1----:R-:W-:Y:S01]  /*3e70*/  FSEL R220, R212, -INF , P2 ;  /* 0xff800000d4dc7808 */ /* 0x002fe20001000000 */
[--C-:B------:R-:W-:Y:S01]  /*3e80*/  FFMA.FTZ R211, R211, UR5, -R16.reuse ;  /* 0x00000005d3d37c23 */ /* 0x100fe20008010810 */
[----:B------:R-:W-:Y:S01]  /*3e90*/  FSEL R201, R206, -INF , P1 ;  /* 0xff800000cec97808 */ /* 0x000fe20000800000 */
[--C-:B------:R-:W-:Y:S02]  /*3ea0*/  FFMA.FTZ R218, R218, UR5, -R17.reuse ;  /* 0x00000005dada7c23 */ /* 0x100fe40008010811 */
[----:B------:R-:W-:Y:S01]  /*3eb0*/  FFMA.FTZ R220, R220, UR5, -R16 ;  /* 0x00000005dcdc7c23 */ /* 0x000fe20008010810 */
[----:B----4-:R-:W-:Y:S01]  /*3ec0*/  FFMA.FTZ R219, R214, UR5, -R17 ;  /* 0x00000005d6db7c23 */ /* 0x010fe20008010811 */
[----:B------:R-:W-:Y:S01]  /*3ed0*/  FFMA.FTZ R214, R215, UR5, -R14 ;  /* 0x00000005d7d67c23 */ /* 0x000fe2000801080e */
[----:B------:R-:W-:Y:S01]  /*3ee0*/  FFMA.FTZ R215, R200, UR5, -R15 ;  /* 0x00000005c8d77c23 */ /* 0x000fe2000801080f */
[----:B------:R-:W-:Y:S01]  /*3ef0*/  FSEL R200, R207, -INF , P1 ;  /* 0xff800000cfc87808 */ /* 0x000fe20000800000 */
[----:B------:R1:W-:Y:S01]  /*3f00*/  MUFU.EX2 R16, R217 ;  /* 0x000000d900107308 */ /* 0x0003e20000000800 */
[----:B------:R-:W-:Y:S01]  /*3f10*/  UIADD3 UR10, UR4, 0x306, URZ ;  /* 0x00000306040a7890 */ /* 0x000fe2000fffe03f */
[----:B------:R-:W-:-:S06]  /*3f20*/  WARPGROUP.DEPBAR.LE gsb0, 0x0 ;  /* 0x00008000000079c5 */ /* 0x000fcc0000010000 */
[----:B------:R4:W-:Y:S01]  /*3f30*/  MUFU.EX2 R17, R208 ;  /* 0x000000d000117308 */ /* 0x0009e20000000800 */
[----:B-1----:R-:W-:Y:S02]  /*3f40*/  FFMA.FTZ R217, R202, UR5, -R15 ;  /* 0x00000005cad97c23 */ /* 0x002fe4000801080f */
[----:B------:R-:W1:Y:S05]  /*3f50*/  LDS.64 R202, [R23+0x2e380] ;  /* 0x02e3800017ca7984 */ /* 0x000e6a0000000a00 */
[----:B------:R5:W-:Y:S01]  /*3f60*/  MUFU.EX2 R15, R209 ;  /* 0x000000d1000f7308 */ /* 0x000be20000000800 */
[----:B----4-:R-:W-:-:S07]  /*3f70*/  FFMA.FTZ R208, R213, UR5, -R14 ;  /* 0x00000005d5d07c23 */ /* 0x010fce000801080e */
[----:B------:R4:W-:Y:S01]  /*3f80*/  MUFU.EX2 R213, R220 ;  /* 0x000000dc00d57308 */ /* 0x0009e20000000800 */
[----:B-----5:R-:W-:Y:S01]  /*3f90*/  FFMA.FTZ R209, R200, UR5, -R13 ;  /* 0x00000005c8d17c23 */ /* 0x020fe2000801080d */
[----:B------:R-:W-:Y:S01]  /*3fa0*/  UMOV UR11, 0x40000040 ;  /* 0x40000040000b7882 */ /* 0x000fe20000000000 */
[----:B----4-:R-:W-:Y:S02]  /*3fb0*/  FFMA.FTZ R220, R201, UR5, -R12 ;  /* 0x00000005c9dc7c23 */ /* 0x010fe4000801080c */
[----:B------:R-:W4:Y:S01]  /*3fc0*/  LDS.64 R200, [R23+0x2e3a0] ;  /* 0x02e3a00017c87984 */ /* 0x000f220000000a00 */
[----:B------:R-:W-:-:S06]  /*3fd0*/  WARPGROUP.ARRIVE ;  /* 0x00000000000079c5 */ /* 0x000fcc0000000000 */
[----:B------:R-:W-:Y:S01]  /*3fe0*/  HGMMA.64x16x16.F32 R176, gdesc[UR8], R176, gsb0 ;  /* 0x0020000008b079f0 */ /* 0x000fe200080008b0 */
[----:B------:R5:W-:Y:S01]  /*3ff0*/  MUFU.EX2 R212, R221 ;  /* 0x000000dd00d47308 */ /* 0x000be20000000800 */
[----:B------:R-:W-:Y:S02]  /*4000*/  FSEL R223, R192, -INF , P2 ;  /* 0xff800000c0df7808 */ /* 0x000fe40001000000 */
[----:B------:R-:W-:Y:S02]  /*4010*/  FSEL R192, R195, -INF , P1 ;  /* 0xff800000c3c07808 */ /* 0x000fe40000800000 */
[----:B-----5:R-:W-:Y:S02]  /*4020*/  FSEL R221, R204, -INF , P2 ;  /* 0xff800000ccdd7808 */ /* 0x020fe40001000000 */
[----:B------:R-:W-:Y:S01]  /*4030*/  FSEL R204, R193, -INF , P2 ;  /* 0xff800000c1cc7808 */ /* 0x000fe20001000000 */
[----:B------:R5:W-:Y:S01]  /*4040*/  MUFU.EX2 R14, R210 ;  /* 0x000000d2000e7308 */ /* 0x000be20000000800 */
[----:B------:R-:W-:-:S03]  /*4050*/  FSEL R193, R196, -INF , P2 ;  /* 0xff800000c4c17808 */ /* 0x000fc60001000000 */
[--C-:B------:R-:W-:Y:S01]  /*4060*/  FFMA.FTZ R204, R204, UR5, -R11.reuse ;  /* 0x00000005cccc7c23 */ /* 0x100fe2000801080b */
[----:B-----5:R-:W-:Y:S01]  /*4070*/  FSEL R210, R205, -INF , P2 ;  /* 0xff800000cdd27808 */ /* 0x020fe20001000000 */
[----:B------:R-:W-:Y:S02]  /*4080*/  FFMA.FTZ R205, R192, UR5, -R11 ;  /* 0x00000005c0cd7c23 */ /* 0x000fe4000801080b */
[----:B------:R5:W-:Y:S01]  /*4090*/  MUFU.EX2 R11, R208 ;  /* 0x000000d0000b7308 */ /* 0x000be20000000800 */
[----:B------:R-:W-:Y:S01]  /*40a0*/  FSEL R207, R198, -INF , P1 ;  /* 0xff800000c6cf7808 */ /* 0x000fe20000800000 */
[----:B------:R-:W-:Y:S01]  /*40b0*/  FFMA.FTZ R210, R210, UR5, -R13 ;  /* 0x00000005d2d27c23 */ /* 0x000fe2000801080d */
[----:B------:R-:W-:Y:S02]  /*40c0*/  FSEL R13, R194, -INF , P1 ;  /* 0xff800000c20d7808 */ /* 0x000fe40000800000 */
[----:B------:R-:W-:Y:S01]  /*40d0*/  FSEL R206, R197, -INF , P2 ;  /* 0xff800000c5ce7808 */ /* 0x000fe20001000000 */
[----:B-----5:R-:W-:Y:S01]  /*40e0*/  FFMA.FTZ R208, R193, UR5, -R8 ;  /* 0x00000005c1d07c23 */ /* 0x020fe20008010808 */
[----:B------:R-:W-:-:S02]  /*40f0*/  LOP3.LUT R193, R22, 0x2800000, RZ, 0xfc, !PT ;  /* 0x0280000016c17812 */ /* 0x000fc400078efcff */
[----:B------:R-:W-:Y:S01]  /*4100*/  FSEL R22, R199, -INF , P1 ;  /* 0xff800000c7167808 */ /* 0x000fe20000800000 */
[----:B------:R-:W-:Y:S01]  /*4110*/  FFMA.FTZ R221, R221, UR5, -R12 ;  /* 0x00000005dddd7c23 */ /* 0x000fe2000801080c */
[----:B------:R-:W-:Y:S01]  /*4120*/  FFMA.FTZ R223, R223, UR5, -R10 ;  /* 0x00000005dfdf7c23 */ /* 0x000fe2000801080a */
[----:B------:R5:W-:Y:S01]  /*4130*/  MUFU.EX2 R12, R211 ;  /* 0x000000d3000c7308 */ /* 0x000be20000000800 */
[----:B------:R-:W-:Y:S01]  /*4140*/  FFMA.FTZ R207, R207, UR5, -R8 ;  /* 0x00000005cfcf7c23 */ /* 0x000fe20008010808 */
[--C-:B------:R-:W-:Y:S01]  /*4150*/  FFMA.FTZ R206, R206, UR5, -R9.reuse ;  /* 0x00000005cece7c23 */ /* 0x100fe20008010809 */
[----:B------:R-:W-:Y:S01]  /*4160*/  FFMA.FTZ R229, R22, UR5, -R9 ;  /* 0x0000000516e57c23 */ /* 0x000fe20008010809 */
[----:B-----5:R-:W-:Y:S01]  /*4170*/  FFMA.FTZ R211, R13, UR5, -R10 ;  /* 0x000000050dd37c23 */ /* 0x020fe2000801080a */
[----:B------:R-:W-:Y:S01]  /*4180*/  UIADD3 UR5, UR4, 0x386, URZ ;  /* 0x0000038604057890 */ /* 0x000fe2000fffe03f */
[----:B------:R-:W-:Y:S02]  /*4190*/  WARPGROUP.DEPBAR.LE gsb0, 0x0 ;  /* 0x00008000000079c5 */ /* 0x000fe40000010000 */
[----:B------:R-:W-:Y:S01]  /*41a0*/  WARPGROUP.ARRIVE ;  /* 0x00000000000079c5 */ /* 0x000fe20000000000 */
[----:B------:R-:W-:-:S03]  /*41b0*/  UMOV UR11, 0x40000040 ;  /* 0x40000040000b7882 */ /* 0x000fc60000000000 */
[----:B------:R-:W-:Y:S02]  /*41c0*/  UMOV UR10, UR5 ;  /* 0x00000005000a7c82 */ /* 0x000fe40008000000 */
[----:B------:R-:W-:Y:S01]  /*41d0*/  HGMMA.64x16x16.F32 R168, gdesc[UR8], R168, gsb0 ;  /* 0x0020000008a879f0 */ /* 0x000fe200080008a8 */
[----:B------:R1:W5:Y:S01]  /*41e0*/  MUFU.EX2 R8, R214 ;  /* 0x000000d600087308 */ /* 0x0003620000000800 */
[----:B------:R-:W-:-:S07]  /*41f0*/  UIADD3 UR6, UR4, 0x406, URZ ;  /* 0x0000040604067890 */ /* 0x000fce000fffe03f */
[----:B------:R4:W2:Y:S01]  /*4200*/  MUFU.EX2 R22, R217 ;  /* 0x000000d900167308 */ /* 0x0008a20000000800 */
        /* <DEDUP_REMOVED lines=26> */
[----:B---3--:R-:W-:-:S07]  /*43b0*/  FADD.FTZ R219, R187, -R203 ;  /* 0x800000cbbbdb7221 */ /* 0x008fce0000010000 */
[----:B------:R3:W-:Y:S01]  /*43c0*/  MUFU.EX2 R9, R215 ;  /* 0x000000d700097308 */ /* 0x0007e20000000800 */
[----:B-----5:R-:W-:Y:S01]  /*43d0*/  FADD.FTZ R218, R185, -R203 ;  /* 0x800000cbb9da7221 */ /* 0x020fe20000010000 */
[----:B---3--:R-:W-:Y:S01]  /*43e0*/  FADD.FTZ R215, R186, -R202 ;  /* 0x800000cabad77221 */ /* 0x008fe20000010000 */
[----:B------:R-:W-:Y:S02]  /*43f0*/  WARPGROUP.DEPBAR.LE gsb0, 0x0 ;  /* 0x00008000000079c5 */ /* 0x000fe40000010000 */
[----:B------:R-:W3:Y:S04]  /*4400*/  LDS.64 R192, [R23+0x2e420] ;  /* 0x02e4200017c07984 */ /* 0x000ee80000000a00 */
[----:B------:R-:W5:Y:S04]  /*4410*/  LDS.64 R196, [R23+0x2e440] ;  /* 0x02e4400017c47984 */ /* 0x000f680000000a00 */
[----:B------:R-:W2:Y:S04]  /*4420*/  LDS.64 R202, [R23+0x2e4a0] ;  /* 0x02e4a00017ca7984 */ /* 0x000ea80000000a00 */
[----:B------:R-:W2:Y:S04]  /*4430*/  LDS.64 R194, [R23+0x2e460] ;  /* 0x02e4600017c27984 */ /* 0x000ea80000000a00 */
[----:B------:R2:W2:Y:S01]  /*4440*/  LDS.64 R198, [R23+0x2e480] ;  /* 0x02e4800017c67984 */ /* 0x0004a20000000a00 */
[----:B------:R-:W2:Y:S01]  /*4450*/  MUFU.EX2 R3, R3 ;  /* 0x0000000300037308 */ /* 0x000ea20000000800 */
[--C-:B-1----:R-:W-:Y:S01]  /*4460*/  FADD.FTZ R176, R176, -R188.reuse ;  /* 0x800000bcb0b07221 */ /* 0x102fe20000010000 */
[----:B------:R-:W-:Y:S01]  /*4470*/  FADD.FTZ R178, R178, -R188 ;  /* 0x800000bcb2b27221 */ /* 0x000fe20000010000 */
[--C-:B------:R-:W-:Y:S01]  /*4480*/  FADD.FTZ R177, R177, -R189.reuse ;  /* 0x800000bdb1b17221 */ /* 0x100fe20000010000 */
[----:B------:R-:W-:Y:S01]  /*4490*/  FADD.FTZ R179, R179, -R189 ;  /* 0x800000bdb3b37221 */ /* 0x000fe20000010000 */
[--C-:B----4-:R-:W-:Y:S01]  /*44a0*/  FADD.FTZ R188, R168, -R190.reuse ;  /* 0x800000bea8bc7221 */ /* 0x110fe20000010000 */
[----:B------:R-:W-:Y:S01]  /*44b0*/  FADD.FTZ R170, R170, -R190 ;  /* 0x800000beaaaa7221 */ /* 0x000fe20000010000 */
[--C-:B------:R-:W-:Y:S01]  /*44c0*/  FADD.FTZ R189, R169, -R191.reuse ;  /* 0x800000bfa9bd7221 */ /* 0x100fe20000010000 */
[----:B------:R-:W-:Y:S01]  /*44d0*/  FADD.FTZ R171, R171, -R191 ;  /* 0x800000bfabab7221 */ /* 0x000fe20000010000 */
[----:B------:R-:W1:Y:S08]  /*44e0*/  MUFU.EX2 R187, R220 ;  /* 0x000000dc00bb7308 */ /* 0x000e700000000800 */
[----:B------:R-:W4:Y:S01]  /*44f0*/  MUFU.EX2 R185, R210 ;  /* 0x000000d200b97308 */ /* 0x000f220000000800 */
[--C-:B---3--:R-:W-:Y:S01]  /*4500*/  FADD.FTZ R172, R172, -R192.reuse ;  /* 0x800000c0acac7221 */ /* 0x108fe20000010000 */
[----:B------:R-:W-:Y:S01]  /*4510*/  FADD.FTZ R174, R174, -R192 ;  /* 0x800000c0aeae7221 */ /* 0x000fe20000010000 */
[--C-:B------:R-:W-:Y:S01]  /*4520*/  FADD.FTZ R190, R173, -R193.reuse ;  /* 0x800000c1adbe7221 */ /* 0x100fe20000010000 */
[----:B------:R-:W-:-:S04]  /*4530*/  FADD.FTZ R175, R175, -R193 ;  /* 0x800000c1afaf7221 */ /* 0x000fc80000010000 */
[----:B------:R3:W4:Y:S01]  /*4540*/  MUFU.EX2 R186, R209 ;  /* 0x000000d100ba7308 */ /* 0x0007220000000800 */
[----:B-----5:R-:W-:Y:S01]  /*4550*/  FADD.FTZ R173, R160, -R196 ;  /* 0x800000c4a0ad7221 */ /* 0x020fe20000010000 */
[----:B------:R-:W-:Y:S01]  /*4560*/  FADD.FTZ R191, R161, -R197 ;  /* 0x800000c5a1bf7221 */ /* 0x000fe20000010000 */
[----:B--2---:R-:W-:Y:S01]  /*4570*/  FADD.FTZ R192, R156, -R202 ;  /* 0x800000ca9cc07221 */ /* 0x004fe20000010000 */
[----:B------:R-:W-:-:S04]  /*4580*/  FADD.FTZ R193, R157, -R203 ;  /* 0x800000cb9dc17221 */ /* 0x000fc80000010000 */
[----:B------:R-:W2:Y:S01]  /*4590*/  MUFU.EX2 R23, R223 ;  /* 0x000000df00177308 */ /* 0x000ea20000000800 */
[----:B------:R-:W-:Y:S01]  /*45a0*/  FADD.FTZ R162, R162, -R196 ;  /* 0x800000c4a2a27221 */ /* 0x000fe20000010000 */
[----:B------:R-:W-:-:S06]  /*45b0*/  FADD.FTZ R163, R163, -R197 ;  /* 0x800000c5a3a37221 */ /* 0x000fcc0000010000 */
[----:B------:R5:W2:Y:S08]  /*45c0*/  MUFU.EX2 R168, R211 ;  /* 0x000000d300a87308 */ /* 0x000ab00000000800 */
[----:B------:R1:W2:Y:S08]  /*45d0*/  MUFU.EX2 R169, R204 ;  /* 0x000000cc00a97308 */ /* 0x0002b00000000800 */
[----:B------:R-:W2:Y:S08]  /*45e0*/  MUFU.EX2 R160, R205 ;  /* 0x000000cd00a07308 */ /* 0x000eb00000000800 */
[----:B------:R-:W2:Y:S08]  /*45f0*/  MUFU.EX2 R161, R208 ;  /* 0x000000d000a17308 */ /* 0x000eb00000000800 */
[----:B------:R-:W2:Y:S08]  /*4600*/  MUFU.EX2 R156, R207 ;  /* 0x000000cf009c7308 */ /* 0x000eb00000000800 */
[----:B------:R-:W2:Y:S08]  /*4610*/  MUFU.EX2 R157, R206 ;  /* 0x000000ce009d7308 */ /* 0x000eb00000000800 */
[----:B------:R-:W2:Y:S01]  /*4620*/  MUFU.EX2 R229, R229 ;  /* 0x000000e500e57308 */ /* 0x000ea20000000800 */
[----:B------:R-:W-:Y:S01]  /*4630*/  FMUL.FTZ R162, R8, R162 ;  /* 0x000000a208a27220 */ /* 0x000fe20000410000 */
[----:B------:R-:W-:Y:S01]  /*4640*/  FMUL.FTZ R163, R22, R163 ;  /* 0x000000a316a37220 */ /* 0x000fe20000410000 */
[----:B------:R-:W-:Y:S01]  /*4650*/  FMUL.FTZ R176, R5, R176 ;  /* 0x000000b005b07220 */ /* 0x000fe20000410000 */
[----:B------:R-:W-:Y:S01]  /*4660*/  FMUL.FTZ R177, R7, R177 ;  /* 0x000000b107b17220 */ /* 0x000fe20000410000 */
[--C-:B------:R-:W-:Y:S01]  /*4670*/  FADD.FTZ R180, R180, -R200.reuse ;  /* 0x800000c8b4b47221 */ /* 0x100fe20000010000 */
[----:B------:R-:W-:Y:S01]  /*4680*/  FADD.FTZ R182, R182, -R200 ;  /* 0x800000c8b6b67221 */ /* 0x000fe20000010000 */
[--C-:B------:R-:W-:Y:S01]  /*4690*/  FADD.FTZ R181, R181, -R201.reuse ;  /* 0x800000c9b5b57221 */ /* 0x100fe20000010000 */
[----:B------:R-:W-:Y:S01]  /*46a0*/  FADD.FTZ R183, R183, -R201 ;  /* 0x800000c9b7b77221 */ /* 0x000fe20000010000 */
[--C-:B------:R-:W-:Y:S01]  /*46b0*/  FADD.FTZ R164, R164, -R194.reuse ;  /* 0x800000c2a4a47221 */ /* 0x100fe20000010000 */
[----:B------:R-:W-:Y:S01]  /*46c0*/  FADD.FTZ R166, R166, -R194 ;  /* 0x800000c2a6a67221 */ /* 0x000fe20000010000 */
[----:B---3--:R-:W-:Y:S01]  /*46d0*/  FMUL.FTZ R209, R226, R215 ;  /* 0x000000d7e2d17220 */ /* 0x008fe20000410000 */
[----:B------:R-:W-:Y:S01]  /*46e0*/  FMUL.FTZ R194, R216, R219 ;  /* 0x000000dbd8c27220 */ /* 0x000fe20000410000 */
        /* <DEDUP_REMOVED lines=11> */
[----:B-----5:R-:W-:Y:S01]  /*47a0*/  FMUL.FTZ R211, R3, R222 ;  /* 0x000000de03d37220 */ /* 0x020fe20000410000 */
[----:B------:R-:W-:Y:S01]  /*47b0*/  FMUL.FTZ R221, R227, R221 ;  /* 0x000000dde3dd7220 */ /* 0x000fe20000410000 */
[----:B------:R-:W-:Y:S01]  /*47c0*/  FMUL.FTZ R230, R4, R230 ;  /* 0x000000e604e67220 */ /* 0x000fe20000410000 */
[----:B------:R-:W-:Y:S01]  /*47d0*/  F2FP.F16.F32.PACK_AB R197, R163, R162 ;  /* 0x000000a2a3c5723e */ /* 0x000fe200000000ff */
[----:B------:R-:W-:Y:S01]  /*47e0*/  FMUL.FTZ R178, R6, R178 ;  /* 0x000000b206b27220 */ /* 0x000fe20000410000 */
[----:B------:R-:W-:Y:S01]  /*47f0*/  FMUL.FTZ R179, R20, R179 ;  /* 0x000000b314b37220 */ /* 0x000fe20000410000 */
[----:B-1----:R-:W-:Y:S01]  /*4800*/  F2FP.F16.F32.PACK_AB R204, R177, R176 ;  /* 0x000000b0b1cc723e */ /* 0x002fe200000000ff */
        /* <DEDUP_REMOVED lines=18> */
[----:B----4-:R-:W-:Y:S01]  /*4930*/  FMUL.FTZ R165, R185, R165 ;  /* 0x000000a5b9a57220 */ /* 0x010fe20000410000 */
[----:B------:R-:W-:Y:S01]  /*4940*/  FMUL.FTZ R167, R186, R167 ;  /* 0x000000a7baa77220 */ /* 0x000fe20000410000 */
[----:B--2---:R-:W-:Y:S01]  /*4950*/  FMUL.FTZ R152, R23, R152 ;  /* 0x0000009817987220 */ /* 0x004fe20000410000 */
        /* <DEDUP_REMOVED lines=26> */
[----:B------:R-:W-:Y:S02]  /*4b00*/  F2FP.F16.F32.PACK_AB R195, R159, R158 ;  /* 0x0000009e9fc3723e */ /* 0x000fe400000000ff */
[----:B------:R-:W-:Y:S01]  /*4b10*/  F2FP.F16.F32.PACK_AB R225, R216, R226 ;  /* 0x000000e2d8e1723e */ /* 0x000fe200000000ff */
[----:B------:R-:W-:Y:S01]  /*4b20*/  STSM.16.MT88.4 [R162+0x2f000], R204 ;  /* 0x02f000cca2007844 */ /* 0x000fe20000004200 */
[----:B------:R-:W-:Y:S02]  /*4b30*/  F2FP.F16.F32.PACK_AB R226, R227, R228 ;  /* 0x000000e4e3e2723e */ /* 0x000fe400000000ff */
[----:B------:R-:W-:Y:S01]  /*4b40*/  F2FP.F16.F32.PACK_AB R227, R4, R3 ;  /* 0x0000000304e3723e */ /* 0x000fe200000000ff */
[----:B------:R-:W-:Y:S04]  /*4b50*/  STSM.16.MT88.4 [R162+0x2f800], R200 ;  /* 0x02f800c8a2007844 */ /* 0x000fe80000004200 */
[----:B------:R-:W-:Y:S04]  /*4b60*/  STSM.16.MT88.4 [R162+0x30000], R196 ;  /* 0x030000c4a2007844 */ /* 0x000fe80000004200 */
[----:B------:R1:W-:Y:S01]  /*4b70*/  STSM.16.MT88.4 [R162+0x30800], R192 ;  /* 0x030800c0a2007844 */ /* 0x0003e20000004200 */
[----:B------:R-:W-:Y:S01]  /*4b80*/  WARPGROUP.ARRIVE ;  /* 0x00000000000079c5 */ /* 0x000fe20000000000 */
[----:B------:R-:W-:Y:S01]  /*4b90*/  UMOV UR6, UR12 ;  /* 0x0000000c00067c82 */ /* 0x000fe20008000000 */
[----:B------:R-:W-:Y:S01]  /*4ba0*/  UMOV UR7, 0x40000040 ;  /* 0x4000004000077882 */ /* 0x000fe20000000000 */
[----:B------:R-:W-:Y:S01]  /*4bb0*/  UIADD3 UR4, UR12, 0x80, URZ ;  /* 0x000000800c047890 */ /* 0x000fe2000fffe03f */
[----:B------:R-:W2:Y:S08]  /*4bc0*/  LDL R164, [R1] ;  /* 0x0000000001a47983 */ /* 0x000eb00000100800 */
        /* <DEDUP_REMOVED lines=311> */
.L_x_347:
[----:B------:R-:W-:Y:S01]  /*5f40*/  LOP3.LUT R3, R234, 0x2800000, RZ, 0xfc, !PT ;  /* 0x02800000ea037812 */ /* 0x000fe200078efcff */
[----:B------:R-:W2:Y:S01]  /*5f50*/  LDL R7, [R1+0xc] ;  /* 0x00000c0001077983 */ /* 0x000ea20000100800 */
[----:B------:R-:W-:-:S03]  /*5f60*/  UMOV UR7, 0x40000040 ;  /* 0x4000004000077882 */ /* 0x000fc60000000000 */
[----:B------:R-:W-:Y:S01]  /*5f70*/  IMAD R3, R0, 0x500, R3 ;  /* 0x0000050000037824 */ /* 0x000fe200078e0203 */
[----:B------:R-:W1:Y:S04]  /*5f80*/  S2R R5, SR_TID.X ;  /* 0x0000000000057919 */ /* 0x000e680000002100 */
[----:B------:R-:W-:Y:S01]  /*5f90*/  R2UR UR4, R3 ;  /* 0x00000000030472ca */ /* 0x000fe200000e0000 */
[----:B------:R-:W-:-:S05]  /*5fa0*/  VIADD R3, R2, 0x38840 ;  /* 0x0003884002037836 */ /* 0x000fca0000000000 */
[----:B------:R-:W-:-:S04]  /*5fb0*/  PRMT R3, RZ, 0x654, R3 ;  /* 0x00000654ff037816 */ /* 0x000fc80000000003 */
[----:B------:R2:W-:Y:S01]  /*5fc0*/  SYNCS.ARRIVE.TRANS64.RED.A1T0 RZ, [R3+URZ], RZ ;  /* 0x000000ff03ff79a7 */ /* 0x0005e2000810043f */
[----:B------:R-:W-:Y:S02]  /*5fd0*/  WARPGROUP.ARRIVE ;  /* 0x00000000000079c5 */ /* 0x000fe40000000000 */
[----:B------:R-:W-:-:S04]  /*5fe0*/  UMOV UR6, UR4 ;  /* 0x0000000400067c82 */ /* 0x000fc80008000000 */
        /* <DEDUP_REMOVED lines=53> */
.L_x_348:
        /* <DEDUP_REMOVED lines=12> */
.L_x_338:
[----:B------:R-:W2:Y:S01]  /*6400*/  LDL.LU R14, [R1+0xc] ;  /* 0x00000c00010e7983 */ /* 0x000ea20000300800 */
[----:B------:R-:W3:Y:S01]  /*6410*/  LDC R0, c[0x0][0x850] ;  /* 0x00021400ff007b82 */ /* 0x000ee20000000800 */
[----:B------:R-:W-:Y:S01]  /*6420*/  ULDC.64 UR4, c[0x0][0x818] ;  /* 0x0002060000047ab9 */ /* 0x000fe20000000a00 */
[----:B------:R-:W-:Y:S01]  /*6430*/  ULDC.64 UR6, c[0x0][0x840] ;  /* 0x0002100000067ab9 */ /* 0x000fe20000000a00 */
[----:B------:R-:W4:Y:S01]  /*6440*/  S2R R5, SR_CTAID.Y ;  /* 0x0000000000057919 */ /* 0x000f220000002600 */
[----:B------:R-:W5:Y:S01]  /*6450*/  S2R R10, SR_TID.X ;  /* 0x00000000000a7919 */ /* 0x000f620000002100 */
[----:B------:R-:W1:Y:S01]  /*6460*/  S2R R20, SR_CTAID.X ;  /* 0x0000000000147919 */ /* 0x000e620000002500 */
[----:B------:R-:W1:Y:S01]  /*6470*/  S2R R15, SR_CTAID.Z ;  /* 0x00000000000f7919 */ /* 0x000e620000002700 */
[----:B------:R-:W2:Y:S01]  /*6480*/  S2R R16, SR_TID.X ;  /* 0x0000000000107919 */ /* 0x000ea20000002100 */
[----:B---3--:R-:W-:Y:S01]  /*6490*/  ISETP.NE.AND P0, PT, R0, 0x1, PT ;  /* 0x000000010000780c */ /* 0x008fe20003f05270 */
[----:B----4-:R-:W-:-:S12]  /*64a0*/  IMAD.MOV.U32 R4, RZ, RZ, R5 ;  /* 0x000000ffff047224 */ /* 0x010fd800078e0005 */
[----:B------:R-:W3:Y:S01]  /*64b0*/  @P0 LDC R2, c[0x0][0x854] ;  /* 0x00021500ff020b82 */ /* 0x000ee20000000800 */
[C---:B-----5:R-:W-:Y:S02]  /*64c0*/  VIADD R12, R10.reuse, 0xffffff80 ;  /* 0xffffff800a0c7836 */ /* 0x060fe40000000000 */
[----:B------:R-:W-:Y:S02]  /*64d0*/  VIADD R10, R10, 0xffffff80 ;  /* 0xffffff800a0a7836 */ /* 0x000fe40000000000 */
[----:B-1----:R-:W-:-:S03]  /*64e0*/  IMAD.SHL.U32 R6, R20, 0x4000, RZ ;  /* 0x0000400014067824 */ /* 0x002fc600078e00ff */
[----:B------:R-:W1:Y:S01]  /*64f0*/  @P0 LDC R3, c[0x0][0x858] ;  /* 0x00021600ff030b82 */ /* 0x000e620000000800 */
[----:B------:R-:W-:Y:S02]  /*6500*/  SHF.R.S32.HI R10, RZ, 0x1f, R10 ;  /* 0x0000001fff0a7819 */ /* 0x000fe4000001140a */
[----:B------:R-:W-:Y:S02]  /*6510*/  SHF.R.S32.HI R7, RZ, 0x1f, R6 ;  /* 0x0000001fff077819 */ /* 0x000fe40000011406 */
[----:B------:R-:W-:Y:S02]  /*6520*/  LEA.HI R10, R10, R12, RZ, 0x7 ;  /* 0x0000000c0a0a7211 */ /* 0x000fe400078f38ff */
[----:B------:R-:W-:Y:S02]  /*6530*/  MOV R12, 0x400 ;  /* 0x00000400000c7802 */ /* 0x000fe40000000f00 */
[----:B------:R-:W-:Y:S01]  /*6540*/  SHF.R.S32.HI R10, RZ, 0x7, R10 ;  /* 0x00000007ff0a7819 */ /* 0x000fe2000001140a */
[----:B---3--:R-:W-:-:S05]  /*6550*/  @P0 IMAD.HI.U32 R2, R5, R2, RZ ;  /* 0x0000000205020227 */ /* 0x008fca00078e00ff */
[----:B-1----:R-:W-:-:S04]  /*6560*/  @P0 SHF.R.U32.HI R4, RZ, R3, R2 ;  /* 0x00000003ff040219 */ /* 0x002fc80000011602 */
[----:B------:R-:W-:Y:S01]  /*6570*/  SHF.R.S32.HI R8, RZ, 0x1f, R4 ;  /* 0x0000001fff087819 */ /* 0x000fe20000011404 */
[----:B------:R-:W-:-:S04]  /*6580*/  IMAD.WIDE.U32 R2, R4, UR4, R6 ;  /* 0x0000000404027c25 */ /* 0x000fc8000f8e0006 */
[C---:B------:R-:W-:Y:S02]  /*6590*/  IMAD R9, R8.reuse, UR4, RZ ;  /* 0x0000000408097c24 */ /* 0x040fe4000f8e02ff */
[----:B------:R-:W-:Y:S02]  /*65a0*/  IMAD R13, R8, UR6, RZ ;  /* 0x00000006080d7c24 */ /* 0x000fe4000f8e02ff */
[C---:B------:R-:W-:Y:S01]  /*65b0*/  IMAD R11, R4.reuse, UR5, R9 ;  /* 0x00000005040b7c24 */ /* 0x040fe2000f8e0209 */
[----:B------:R-:W-:Y:S01]  /*65c0*/  ULDC.64 UR4, c[0x0][0x820] ;  /* 0x0002080000047ab9 */ /* 0x000fe20000000a00 */
[----:B------:R-:W-:-:S04]  /*65d0*/  IMAD.WIDE.U32 R6, R4, UR6, R6 ;  /* 0x0000000604067c25 */ /* 0x000fc8000f8e0006 */
[----:B------:R-:W-:Y:S01]  /*65e0*/  IMAD R13, R4, UR7, R13 ;  /* 0x00000007040d7c24 */ /* 0x000fe2000f8e020d */
[----:B------:R-:W-:Y:S01]  /*65f0*/  ULDC.64 UR6, c[0x0][0x848] ;  /* 0x0002120000067ab9 */ /* 0x000fe20000000a00 */
[----:B------:R-:W-:Y:S02]  /*6600*/  IMAD.IADD R3, R3, 0x1, R11 ;  /* 0x0000000103037824 */ /* 0x000fe400078e020b */
[----:B------:R-:W-:Y:S02]  /*6610*/  IMAD.IADD R7, R7, 0x1, R13 ;  /* 0x0000000107077824 */ /* 0x000fe400078e020d */
[----:B------:R-:W-:-:S04]  /*6620*/  IMAD.WIDE.U32 R2, R15, UR4, R2 ;  /* 0x000000040f027c25 */ /* 0x000fc8000f8e0002 */
[----:B------:R-:W-:-:S04]  /*6630*/  IMAD.WIDE.U32 R6, R15, UR6, R6 ;  /* 0x000000060f067c25 */ /* 0x000fc8000f8e0006 */
[----:B--2---:R-:W-:Y:S01]  /*6640*/  IMAD R9, R10, 0x2000, R14 ;  /* 0x000020000a097824 */ /* 0x004fe200078e020e */
[----:B------:R-:W-:Y:S01]  /*6650*/  SHF.R.S32.HI R10, RZ, 0x1f, R15 ;  /* 0x0000001fff0a7819 */ /* 0x000fe2000001140f */
[----:B------:R-:W1:Y:S04]  /*6660*/  S2R R14, SR_CgaCtaId ;  /* 0x00000000000e7919 */ /* 0x000e680000008800 */
[C---:B------:R-:W-:Y:S01]  /*6670*/  IMAD R11, R10.reuse, UR4, RZ ;  /* 0x000000040a0b7c24 */ /* 0x040fe2000f8e02ff */
[----:B------:R-:W-:Y:S01]  /*6680*/  ULDC UR4, c[0x0][0x740] ;  /* 0x0001d00000047ab9 */ /* 0x000fe20000000800 */
[----:B------:R-:W-:Y:S02]  /*6690*/  IMAD R10, R10, UR6, RZ ;  /* 0x000000060a0a7c24 */ /* 0x000fe4000f8e02ff */
[----:B------:R-:W-:Y:S01]  /*66a0*/  FMUL.FTZ R88, R88, UR4 ;  /* 0x0000000458587c20 */ /* 0x000fe20008410000 */
[----:B------:R-:W-:-:S02]  /*66b0*/  IMAD R11, R15, UR5, R11 ;  /* 0x000000050f0b7c24 */ /* 0x000fc4000f8e020b */
        /* <DEDUP_REMOVED lines=23> */
[----:B-1----:R-:W-:Y:S01]  /*6830*/  LEA R12, R14, R12, 0x18 ;  /* 0x0000000c0e0c7211 */ /* 0x002fe200078ec0ff */
        /* <DEDUP_REMOVED lines=41> */
[----:B------:R-:W-:Y:S05]  /*6ad0*/  WARPSYNC.ALL ;  /* 0x0000000000007948 */ /* 0x000fea0003800000 */
[----:B------:R-:W-:-:S02]  /*6ae0*/  IMAD R10, R9, 0x4, R12 ;  /* 0x00000004090a7824 */ /* 0x000fc400078e020c */
[----:B------:R-:W-:Y:S02]  /*6af0*/  IMAD.IADD R14, R3, 0x1, R11 ;  /* 0x00000001030e7824 */ /* 0x000fe400078e020b */
[----:B------:R-:W-:Y:S01]  /*6b00*/  IMAD.IADD R12, R7, 0x1, R13 ;  /* 0x00000001070c7824 */ /* 0x000fe200078e020d */
[----:B------:R-:W-:Y:S01]  /*6b10*/  BAR.SYNC.DEFER_BLOCKING 0x1, 0x100 ;  /* 0x0044000000007b1d */ /* 0x000fe20000010000 */
[----:B------:R-:W-:-:S05]  /*6b20*/  ISETP.NE.AND P1, PT, R16, 0x80, PT ;  /* 0x000000801000780c */ /* 0x000fca0003f25270 */
[----:B------:R-:W-:Y:S02]  /*6b30*/  ULDC UR4, c[0x0][0x870] ;  /* 0x00021c0000047ab9 */ /* 0x000fe40000000800 */
[----:B------:R-:W1:Y:S01]  /*6b40*/  LDC.64 R16, c[0x0][0x800] ;  /* 0x00020000ff107b82 */ /* 0x000e620000000a00 */
[----:B------:R-:W-:Y:S01]  /*6b50*/  IMAD R11, R20, UR4, RZ ;  /* 0x00000004140b7c24 */ /* 0x000fe2000f8e02ff */
[----:B------:R-:W-:Y:S01]  /*6b60*/  ULDC UR4, c[0x0][0x80c] ;  /* 0x0002030000047ab9 */ /* 0x000fe20000000800 */
[----:B------:R-:W-:Y:S01]  /*6b70*/  BSSY B0, `(.L_x_350) ;  /* 0x0000027000007945 */ /* 0x000fe20003800000 */
[----:B------:R-:W-:Y:S02]  /*6b80*/  IMAD R9, R15, UR4, RZ ;  /* 0x000000040f097c24 */ /* 0x000fe4000f8e02ff */
[----:B------:R-:W-:Y:S01]  /*6b90*/  IMAD R11, R11, UR4, RZ ;  /* 0x000000040b0b7c24 */ /* 0x000fe2000f8e02ff */
[----:B------:R-:W-:Y:S01]  /*6ba0*/  ULDC.64 UR4, c[0x0][0x868] ;  /* 0x00021a0000047ab9 */ /* 0x000fe20000000a00 */
[----:B------:R-:W2:Y:S01]  /*6bb0*/  LDC.64 R18, c[0x0][0x828] ;  /* 0x00020a00ff127b82 */ /* 0x000ea20000000a00 */
[----:B------:R-:W-:-:S02]  /*6bc0*/  SHF.R.S32.HI R13, RZ, 0x1f, R9 ;  /* 0x0000001fff0d7819 */ /* 0x000fc40000011409 */
[--C-:B------:R-:W-:Y:S01]  /*6bd0*/  IADD3 R9, P0, P2, R11, R9, R4.reuse ;  /* 0x000000090b097210 */ /* 0x100fe20007a1e004 */
[----:B------:R-:W-:Y:S01]  /*6be0*/  IMAD.MOV R4, RZ, RZ, -R4 ;  /* 0x000000ffff047224 */ /* 0x000fe200078e0a04 */
[----:B------:R-:W-:-:S03]  /*6bf0*/  SHF.R.S32.HI R11, RZ, 0x1f, R11 ;  /* 0x0000001fff0b7819 */ /* 0x000fc6000001140b */
[----:B------:R-:W-:Y:S01]  /*6c00*/  IMAD R5, R0, R4, R5 ;  /* 0x0000000400057224 */ /* 0x000fe200078e0205 */
[----:B------:R3:W-:Y:S01]  /*6c10*/  STS.128 [R10], R24 ;  /* 0x000000180a007388 */ /* 0x0007e20000000c00 */
[----:B------:R-:W-:Y:S01]  /*6c20*/  IADD3.X R8, R11, R13, R8, P0, P2 ;  /* 0x0000000d0b087210 */ /* 0x000fe200007e4408 */
[C---:B------:R-:W-:Y:S02]  /*6c30*/  IMAD.SHL.U32 R13, R9.reuse, 0x4, RZ ;  /* 0x00000004090d7824 */ /* 0x040fe400078e00ff */
[----:B------:R3:W-:Y:S01]  /*6c40*/  STS.128 [R10+0x800], R28 ;  /* 0x0008001c0a007388 */ /* 0x0007e20000000c00 */
[----:B------:R-:W-:Y:S02]  /*6c50*/  SHF.L.U64.HI R11, R9, 0x2, R8 ;  /* 0x00000002090b7819 */ /* 0x000fe40000010208 */
[----:B------:R-:W-:Y:S01]  /*6c60*/  IADD3 R8, P3, R13, UR4, RZ ;  /* 0x000000040d087c10 */ /* 0x000fe2000ff7e0ff */
[----:B------:R3:W-:Y:S01]  /*6c70*/  STS.128 [R10+0x1000], R32 ;  /* 0x001000200a007388 */ /* 0x0007e20000000c00 */
[----:B-1----:R-:W-:-:S02]  /*6c80*/  LEA R16, P2, R2, R16, 0x2 ;  /* 0x0000001002107211 */ /* 0x002fc400078410ff */
[----:B------:R-:W-:Y:S01]  /*6c90*/  IADD3.X R9, R11, UR5, RZ, P3, !PT ;  /* 0x000000050b097c10 */ /* 0x000fe20009ffe4ff */
[----:B------:R3:W-:Y:S01]  /*6ca0*/  STS.128 [R10+0x1800], R36 ;  /* 0x001800240a007388 */ /* 0x0007e20000000c00 */
[----:B--2---:R-:W-:-:S03]  /*6cb0*/  LEA R18, P0, R6, R18, 0x2 ;  /* 0x0000001206127211 */ /* 0x004fc600078010ff */
        /* <DEDUP_REMOVED lines=12> */
[----:B------:R-:W-:Y:S05]  /*6d80*/  @P1 BRA `(.L_x_351) ;  /* 0x0000000000141947 */ /* 0x000fea0003800000 */
.L_x_352:
[----:B------:R-:W2:Y:S04]  /*6d90*/  LDG.E.STRONG.GPU R0, desc[UR38][R8.64] ;  /* 0x0000002608007981 */ /* 0x000ea8000c1ef900 */
[----:B--2---:R-:W-:Y:S01]  /*6da0*/  CCTL.IVALL ;  /* 0x00000000ff00798f */ /* 0x004fe20002000000 */
[----:B------:R-:W-:Y:S05]  /*6db0*/  YIELD ;  /* 0x0000000000007946 */ /* 0x000fea0003800000 */
[----:B------:R-:W-:-:S13]  /*6dc0*/  ISETP.NE.AND P3, PT, R0, R5, PT ;  /* 0x000000050000720c */ /* 0x000fda0003f65270 */
[----:B------:R-:W-:Y:S05]  /*6dd0*/  @P3 BRA `(.L_x_352) ;  /* 0xfffffffc00ec3947 */ /* 0x000fea000383ffff */
.L_x_351:
[----:B------:R-:W-:Y:S05]  /*6de0*/  BSYNC B0 ;  /* 0x0000000000007941 */ /* 0x000fea0003800000 */
.L_x_350:
[----:B------:R-:W-:Y:S01]  /*6df0*/  UMOV UR4, 0xffffffff ;  /* 0xffffffff00047882 */ /* 0x000fe20000000000 */
[----:B------:R-:W-:Y:S02]  /*6e00*/  LEA.HI.X R14, R2, R17, R14, 0x2, P2 ;  /* 0x00000011020e7211 */ /* 0x000fe400010f140e */
[----:B------:R-:W-:Y:S01]  /*6e10*/  LEA.HI.X R12, R6, R19, R12, 0x2, P0 ;  /* 0x00000013060c7211 */ /* 0x000fe200000f140c */
[----:B------:R-:W-:Y:S06]  /*6e20*/  BRA.DIV UR4, `(.L_x_353) ;  /* 0x0000003a04687947 */ /* 0x000fec000b800000 */
[----:B------:R-:W-:Y:S01]  /*6e30*/  NOP ;  /* 0x0000000000007918 */ /* 0x000fe20000000000 */
.L_x_435:
[----:B------:R-:W-:Y:S01]  /*6e40*/  @!PT LDS RZ, [RZ] ;  /* 0x00000000fffff984 */ /* 0x000fe20000000800 */
[----:B------:R-:W-:Y:S01]  /*6e50*/  @!PT LDS RZ, [RZ] ;  /* 0x00000000fffff984 */ /* 0x000fe20000000800 */
[----:B------:R-:W-:Y:S01]  /*6e60*/  @!PT LDS RZ, [RZ] ;  /* 0x00000000fffff984 */ /* 0x000fe20000000800 */
[----:B------:R-:W-:Y:S01]  /*6e70*/  @!PT LDS RZ, [RZ] ;  /* 0x00000000fffff984 */ /* 0x000fe20000000800 */
[----:B------:R1:W-:Y:S06]  /*6e80*/  MEMBAR.ALL.CTA ;  /* 0x0000000000007992 */ /* 0x0003ec0000008000 */
[----:B-1----:R-:W1:Y:S01]  /*6e90*/  FENCE.VIEW.ASYNC.S ;  /* 0x00000000000073c6 */ /* 0x002e620000000000 */
[----:B------:R-:W-:Y:S05]  /*6ea0*/  WARPSYNC.ALL ;  /* 0x0000000000007948 */ /* 0x000fea0003800000 */
[----:B------:R-:W-:Y:S01]  /*6eb0*/  BSSY B0, `(.L_x_354) ;  /* 0x0000014000007945 */ /* 0x000fe20003800000 */
        /* <DEDUP_REMOVED lines=12> */
.L_x_356:
[----:B------:R-:W-:Y:S01]  /*6f80*/  @P0 ELECT P2, URZ, PT ;  /* 0x00000000003f082f */ /* 0x000fe20003840000 */
[----:B------:R1:W-:-:S12]  /*6f90*/  UBLKRED.G.S.ADD.F32.RN [UR4], [UR6], UR7, desc[UR8] ;  /* 0x00000804060073bb */ /* 0x0003d800080a1407 */
[----:B------:R-:W-:Y:S02]  /*6fa0*/  @P2 PLOP3.LUT P0, PT, P2, PT, PT, 0x8, 0x0 ;  /* 0x000000000000281c */ /* 0x000fe4000170e170 */
[----:B------:R-:W-:-:S11]  /*6fb0*/  PLOP3.LUT P2, PT, PT, PT, PT, 0x8, 0x0 ;  /* 0x000000000000781c */ /* 0x000fd60003f4e170 */
[----:B-1----:R-:W-:Y:S05]  /*6fc0*/  @P0 BRA.U.ANY `(.L_x_356) ;  /* 0xfffffffd00ec0947 */ /* 0x002fea000393ffff */
[----:B------:R0:W-:Y:S01]  /*6fd0*/  UTMACMDFLUSH ;  /* 0x00000000000079b7 */ /* 0x0001e20000000000 */
[----:B------:R-:W-:-:S04]  /*6fe0*/  DEPBAR.LE SB0, 0x0 ;  /* 0x000080000000791a */ /* 0x000fc80000000000 */
.L_x_355:
[----:B------:R-:W-:Y:S05]  /*6ff0*/  BSYNC B0 ;  /* 0x0000000000007941 */ /* 0x000fea0003800000 */
.L_x_354:
        /* <DEDUP_REMOVED lines=12> */
[----:B------:R-:W-:-:S05]  /*70c0*/  IMAD.MOV.U32 R3, RZ, RZ, 0x1 ;  /* 0x00000001ff037424 */ /* 0x000fca00078e00ff */
[----:B------:R1:W-:Y:S02]  /*70d0*/  REDG.E.ADD.S32.STRONG.GPU desc[UR38][R8.64], R3 ;  /* 0x000000030800798e */ /* 0x0003e4000c10e3a6 */
.L_x_358:
[----:B------:R-:W-:Y:S05]  /*70e0*/  BSYNC B0 ;  /* 0x0000000000007941 */ /* 0x000fea0003800000 */
.L_x_357:
[----:B------:R-:W-:Y:S06]  /*70f0*/  BAR.SYNC.DEFER_BLOCKING 0x1, 0x100 ;  /* 0x0044000000007b1d */ /* 0x000fec0000010000 */
[----:B------:R-:W-:Y:S01]  /*7100*/  ULDC.64 UR4, c[0x0][0x860] ;  /* 0x0002180000047ab9 */ /* 0x000fe20000000a00 */
[----:B------:R-:W-:Y:S01]  /*7110*/  BSSY B0, `(.L_x_359) ;  /* 0x0000019000007945 */ /* 0x000fe20003800000 */
[----:B------:R-:W-:-:S04]  /*7120*/  IADD3 R2, P0, R13, UR4, RZ ;  /* 0x000000040d027c10 */ /* 0x000fc8000ff1e0ff */
[----:B-1----:R-:W-:Y:S01]  /*7130*/  IADD3.X R3, R11, UR5, RZ, P0, !PT ;  /* 0x000000050b037c10 */ /* 0x002fe200087fe4ff */
        /* <DEDUP_REMOVED lines=17> */
.L_x_361:
[----:B------:R-:W2:Y:S04]  /*7250*/  LDG.E.STRONG.GPU R0, desc[UR38][R2.64] ;  /* 0x0000002602007981 */ /* 0x000ea8000c1ef900 */
[----:B--2---:R-:W-:Y:S01]  /*7260*/  CCTL.IVALL ;  /* 0x00000000ff00798f */ /* 0x004fe20002000000 */
[----:B------:R-:W-:Y:S05]  /*7270*/  YIELD ;  /* 0x0000000000007946 */ /* 0x000fea0003800000 */
[----:B------:R-:W-:-:S13]  /*7280*/  ISETP.NE.AND P0, PT, R0, R5, PT ;  /* 0x000000050000720c */ /* 0x000fda0003f05270 */
[----:B------:R-:W-:Y:S05]  /*7290*/  @P0 BRA `(.L_x_361) ;  /* 0xfffffffc00ec0947 */ /* 0x000fea000383ffff */
.L_x_360:
[----:B------:R-:W-:Y:S05]  /*72a0*/  BSYNC B0 ;  /* 0x0000000000007941 */ /* 0x000fea0003800000 */
.L_x_359:
[----:B------:R-:W-:-:S03]  /*72b0*/  UMOV UR4, 0xffffffff ;  /* 0xffffffff00047882 */ /* 0x000fc60000000000 */
[----:B------:R-:W-:Y:S05]  /*72c0*/  BRA.DIV UR4, `(.L_x_362) ;  /* 0x00000036045c7947 */ /* 0x000fea000b800000 */
[----:B------:R-:W-:Y:S01]  /*72d0*/  NOP ;  /* 0x0000000000007918 */ /* 0x000fe20000000000 */
.L_x_438:
[----:B------:R-:W-:Y:S01]  /*72e0*/  @!PT LDS RZ, [RZ] ;  /* 0x00000000fffff984 */ /* 0x000fe20000000800 */
[----:B------:R-:W-:Y:S01]  /*72f0*/  @!PT LDS RZ, [RZ] ;  /* 0x00000000fffff984 */ /* 0x000fe20000000800 */
[----:B------:R-:W-:Y:S01]  /*7300*/  @!PT LDS RZ, [RZ] ;  /* 0x00000000fffff984 */ /* 0x000fe20000000800 */
[----:B------:R-:W-:Y:S01]  /*7310*/  @!PT LDS RZ, [RZ] ;  /* 0x00000000fffff984 */ /* 0x000fe20000000800 */
[----:B------:R2:W-:Y:S06]  /*7320*/  MEMBAR.ALL.CTA ;  /* 0x0000000000007992 */ /* 0x0005ec0000008000 */
[----:B--2---:R-:W2:Y:S01]  /*7330*/  FENCE.VIEW.ASYNC.S ;  /* 0x00000000000073c6 */ /* 0x004ea20000000000 */
[----:B------:R-:W-:Y:S05]  /*7340*/  WARPSYNC.ALL ;  /* 0x0000000000007948 */ /* 0x000fea0003800000 */
[----:B------:R-:W-:Y:S01]  /*7350*/  BSSY B0, `(.L_x_363) ;  /* 0x0000014000007945 */ /* 0x000fe20003800000 */
[----:B--2---:R-:W-:Y:S06]  /*7360*/  BAR.SYNC.DEFER_BLOCKING 0x1, 0x100 ;  /* 0x0044000000007b1d */ /* 0x004fec0000010000 */
[----:B------:R-:W-:Y:S05]  /*7370*/  @P1 BRA `(.L_x_364) ;  /* 0x0000000000441947 */ /* 0x000fea0003800000 */
[----:B------:R-:W2:Y:S01]  /*7380*/  S2R R4, SR_CgaCtaId ;  /* 0x0000000000047919 */ /* 0x000ea20000008800 */
[----:B------:R-:W-:Y:S01]  /*7390*/  MOV R0, 0x400 ;  /* 0x0000040000007802 */ /* 0x000fe20000000f00 */
[----:B------:R-:W-:Y:S01]  /*73a0*/  UMOV UR7, 0x1000 ;  /* 0x0000100000077882 */ /* 0x000fe20000000000 */
[----:B------:R-:W-:Y:S01]  /*73b0*/  R2UR UR4, R16 ;  /* 0x00000000100472ca */ /* 0x000fe200000e0000 */
[----:B------:R-:W-:Y:S01]  /*73c0*/  UMOV UR8, 0x0 ;  /* 0x0000000000087882 */ /* 0x000fe20000000000 */
[----:B------:R-:W-:Y:S01]  /*73d0*/  R2UR UR5, R14 ;  /* 0x000000000e0572ca */ /* 0x000fe200000e0000 */
[----:B------:R-:W-:Y:S01]  /*73e0*/  UMOV UR9, 0x14f00000 ;  /* 0x14f0000000097882 */ /* 0x000fe20000000000 */
[----:B------:R-:W-:Y:S02]  /*73f0*/  PLOP3.LUT P0, PT, PT, PT, PT, 0x80, 0x0 ;  /* 0x000000000000781c */ /* 0x000fe40003f0f070 */
[----:B--2---:R-:W-:-:S04]  /*7400*/  LEA R0, R4, R0, 0x18 ;  /* 0x0000000004007211 */ /* 0x004fc800078ec0ff */
[----:B------:R-:W-:-:S15]  /*7410*/  R2UR UR6, R0 ;  /* 0x00000000000672ca */ /* 0x000fde00000e0000 */
.L_x_365:
[----:B------:R-:W-:Y:S01]  /*7420*/  @P0 ELECT P2, URZ, PT ;  /* 0x00000000003f082f */ /* 0x000fe20003840000 */
[----:B------:R2:W-:-:S12]  /*7430*/  UBLKRED.G.S.ADD.F32.RN [UR4], [UR6], UR7, desc[UR8] ;  /* 0x00000804060073bb */ /* 0x0005d800080a1407 */
[----:B------:R-:W-:Y:S02]  /*7440*/  @P2 PLOP3.LUT P0, PT, P2, PT, PT, 0x8, 0x0 ;  /* 0x000000000000281c */ /* 0x000fe4000170e170 */
[----:B------:R-:W-:-:S11]  /*7450*/  PLOP3.LUT P2, PT, PT, PT, PT, 0x8, 0x0 ;  /* 0x000000000000781c */ /* 0x000fd60003f4e170 */
[----:B--2---:R-:W-:Y:S05]  /*7460*/  @P0 BRA.U.ANY `(.L_x_365) ;  /* 0xfffffffd00ec0947 */ /* 0x004fea000393ffff */
[----:B------:R0:W-:Y:S01]  /*7470*/  UTMACMDFLUSH ;  /* 0x00000000000079b7 */ /* 0x0001e20000000000 */
[----:B------:R-:W-:-:S04]  /*7480*/  DEPBAR.LE SB0, 0x0 ;  /* 0x000080000000791a */ /* 0x000fc80000000000 */
.L_x_364:
[----:B------:R-:W-:Y:S05]  /*7490*/  BSYNC B0 ;  /* 0x0000000000007941 */ /* 0x000fea0003800000 */
.L_x_363:
[----:B------:R-:W-:Y:S01]  /*74a0*/  NOP ;  /* 0x0000000000007918 */ /* 0x000fe20000000000 */
[----:B------:R-:W-:Y:S05]  /*74b0*/  @P1 BRA `(.L_x_330) ;  /* 0x0000003000541947 */ /* 0x000fea0003800000 */
[----:B------:R-:W-:Y:S01]  /*74c0*/  IMAD.MOV.U32 R5, RZ, RZ, 0x1 ;  /* 0x00000001ff057424 */ /* 0x000fe200078e00ff */
        /* <DEDUP_REMOVED lines=8> */
[----:B012345:R-:W-:Y:S04]  /*7550*/  CCTL.IVALL ;  /* 0x00000000ff00798f */ /* 0x03ffe80002000000 */
[----:B------:R2:W-:Y:S01]  /*7560*/  REDG.E.ADD.S32.STRONG.GPU desc[UR38][R2.64], R5 ;  /* 0x000000050200798e */ /* 0x0005e2000c10e3a6 */
[----:B------:R-:W-:Y:S05]  /*7570*/  BRA `(.L_x_330) ;  /* 0x0000003000247947 */ /* 0x000fea0003800000 */
.L_x_328:
        /* <DEDUP_REMOVED lines=20> */
[----:B------:R-:W-:Y:S02]  /*76c0*/  UIMAD UR6, UR8, UR10, URZ ;  /* 0x0000000a080672a4 */ /* 0x000fe4000f8e023f */
[----:B------:R-:W-:Y:S01]  /*76d0*/  USHF.R.S32.HI UR10, URZ, 0x1f, UR7 ;  /* 0x0000001f3f0a7899 */ /* 0x000fe20008011407 */
[----:B--2---:R-:W-:Y:S01]  /*76e0*/  ISETP.GE.AND P1, PT, R4, 0x1, PT ;  /* 0x000000010400780c */ /* 0x004fe20003f26270 */
[----:B------:R-:W-:Y:S02]  /*76f0*/  UIMAD UR6, UR9, UR11, UR6 ;  /* 0x0000000b090672a4 */ /* 0x000fe4000f8e0206 */
[----:B------:R-:W-:-:S02]  /*7700*/  UIMAD UR11, UR7, UR13, URZ ;  /* 0x0000000d070b72a4 */ /* 0x000fc4000f8e023f */
[----:B------:R-:W-:Y:S02]  /*7710*/  UIADD3 UR5, UR5, UR6, URZ ;  /* 0x0000000605057290 */ /* 0x000fe4000fffe03f */
[----:B------:R-:W-:Y:S02]  /*7720*/  UIMAD UR6, UR10, UR14, URZ ;  /* 0x0000000e0a0672a4 */ /* 0x000fe4000f8e023f */
[----:B------:R-:W-:Y:S02]  /*7730*/  UIADD3 UR10, UP0, UR11, UR9, URZ ;  /* 0x000000090b0a7290 */ /* 0x000fe4000ff1e03f */
        /* <DEDUP_REMOVED lines=13> */
[----:B------:R-:W-:-:S03]  /*7810*/  UMOV UR4, URZ ;  /* 0x0000003f00047c82 */ /* 0x000fc60008000000 */
        /* <DEDUP_REMOVED lines=17> */
.L_x_392:
        /* <DEDUP_REMOVED lines=17> */
.L_x_370:
[----:B------:R-:W2:Y:S04]  /*7a40*/  LDG.E.STRONG.GPU R6, desc[UR38][R2.64] ;  /* 0x0000002602067981 */ /* 0x000ea8000c1ef900 */
[----:B--2---:R-:W-:Y:S01]  /*7a50*/  CCTL.IVALL ;  /* 0x00000000ff00798f */ /* 0x004fe20002000000 */
[----:B------:R-:W-:Y:S05]  /*7a60*/  YIELD ;  /* 0x0000000000007946 */ /* 0x000fea0003800000 */
[----:B------:R-:W-:-:S13]  /*7a70*/  ISETP.NE.AND P3, PT, R6, UR26, PT ;  /* 0x0000001a06007c0c */ /* 0x000fda000bf65270 */
[----:B------:R-:W-:Y:S05]  /*7a80*/  @P3 BRA `(.L_x_370) ;  /* 0xfffffffc00ec3947 */ /* 0x000fea000383ffff */
.L_x_369:
[----:B------:R-:W-:Y:S05]  /*7a90*/  BSYNC B0 ;  /* 0x0000000000007941 */ /* 0x000fea0003800000 */
.L_x_368:
[----:B------:R-:W-:-:S03]  /*7aa0*/  UMOV UR23, 0xffffffff ;  /* 0xffffffff00177882 */ /* 0x000fc60000000000 */
[----:B------:R-:W-:Y:S05]  /*7ab0*/  BRA.DIV UR23, `(.L_x_371) ;  /* 0x0000002e177c7947 */ /* 0x000fea000b800000 */
[----:B------:R-:W-:Y:S01]  /*7ac0*/  NOP ;  /* 0x0000000000007918 */ /* 0x000fe20000000000 */
.L_x_441:
        /* <DEDUP_REMOVED lines=19> */
.L_x_373:
[----:B------:R-:W-:Y:S05]  /*7c00*/  BSYNC B0 ;  /* 0x0000000000007941 */ /* 0x000fea0003800000 */
.L_x_372:
        /* <DEDUP_REMOVED lines=13> */
.L_x_375:
[----:B------:R-:W-:Y:S05]  /*7ce0*/  BSYNC B0 ;  /* 0x0000000000007941 */ /* 0x000fea0003800000 */
.L_x_374:
[----:B------:R-:W-:Y:S06]  /*7cf0*/  BAR.ARV 0xa, 0xa0 ;  /* 0x0282800000007b1d */ /* 0x000fec0000002000 */
[----:B------:R-:W-:Y:S04]  /*7d00*/  BSSY B0, `(.L_x_376) ;  /* 0x0000003000007945 */ /* 0x000fe80003800000 */
[----:B------:R-:W-:Y:S05]  /*7d10*/  @!P0 BRA `(.L_x_377) ;  /* 0x0000000000048947 */ /* 0x000fea0003800000 */
[----:B------:R-:W-:-:S04]  /*7d20*/  DEPBAR.LE SB0, 0x0 ;  /* 0x000080000000791a */ /* 0x000fc80000000000 */
.L_x_377:
[----:B------:R-:W-:Y:S05]  /*7d30*/  BSYNC B0 ;  /* 0x0000000000007941 */ /* 0x000fea0003800000 */
.L_x_376:
        /* <DEDUP_REMOVED lines=19> */
.L_x_379:
[----:B------:R-:W-:Y:S05]  /*7e70*/  BSYNC B0 ;  /* 0x0000000000007941 */ /* 0x000fea0003800000 */
.L_x_378:
        /* <DEDUP_REMOVED lines=9> */
.L_x_382:
[----:B------:R-:W2:Y:S04]  /*7f10*/  LDG.E.STRONG.GPU R6, desc[UR38][R2.64] ;  /* 0x0000002602067981 */ /* 0x000ea8000c1ef900 */
[----:B--2---:R-:W-:Y:S01]  /*7f20*/  CCTL.IVALL ;  /* 0x00000000ff00798f */ /* 0x004fe20002000000 */
[----:B------:R-:W-:Y:S05]  /*7f30*/  YIELD ;  /* 0x0000000000007946 */ /* 0x000fea0003800000 */
[----:B------:R-:W-:-:S13]  /*7f40*/  ISETP.NE.AND P3, PT, R6, UR26, PT ;  /* 0x0000001a06007c0c */ /* 0x000fda000bf65270 */
[----:B------:R-:W-:Y:S05]  /*7f50*/  @P3 BRA `(.L_x_382) ;  /* 0xfffffffc00ec3947 */ /* 0x000fea000383ffff */
.L_x_381:
[----:B------:R-:W-:Y:S05]  /*7f60*/  BSYNC B0 ;  /* 0x0000000000007941 */ /* 0x000fea0003800000 */
.L_x_380:
[----:B------:R-:W-:-:S03]  /*7f70*/  UMOV UR8, 0xffffffff ;  /* 0xffffffff00087882 */ /* 0x000fc60000000000 */
[----:B------:R-:W-:Y:S05]  /*7f80*/  BRA.DIV UR8, `(.L_x_383) ;  /* 0x0000002a08647947 */ /* 0x000fea000b800000 */
[----:B------:R-:W-:Y:S01]  /*7f90*/  NOP ;  /* 0x0000000000007918 */ /* 0x000fe20000000000 */
.L_x_444:
        /* <DEDUP_REMOVED lines=13> */
.L_x_385:
[----:B------:R-:W-:Y:S05]  /*8070*/  BSYNC B0 ;  /* 0x0000000000007941 */ /* 0x000fea0003800000 */
.L_x_384:
        /* <DEDUP_REMOVED lines=13> */
.L_x_387:
[----:B------:R-:W-:Y:S05]  /*8150*/  BSYNC B0 ;  /* 0x0000000000007941 */ /* 0x000fea0003800000 */
.L_x_386:
[----:B------:R-:W-:Y:S06]  /*8160*/  BAR.ARV 0xa, 0xa0 ;  /* 0x0282800000007b1d */ /* 0x000fec0000002000 */
[----:B------:R-:W-:Y:S04]  /*8170*/  BSSY B0, `(.L_x_388) ;  /* 0x0000003000007945 */ /* 0x000fe80003800000 */
[----:B------:R-:W-:Y:S05]  /*8180*/  @!P0 BRA `(.L_x_389) ;  /* 0x0000000000048947 */ /* 0x000fea0003800000 */
[----:B------:R-:W-:-:S04]  /*8190*/  DEPBAR.LE SB0, 0x0 ;  /* 0x000080000000791a */ /* 0x000fc80000000000 */
.L_x_389:
[----:B------:R-:W-:Y:S05]  /*81a0*/  BSYNC B0 ;  /* 0x0000000000007941 */ /* 0x000fea0003800000 */
.L_x_388:
        /* <DEDUP_REMOVED lines=19> */
.L_x_391:
[----:B------:R-:W-:Y:S05]  /*82e0*/  BSYNC B0 ;  /* 0x0000000000007941 */ /* 0x000fea0003800000 */
.L_x_390:
[----:B------:R-:W-:Y:S02]  /*82f0*/  UIADD3 UR4, UR4, 0x2, URZ ;  /* 0x0000000204047890 */ /* 0x000fe4000fffe03f */
[----:B------:R-:W-:Y:S01]  /*8300*/  UIADD3 UR5, UR5, 0x1, URZ ;  /* 0x0000000105057890 */ /* 0x000fe2000fffe03f */
[----:B------:R-:W-:Y:S11]  /*8310*/  @P2 BRA `(.L_x_392) ;  /* 0xfffffff400842947 */ /* 0x000ff6000383ffff */
.L_x_367:
        /* <DEDUP_REMOVED lines=13> */
.L_x_395:
[----:B------:R-:W2:Y:S04]  /*83f0*/  LDG.E.STRONG.GPU R0, desc[UR38][R2.64] ;  /* 0x0000002602007981 */ /* 0x000ea8000c1ef900 */
[----:B--2---:R-:W-:Y:S01]  /*8400*/  CCTL.IVALL ;  /* 0x00000000ff00798f */ /* 0x004fe20002000000 */
[----:B------:R-:W-:Y:S05]  /*8410*/  YIELD ;  /* 0x0000000000007946 */ /* 0x000fea0003800000 */
[----:B------:R-:W-:-:S13]  /*8420*/  ISETP.NE.AND P2, PT, R0, UR26, PT ;  /* 0x0000001a00007c0c */ /* 0x000fda000bf45270 */
[----:B------:R-:W-:Y:S05]  /*8430*/  @P2 BRA `(.L_x_395) ;  /* 0xfffffffc00ec2947 */ /* 0x000fea000383ffff */
.L_x_394:
[----:B------:R-:W-:Y:S05]  /*8440*/  BSYNC B0 ;  /* 0x0000000000007941 */ /* 0x000fea0003800000 */
.L_x_393:
[----:B------:R-:W-:-:S03]  /*8450*/  UMOV UR5, 0xffffffff ;  /* 0xffffffff00057882 */ /* 0x000fc60000000000 */
[----:B------:R-:W-:Y:S05]  /*8460*/  BRA.DIV UR5, `(.L_x_396) ;  /* 0x0000002605487947 */ /* 0x000fea000b800000 */
[----:B------:R-:W-:Y:S01]  /*8470*/  NOP ;  /* 0x0000000000007918 */ /* 0x000fe20000000000 */
.L_x_447:
        /* <DEDUP_REMOVED lines=22> */
.L_x_398:
[----:B------:R-:W-:Y:S05]  /*85e0*/  BSYNC B0 ;  /* 0x0000000000007941 */ /* 0x000fea0003800000 */
.L_x_397:
        /* <DEDUP_REMOVED lines=20> */
.L_x_400:
[----:B------:R-:W-:Y:S05]  /*8730*/  BSYNC B0 ;  /* 0x0000000000007941 */ /* 0x000fea0003800000 */
.L_x_399:
[----:B------:R-:W-:Y:S06]  /*8740*/  BAR.ARV 0xa, 0xa0 ;  /* 0x0282800000007b1d */ /* 0x000fec0000002000 */
[----:B------:R-:W-:Y:S04]  /*8750*/  BSSY B0, `(.L_x_401) ;  /* 0x0000003000007945 */ /* 0x000fe80003800000 */
[----:B------:R-:W-:Y:S05]  /*8760*/  @!P0 BRA `(.L_x_402) ;  /* 0x0000000000048947 */ /* 0x000fea0003800000 */
[----:B------:R-:W-:-:S04]  /*8770*/  DEPBAR.LE SB0, 0x0 ;  /* 0x000080000000791a */ /* 0x000fc80000000000 */
.L_x_402:
[----:B------:R-:W-:Y:S05]  /*8780*/  BSYNC B0 ;  /* 0x0000000000007941 */ /* 0x000fea0003800000 */
.L_x_401:
        /* <DEDUP_REMOVED lines=19> */
.L_x_366:
        /* <DEDUP_REMOVED lines=55> */
.L_x_448:
        /* <DEDUP_REMOVED lines=10> */
.L_x_406:
        /* <DEDUP_REMOVED lines=84> */
.L_x_417:
[----:B------:R-:W-:-:S04]  /*9210*/  SHF.L.U32 R21, R18, 0x1f, RZ ;  /* 0x0000001f12157819 */ /* 0x000fc800000006ff */
[----:B-1----:R-:W1:Y:S02]  /*9220*/  SYNCS.PHASECHK.TRANS64.TRYWAIT P1, [R20+URZ+0x38840], R21 ;  /* 0x03884015140075a7 */ /* 0x002e64000802017f */
[----:B-12---:R-:W-:Y:S05]  /*9230*/  @!P1 BRA `(.L_x_409) ;  /* 0x0000001800049947 */ /* 0x006fea0003800000 */
.L_x_449:
[----:B------:R-:W-:Y:S05]  /*9240*/  @P0 BRA `(.L_x_410) ;  /* 0x0000000000140947 */ /* 0x000fea0003800000 */
[----:B------:R-:W-:Y:S01]  /*9250*/  ISETP.NE.AND P1, PT, R12, RZ, PT ;  /* 0x000000ff0c00720c */ /* 0x000fe20003f25270 */
[----:B------:R-:W-:-:S04]  /*9260*/  IMAD.MOV.U32 R3, RZ, RZ, 0x5140 ;  /* 0x00005140ff037424 */ /* 0x000fc800078e00ff */
[----:B------:R2:W-:Y:S08]  /*9270*/  SYNCS.ARRIVE.TRANS64 RZ, [R20+URZ+0x38830], R3 ;  /* 0x0388300314ff79a7 */ /* 0x0005f0000800003f */
[----:B------:R-:W-:Y:S05]  /*9280*/  @!P1 BRA `(.L_x_410) ;  /* 0x0000000000049947 */ /* 0x000fea0003800000 */
[----:B------:R-:W-:Y:S01]  /*9290*/  BPT.TRAP 0x1 ;  /* 0x000000040000795c */ /* 0x000fe20000300000 */
.L_x_410:
        /* <DEDUP_REMOVED lines=36> */
.L_x_450:
[----:B------:R-:W-:Y:S05]  /*94e0*/  @P0 BRA `(.L_x_412) ;  /* 0x0000000000140947 */ /* 0x000fea0003800000 */
[----:B------:R-:W-:Y:S01]  /*94f0*/  ISETP.NE.AND P1, PT, R12, RZ, PT ;  /* 0x000000ff0c00720c */ /* 0x000fe20003f25270 */
[----:B------:R-:W-:-:S04]  /*9500*/  IMAD.MOV.U32 R0, RZ, RZ, 0x5140 ;  /* 0x00005140ff007424 */ /* 0x000fc800078e00ff */
[----:B------:R4:W-:Y:S08]  /*9510*/  SYNCS.ARRIVE.TRANS64 RZ, [R20+URZ+0x38818], R0 ;  /* 0x0388180014ff79a7 */ /* 0x0009f0000800003f */
[----:B------:R-:W-:Y:S05]  /*9520*/  @!P1 BRA `(.L_x_412) ;  /* 0x0000000000049947 */ /* 0x000fea0003800000 */
[----:B------:R-:W-:Y:S01]  /*9530*/  BPT.TRAP 0x1 ;  /* 0x000000040000795c */ /* 0x000fe20000300000 */
.L_x_412:
        /* <DEDUP_REMOVED lines=27> */
.L_x_451:
        /* <DEDUP_REMOVED lines=9> */
.L_x_414:
        /* <DEDUP_REMOVED lines=31> */
.L_x_453:
[----:B------:R-:W-:Y:S05]  /*9970*/  @P0 BRA `(.L_x_416) ;  /* 0x0000000000140947 */ /* 0x000fea0003800000 */
[----:B------:R-:W-:Y:S01]  /*9980*/  ISETP.NE.AND P1, PT, R12, RZ, PT ;  /* 0x000000ff0c00720c */ /* 0x000fe20003f25270 */
[----:B-1----:R-:W-:-:S04]  /*9990*/  IMAD.MOV.U32 R5, RZ, RZ, 0x5140 ;  /* 0x00005140ff057424 */ /* 0x002fc800078e00ff */
[----:B------:R2:W-:Y:S08]  /*99a0*/  SYNCS.ARRIVE.TRANS64 RZ, [R20+URZ+0x38810], R5 ;  /* 0x0388100514ff79a7 */ /* 0x0005f0000800003f */
[----:B------:R-:W-:Y:S05]  /*99b0*/  @!P1 BRA `(.L_x_416) ;  /* 0x0000000000049947 */ /* 0x000fea0003800000 */
[----:B------:R-:W-:Y:S01]  /*99c0*/  BPT.TRAP 0x1 ;  /* 0x000000040000795c */ /* 0x000fe20000300000 */
.L_x_416:
        /* <DEDUP_REMOVED lines=28> */
.L_x_408:
[----:B------:R-:W-:-:S13]  /*9b90*/  ISETP.NE.AND P1, PT, R10, RZ, PT ;  /* 0x000000ff0a00720c */ /* 0x000fda0003f25270 */
[----:B------:R-:W-:Y:S05]  /*9ba0*/  @!P1 BRA `(.L_x_407) ;  /* 0x0000000400289947 */ /* 0x000fea0003800000 */
[----:B------:R-:W-:-:S04]  /*9bb0*/  SHF.L.U32 R9, R18, 0x1f, RZ ;  /* 0x0000001f12097819 */ /* 0x000fc800000006ff */
[----:B------:R-:W3:Y:S02]  /*9bc0*/  SYNCS.PHASECHK.TRANS64.TRYWAIT P1, [R20+URZ+0x38840], R9 ;  /* 0x03884009140075a7 */ /* 0x000ee4000802017f */
[----:B---3--:R-:W-:Y:S05]  /*9bd0*/  @!P1 BRA `(.L_x_418) ;  /* 0x0000000c00f09947 */ /* 0x008fea0003800000 */
.L_x_454:
[----:B------:R-:W-:Y:S05]  /*9be0*/  @P0 BRA `(.L_x_419) ;  /* 0x0000000000140947 */ /* 0x000fea0003800000 */
[----:B------:R-:W-:Y:S01]  /*9bf0*/  ISETP.NE.AND P1, PT, R12, RZ, PT ;  /* 0x000000ff0c00720c */ /* 0x000fe20003f25270 */
[----:B-12---:R-:W-:-:S04]  /*9c00*/  IMAD.MOV.U32 R5, RZ, RZ, 0x5140 ;  /* 0x00005140ff057424 */ /* 0x006fc800078e00ff */
[----:B------:R4:W-:Y:S08]  /*9c10*/  SYNCS.ARRIVE.TRANS64 RZ, [R20+URZ+0x38830], R5 ;  /* 0x0388300514ff79a7 */ /* 0x0009f0000800003f */
[----:B------:R-:W-:Y:S05]  /*9c20*/  @!P1 BRA `(.L_x_419) ;  /* 0x0000000000049947 */ /* 0x000fea0003800000 */
[----:B------:R-:W-:Y:S01]  /*9c30*/  BPT.TRAP 0x1 ;  /* 0x000000040000795c */ /* 0x000fe20000300000 */
.L_x_419:
        /* <DEDUP_REMOVED lines=33> */
.L_x_455:
[----:B------:R-:W-:Y:S05]  /*9e50*/  @P0 BRA `(.L_x_421) ;  /* 0x0000000000140947 */ /* 0x000fea0003800000 */
[----:B------:R-:W-:Y:S01]  /*9e60*/  ISETP.NE.AND P0, PT, R12, RZ, PT ;  /* 0x000000ff0c00720c */ /* 0x000fe20003f05270 */
[----:B------:R-:W-:-:S04]  /*9e70*/  IMAD.MOV.U32 R5, RZ, RZ, 0x5140 ;  /* 0x00005140ff057424 */ /* 0x000fc800078e00ff */
[----:B------:R2:W-:Y:S08]  /*9e80*/  SYNCS.ARRIVE.TRANS64 RZ, [R20+URZ+0x38818], R5 ;  /* 0x0388180514ff79a7 */ /* 0x0005f0000800003f */
[----:B------:R-:W-:Y:S05]  /*9e90*/  @!P0 BRA `(.L_x_421) ;  /* 0x0000000000048947 */ /* 0x000fea0003800000 */
[----:B------:R-:W-:Y:S01]  /*9ea0*/  BPT.TRAP 0x1 ;  /* 0x000000040000795c */ /* 0x000fe20000300000 */
.L_x_421:
        /* <DEDUP_REMOVED lines=26> */
.L_x_407:
[----:B------:R-:W-:Y:S01]  /*a050*/  IMAD R4, R13, 0x8, R20 ;  /* 0x000000080d047824 */ /* 0x000fe200078e0214 */
[----:B------:R-:W-:Y:S01]  /*a060*/  SHF.L.U32 R3, R18, 0x1f, RZ ;  /* 0x0000001f12037819 */ /* 0x000fe200000006ff */
[----:B------:R-:W4:Y:S03]  /*a070*/  S2R R2, SR_TID.X ;  /* 0x0000000000027919 */ /* 0x000f260000002100 */
[----:B------:R-:W5:Y:S01]  /*a080*/  SYNCS.PHASECHK.TRANS64.TRYWAIT P0, [R4+URZ+0x38840], R3 ;  /* 0x03884003040075a7 */ /* 0x000f62000800017f */
[----:B----4-:R-:W-:-:S04]  /*a090*/  LOP3.LUT R2, R2, 0x7f, RZ, 0xc0, !PT ;  /* 0x0000007f02027812 */ /* 0x010fc800078ec0ff */
[----:B------:R-:W-:Y:S01]  /*a0a0*/  ISETP.NE.AND P1, PT, R2, RZ, PT ;  /* 0x000000ff0200720c */ /* 0x000fe20003f25270 */
[----:B-----5:R-:W-:-:S12]  /*a0b0*/  @!P0 BRA `(.L_x_422) ;  /* 0x0000000800e08947 */ /* 0x020fd80003800000 */
.L_x_456:
[----:B------:R-:W-:Y:S05]  /*a0c0*/  @P1 BRA `(.L_x_423) ;  /* 0x0000000000181947 */ /* 0x000fea0003800000 */
[----:B------:R-:W5:Y:S01]  /*a0d0*/  S2R R2, SR_TID.X ;  /* 0x0000000000027919 */ /* 0x000f620000002100 */
[----:B----4-:R-:W-:-:S04]  /*a0e0*/  IMAD.MOV.U32 R3, RZ, RZ, 0x5140 ;  /* 0x00005140ff037424 */ /* 0x010fc800078e00ff */
[----:B------:R4:W-:Y:S01]  /*a0f0*/  SYNCS.ARRIVE.TRANS64 RZ, [R4+URZ+0x38830], R3 ;  /* 0x0388300304ff79a7 */ /* 0x0009e2000800003f */
[----:B-----5:R-:W-:-:S13]  /*a100*/  LOP3.LUT P0, RZ, R2, 0x1f, RZ, 0xc0, !PT ;  /* 0x0000001f02ff7812 */ /* 0x020fda000780c0ff */
[----:B----4-:R-:W-:Y:S05]  /*a110*/  @!P0 BRA `(.L_x_423) ;  /* 0x0000000000048947 */ /* 0x010fea0003800000 */
[----:B------:R-:W-:Y:S01]  /*a120*/  BPT.TRAP 0x1 ;  /* 0x000000040000795c */ /* 0x000fe20000300000 */
.L_x_423:
        /* <DEDUP_REMOVED lines=40> */
.L_x_404:
[----:B------:R-:W-:Y:S05]  /*a3b0*/  BSYNC B0 ;  /* 0x0000000000007941 */ /* 0x000fea0003800000 */
.L_x_403:
[----:B------:R-:W-:-:S03]  /*a3c0*/  UMOV UR6, 0xffffffff ;  /* 0xffffffff00067882 */ /* 0x000fc60000000000 */
[----:B------:R-:W-:Y:S05]  /*a3d0*/  BRA.DIV UR6, `(.L_x_424) ;  /* 0x0000000a062c7947 */ /* 0x000fea000b800000 */
[----:B------:R-:W-:-:S13]  /*a3e0*/  ELECT P0, URZ, PT ;  /* 0x00000000003f782f */ /* 0x000fda0003800000 */
.L_x_459:
[----:B------:R-:W-:Y:S05]  /*a3f0*/  @!P0 BRA `(.L_x_330) ;  /* 0x0000000000848947 */ /* 0x000fea0003800000 */
[----:B------:R-:W2:Y:S02]  /*a400*/  LDL.LU R2, [R1+0x4] ;  /* 0x0000040001027983 */ /* 0x000ea40000300800 */
[----:B--2---:R-:W-:-:S04]  /*a410*/  LOP3.LUT R2, R2, 0x2, RZ, 0xfc, !PT ;  /* 0x0000000202027812 */ /* 0x004fc800078efcff */
[----:B------:R-:W-:-:S13]  /*a420*/  ISETP.NE.AND P0, PT, R2, 0x3, PT ;  /* 0x000000030200780c */ /* 0x000fda0003f05270 */
[----:B------:R-:W-:Y:S05]  /*a430*/  @!P0 BRA `(.L_x_425) ;  /* 0x0000000000048947 */ /* 0x000fea0003800000 */
[----:B------:R-:W-:Y:S01]  /*a440*/  BPT.TRAP 0x1 ;  /* 0x000000040000795c */ /* 0x000fe20000300000 */
.L_x_425:
        /* <DEDUP_REMOVED lines=15> */
.L_x_460:
[----:B------:R-:W2:Y:S02]  /*a540*/  SYNCS.PHASECHK.TRANS64.TRYWAIT P1, [R3+URZ], R2 ;  /* 0x00000002030075a7 */ /* 0x000ea4000802017f */
[----:B--2---:R-:W-:Y:S05]  /*a550*/  @!P1 BRA `(.L_x_427) ;  /* 0x0000000800049947 */ /* 0x004fea0003800000 */
.L_x_461:
[----:B------:R-:W-:Y:S05]  /*a560*/  @!P0 BRA `(.L_x_428) ;  /* 0x0000000000048947 */ /* 0x000fea0003800000 */
[----:B------:R-:W-:Y:S01]  /*a570*/  BPT.TRAP 0x1 ;  /* 0x000000040000795c */ /* 0x000fe20000300000 */
.L_x_428:
[----:B--2---:R-:W-:-:S04]  /*a580*/  VIADD R3, R8, 0x38840 ;  /* 0x0003884008037836 */ /* 0x004fc80000000000 */
[----:B------:R-:W-:-:S04]  /*a590*/  IMAD R5, R0, 0x8, R3 ;  /* 0x0000000800057824 */ /* 0x000fc800078e0203 */
[----:B------:R-:W2:Y:S02]  /*a5a0*/  SYNCS.PHASECHK.TRANS64.TRYWAIT P0, [R5+URZ], R4 ;  /* 0x00000004050075a7 */ /* 0x000ea4000800017f */
[----:B--2---:R-:W-:Y:S05]  /*a5b0*/  @!P0 BRA `(.L_x_429) ;  /* 0x0000000800008947 */ /* 0x004fea0003800000 */
.L_x_462:
[----:B------:R-:W-:-:S07]  /*a5c0*/  IMAD R3, R6, 0x8, R3 ;  /* 0x0000000806037824 */ /* 0x000fce00078e0203 */
.L_x_430:
[----:B---3--:R3:W4:Y:S02]  /*a5d0*/  SYNCS.PHASECHK.TRANS64.TRYWAIT P0, [R3+URZ], R2 ;  /* 0x00000002030075a7 */ /* 0x008724000800017f */
[----:B----4-:R-:W-:Y:S05]  /*a5e0*/  @!P0 NANOSLEEP.SYNCS 0x989680 ;  /* 0x009896800000895d */ /* 0x010fea0003900000 */
[----:B------:R-:W4:Y:S02]  /*a5f0*/  @!P0 SYNCS.PHASECHK.TRANS64 P0, [R3+URZ], R2 ;  /* 0x00000002030085a7 */ /* 0x000f24000800007f */
[----:B----4-:R-:W-:Y:S05]  /*a600*/  @!P0 BRA `(.L_x_430) ;  /* 0xfffffffc00f08947 */ /* 0x010fea000383ffff */
.L_x_330:
[----:B------:R-:W-:Y:S05]  /*a610*/  BSYNC B6 ;  /* 0x0000000000067941 */ /* 0x000fea0003800000 */
.L_x_327:
[----:B------:R-:W-:Y:S05]  /*a620*/  EXIT ;  /* 0x000000000000794d */ /* 0x000fea0003800000 */
.L_x_335:
[----:B------:R-:W-:Y:S02]  /*a630*/  IMAD.MOV.U32 R13, RZ, RZ, R17 ;  /* 0x000000ffff0d7224 */ /* 0x000fe400078e0011 */
[----:B------:R-:W-:Y:S02]  /*a640*/  IMAD.MOV.U32 R12, RZ, RZ, RZ ;  /* 0x000000ffff0c7224 */ /* 0x000fe400078e00ff */
[----:B------:R-:W-:Y:S02]  /*a650*/  IMAD.MOV.U32 R11, RZ, RZ, 0x1f ;  /* 0x0000001fff0b7424 */ /* 0x000fe400078e00ff */
[----:B------:R-:W-:-:S07]  /*a660*/  IMAD.MOV.U32 R15, RZ, RZ, -0x1 ;  /* 0xffffffffff0f7424 */ /* 0x000fce00078e00ff */
[----:B------:R-:W-:Y:S05]  /*a670*/  WARPSYNC.COLLECTIVE R15, `(.L_x_431) ;  /* 0x000000000f087348 */ /* 0x000fea0003c00000 */
[----:B------:R1:W2:Y:S02]  /*a680*/  SHFL.IDX P6, R14, R13, R12, R11 ;  /* 0x0000000c0d0e7389 */ /* 0x0002a400000c000b */
[----:B-12---:R-:W-:Y:S01]  /*a690*/  ENDCOLLECTIVE ;  /* 0x000000000000791b */ /* 0x006fe20003800000 */
.L_x_431:
[----:B------:R-:W-:Y:S05]  /*a6a0*/  BRA `(.L_x_432) ;  /* 0xffffff6400307947 */ /* 0x000fea000383ffff */
.L_x_337:
        /* <DEDUP_REMOVED lines=8> */
.L_x_342:
[----:B---3--:R3:W4:Y:S02]  /*a730*/  SYNCS.PHASECHK.TRANS64.TRYWAIT P1, [R2+URZ+0x38810], R153 ;  /* 0x03881099020075a7 */ /* 0x008724000802017f */
[----:B----4-:R-:W-:Y:S05]  /*a740*/  @!P1 NANOSLEEP.SYNCS 0x989680 ;  /* 0x009896800000995d */ /* 0x010fea0003900000 */
[----:B------:R-:W4:Y:S02]  /*a750*/  @!P1 SYNCS.PHASECHK.TRANS64 P1, [R2+URZ+0x38810], R153 ;  /* 0x03881099020095a7 */ /* 0x000f24000802007f */
[----:B----4-:R-:W-:Y:S05]  /*a760*/  @!P1 BRA `(.L_x_342) ;  /* 0xfffffffc00f09947 */ /* 0x010fea000383ffff */
[----:B------:R-:W-:Y:S05]  /*a770*/  BRA `(.L_x_341) ;  /* 0xffffff7000507947 */ /* 0x000fea000383ffff */
.L_x_346:
[----:B------:R1:W1:Y:S02]  /*a780*/  SYNCS.PHASECHK.TRANS64.TRYWAIT P1, [R2+URZ+0x38830], R153 ;  /* 0x03883099020075a7 */ /* 0x000264000802017f */
[----:B-1----:R-:W-:Y:S05]  /*a790*/  @!P1 NANOSLEEP.SYNCS 0x989680 ;  /* 0x009896800000995d */ /* 0x002fea0003900000 */
[----:B------:R-:W1:Y:S02]  /*a7a0*/  @!P1 SYNCS.PHASECHK.TRANS64 P1, [R2+URZ+0x38830], R153 ;  /* 0x03883099020095a7 */ /* 0x000e64000802007f */
[----:B-1----:R-:W-:Y:S05]  /*a7b0*/  @!P1 BRA `(.L_x_346) ;  /* 0xfffffffc00f09947 */ /* 0x002fea000383ffff */
[----:B------:R-:W-:Y:S05]  /*a7c0*/  BRA `(.L_x_345) ;  /* 0xffffff8000dc7947 */ /* 0x000fea000383ffff */
.L_x_353:
[----:B------:R-:W-:Y:S01]  /*a7d0*/  BSSY B0, `(.L_x_433) ;  /* 0x0000005000007945 */ /* 0x000fe20003800000 */
[----:B------:R-:W-:-:S07]  /*a7e0*/  IMAD.MOV.U32 R15, RZ, RZ, -0x1 ;  /* 0xffffffffff0f7424 */ /* 0x000fce00078e00ff */
[----:B---3--:R-:W-:Y:S05]  /*a7f0*/  WARPSYNC.COLLECTIVE R15, `(.L_x_434) ;  /* 0x000000000f087348 */ /* 0x008fea0003c00000 */
[----:B------:R-:W-:Y:S01]  /*a800*/  NOP ;  /* 0x0000000000007918 */ /* 0x000fe20000000000 */
[----:B---3--:R-:W-:Y:S01]  /*a810*/  ENDCOLLECTIVE ;  /* 0x000000000000791b */ /* 0x008fe20003800000 */
.L_x_434:
[----:B------:R-:W-:Y:S05]  /*a820*/  BSYNC B0 ;  /* 0x0000000000007941 */ /* 0x000fea0003800000 */
.L_x_433:
[----:B------:R-:W-:Y:S05]  /*a830*/  BRA `(.L_x_435) ;  /* 0xffffffc400807947 */ /* 0x000fea000383ffff */
.L_x_362:
[----:B------:R-:W-:Y:S01]  /*a840*/  BSSY B0, `(.L_x_436) ;  /* 0x0000005000007945 */ /* 0x000fe20003800000 */
[----:B------:R-:W-:-:S07]  /*a850*/  IMAD.MOV.U32 R15, RZ, RZ, -0x1 ;  /* 0xffffffffff0f7424 */ /* 0x000fce00078e00ff */
[----:B-1-3--:R-:W-:Y:S05]  /*a860*/  WARPSYNC.COLLECTIVE R15, `(.L_x_437) ;  /* 0x000000000f087348 */ /* 0x00afea0003c00000 */
[----:B------:R-:W-:Y:S01]  /*a870*/  NOP ;  /* 0x0000000000007918 */ /* 0x000fe20000000000 */
[----:B-1-3--:R-:W-:Y:S01]  /*a880*/  ENDCOLLECTIVE ;  /* 0x000000000000791b */ /* 0x00afe20003800000 */
.L_x_437:
[----:B------:R-:W-:Y:S05]  /*a890*/  BSYNC B0 ;  /* 0x0000000000007941 */ /* 0x000fea0003800000 */
.L_x_436:
[----:B------:R-:W-:Y:S05]  /*a8a0*/  BRA `(.L_x_438) ;  /* 0xffffffc8008c7947 */ /* 0x000fea000383ffff */
.L_x_371:
[----:B------:R-:W-:Y:S01]  /*a8b0*/  BSSY B0, `(.L_x_439) ;  /* 0x0000005000007945 */ /* 0x000fe20003800000 */
[----:B------:R-:W-:-:S07]  /*a8c0*/  IMAD.MOV.U32 R15, RZ, RZ, -0x1 ;  /* 0xffffffffff0f7424 */ /* 0x000fce00078e00ff */
[----:B------:R-:W-:Y:S05]  /*a8d0*/  WARPSYNC.COLLECTIVE R15, `(.L_x_440) ;  /* 0x000000000f087348 */ /* 0x000fea0003c00000 */
[----:B------:R-:W-:Y:S01]  /*a8e0*/  NOP ;  /* 0x0000000000007918 */ /* 0x000fe20000000000 */
[----:B------:R-:W-:Y:S01]  /*a8f0*/  ENDCOLLECTIVE ;  /* 0x000000000000791b */ /* 0x000fe20003800000 */
.L_x_440:
[----:B------:R-:W-:Y:S05]  /*a900*/  BSYNC B0 ;  /* 0x0000000000007941 */ /* 0x000fea0003800000 */
.L_x_439:
[----:B------:R-:W-:Y:S05]  /*a910*/  BRA `(.L_x_441) ;  /* 0xffffffd0006c7947 */ /* 0x000fea000383ffff */
.L_x_383:
[----:B------:R-:W-:Y:S01]  /*a920*/  BSSY B0, `(.L_x_442) ;  /* 0x0000005000007945 */ /* 0x000fe20003800000 */
[----:B------:R-:W-:-:S07]  /*a930*/  IMAD.MOV.U32 R15, RZ, RZ, -0x1 ;  /* 0xffffffffff0f7424 */ /* 0x000fce00078e00ff */
[----:B------:R-:W-:Y:S05]  /*a940*/  WARPSYNC.COLLECTIVE R15, `(.L_x_443) ;  /* 0x000000000f087348 */ /* 0x000fea0003c00000 */
[----:B------:R-:W-:Y:S01]  /*a950*/  NOP ;  /* 0x0000000000007918 */ /* 0x000fe20000000000 */
[----:B------:R-:W-:Y:S01]  /*a960*/  ENDCOLLECTIVE ;  /* 0x000000000000791b */ /* 0x000fe20003800000 */
.L_x_443:
[----:B------:R-:W-:Y:S05]  /*a970*/  BSYNC B0 ;  /* 0x0000000000007941 */ /* 0x000fea0003800000 */
.L_x_442:
[----:B------:R-:W-:Y:S05]  /*a980*/  BRA `(.L_x_444) ;  /* 0xffffffd400847947 */ /* 0x000fea000383ffff */
.L_x_396:
[----:B------:R-:W-:Y:S01]  /*a990*/  BSSY B0, `(.L_x_445) ;  /* 0x0000005000007945 */ /* 0x000fe20003800000 */
[----:B------:R-:W-:-:S07]  /*a9a0*/  IMAD.MOV.U32 R15, RZ, RZ, -0x1 ;  /* 0xffffffffff0f7424 */ /* 0x000fce00078e00ff */
[----:B------:R-:W-:Y:S05]  /*a9b0*/  WARPSYNC.COLLECTIVE R15, `(.L_x_446) ;  /* 0x000000000f087348 */ /* 0x000fea0003c00000 */
[----:B------:R-:W-:Y:S01]  /*a9c0*/  NOP ;  /* 0x0000000000007918 */ /* 0x000fe20000000000 */
[----:B------:R-:W-:Y:S01]  /*a9d0*/  ENDCOLLECTIVE ;  /* 0x000000000000791b */ /* 0x000fe20003800000 */
.L_x_446:
[----:B------:R-:W-:Y:S05]  /*a9e0*/  BSYNC B0 ;  /* 0x0000000000007941 */ /* 0x000fea0003800000 */
.L_x_445:
[----:B------:R-:W-:Y:S05]  /*a9f0*/  BRA `(.L_x_447) ;  /* 0xffffffd800a07947 */ /* 0x000fea000383ffff */
.L_x_405:
[----:B-1----:R1:W2:Y:S02]  /*aa00*/  SYNCS.PHASECHK.TRANS64.TRYWAIT P1, [R20+URZ+0x38820], R3 ;  /* 0x03882003140075a7 */ /* 0x0022a4000802017f */
[----:B--2---:R-:W-:Y:S05]  /*aa10*/  @!P1 NANOSLEEP.SYNCS 0x989680 ;  /* 0x009896800000995d */ /* 0x004fea0003900000 */
[----:B------:R-:W2:Y:S02]  /*aa20*/  @!P1 SYNCS.PHASECHK.TRANS64 P1, [R20+URZ+0x38820], R3 ;  /* 0x03882003140095a7 */ /* 0x000ea4000802007f */
[----:B--2---:R-:W-:Y:S05]  /*aa30*/  @!P1 BRA `(.L_x_405) ;  /* 0xfffffffc00f09947 */ /* 0x004fea000383ffff */
[----:B------:R-:W-:Y:S05]  /*aa40*/  BRA `(.L_x_448) ;  /* 0xffffffe000787947 */ /* 0x000fea000383ffff */
.L_x_409:
[----:B-1----:R1:W2:Y:S02]  /*aa50*/  SYNCS.PHASECHK.TRANS64.TRYWAIT P1, [R20+URZ+0x38840], R21 ;  /* 0x03884015140075a7 */ /* 0x0022a4000802017f */
[----:B--2---:R-:W-:Y:S05]  /*aa60*/  @!P1 NANOSLEEP.SYNCS 0x989680 ;  /* 0x009896800000995d */ /* 0x004fea0003900000 */
[----:B------:R-:W2:Y:S02]  /*aa70*/  @!P1 SYNCS.PHASECHK.TRANS64 P1, [R20+URZ+0x38840], R21 ;  /* 0x03884015140095a7 */ /* 0x000ea4000802007f */
[----:B--2---:R-:W-:Y:S05]  /*aa80*/  @!P1 BRA `(.L_x_409) ;  /* 0xfffffffc00f09947 */ /* 0x004fea000383ffff */
[----:B------:R-:W-:Y:S05]  /*aa90*/  BRA `(.L_x_449) ;  /* 0xffffffe400e87947 */ /* 0x000fea000383ffff */
.L_x_411:
[----:B---3--:R3:W4:Y:S02]  /*aaa0*/  SYNCS.PHASECHK.TRANS64.TRYWAIT P1, [R20+URZ+0x38828], R21 ;  /* 0x03882815140075a7 */ /* 0x008724000802017f */
[----:B----4-:R-:W-:Y:S05]  /*aab0*/  @!P1 NANOSLEEP.SYNCS 0x989680 ;  /* 0x009896800000995d */ /* 0x010fea0003900000 */
[----:B------:R-:W4:Y:S02]  /*aac0*/  @!P1 SYNCS.PHASECHK.TRANS64 P1, [R20+URZ+0x38828], R21 ;  /* 0x03882815140095a7 */ /* 0x000f24000802007f */
[----:B----4-:R-:W-:Y:S05]  /*aad0*/  @!P1 BRA `(.L_x_411) ;  /* 0xfffffffc00f09947 */ /* 0x010fea000383ffff */
[----:B------:R-:W-:Y:S05]  /*aae0*/  BRA `(.L_x_450) ;  /* 0xffffffe8007c7947 */ /* 0x000fea000383ffff */
.L_x_413:
[----:B--2---:R2:W4:Y:S02]  /*aaf0*/  SYNCS.PHASECHK.TRANS64.TRYWAIT P1, [R20+URZ+0x38848], R21 ;  /* 0x03884815140075a7 */ /* 0x004524000802017f */
[----:B----4-:R-:W-:Y:S05]  /*ab00*/  @!P1 NANOSLEEP.SYNCS 0x989680 ;  /* 0x009896800000995d */ /* 0x010fea0003900000 */
[----:B------:R-:W4:Y:S02]  /*ab10*/  @!P1 SYNCS.PHASECHK.TRANS64 P1, [R20+URZ+0x38848], R21 ;  /* 0x03884815140095a7 */ /* 0x000f24000802007f */
[----:B----4-:R-:W-:Y:S05]  /*ab20*/  @!P1 BRA `(.L_x_413) ;  /* 0xfffffffc00f09947 */ /* 0x010fea000383ffff */
[----:B------:R-:W-:Y:S05]  /*ab30*/  BRA `(.L_x_451) ;  /* 0xffffffe800ec7947 */ /* 0x000fea000383ffff */
.L_x_415:
[----:B------:R-:W-:-:S07]  /*ab40*/  SHF.L.U32 R5, R18, 0x1f, RZ ;  /* 0x0000001f12057819 */ /* 0x000fce00000006ff */
.L_x_452:
[----:B-1----:R1:W2:Y:S02]  /*ab50*/  SYNCS.PHASECHK.TRANS64.TRYWAIT P1, [R20+URZ+0x38820], R5 ;  /* 0x03882005140075a7 */ /* 0x0022a4000802017f */
[----:B--2---:R-:W-:Y:S05]  /*ab60*/  @!P1 NANOSLEEP.SYNCS 0x989680 ;  /* 0x009896800000995d */ /* 0x004fea0003900000 */
[----:B------:R-:W2:Y:S02]  /*ab70*/  @!P1 SYNCS.PHASECHK.TRANS64 P1, [R20+URZ+0x38820], R5 ;  /* 0x03882005140095a7 */ /* 0x000ea4000802007f */
[----:B--2---:R-:W-:Y:S05]  /*ab80*/  @!P1 BRA `(.L_x_452) ;  /* 0xfffffffc00f09947 */ /* 0x004fea000383ffff */
[----:B------:R-:W-:Y:S05]  /*ab90*/  BRA `(.L_x_453) ;  /* 0xffffffec00747947 */ /* 0x000fea000383ffff */
.L_x_418:
[----:B---3--:R3:W4:Y:S02]  /*aba0*/  SYNCS.PHASECHK.TRANS64.TRYWAIT P1, [R20+URZ+0x38840], R9 ;  /* 0x03884009140075a7 */ /* 0x008724000802017f */
[----:B----4-:R-:W-:Y:S05]  /*abb0*/  @!P1 NANOSLEEP.SYNCS 0x989680 ;  /* 0x009896800000995d */ /* 0x010fea0003900000 */
[----:B------:R-:W4:Y:S02]  /*abc0*/  @!P1 SYNCS.PHASECHK.TRANS64 P1, [R20+URZ+0x38840], R9 ;  /* 0x03884009140095a7 */ /* 0x000f24000802007f */
[----:B----4-:R-:W-:Y:S05]  /*abd0*/  @!P1 BRA `(.L_x_418) ;  /* 0xfffffffc00f09947 */ /* 0x010fea000383ffff */
[----:B------:R-:W-:Y:S05]  /*abe0*/  BRA `(.L_x_454) ;  /* 0xffffffec00fc7947 */ /* 0x000fea000383ffff */
.L_x_420:
[----:B-1----:R1:W2:Y:S02]  /*abf0*/  SYNCS.PHASECHK.TRANS64.TRYWAIT P1, [R20+URZ+0x38828], R9 ;  /* 0x03882809140075a7 */ /* 0x0022a4000802017f */
[----:B--2---:R-:W-:Y:S05]  /*ac00*/  @!P1 NANOSLEEP.SYNCS 0x989680 ;  /* 0x009896800000995d */ /* 0x004fea0003900000 */
[----:B------:R-:W2:Y:S02]  /*ac10*/  @!P1 SYNCS.PHASECHK.TRANS64 P1, [R20+URZ+0x38828], R9 ;  /* 0x03882809140095a7 */ /* 0x000ea4000802007f */
[----:B--2---:R-:W-:Y:S05]  /*ac20*/  @!P1 BRA `(.L_x_420) ;  /* 0xfffffffc00f09947 */ /* 0x004fea000383ffff */
[----:B------:R-:W-:Y:S05]  /*ac30*/  BRA `(.L_x_455) ;  /* 0xfffffff000847947 */ /* 0x000fea000383ffff */
.L_x_422:
[----:B----4-:R4:W1:Y:S02]  /*ac40*/  SYNCS.PHASECHK.TRANS64.TRYWAIT P0, [R4+URZ+0x38840], R3 ;  /* 0x03884003040075a7 */ /* 0x010864000800017f */
[----:B-1----:R-:W-:Y:S05]  /*ac50*/  @!P0 NANOSLEEP.SYNCS 0x989680 ;  /* 0x009896800000895d */ /* 0x002fea0003900000 */
[----:B------:R-:W1:Y:S02]  /*ac60*/  @!P0 SYNCS.PHASECHK.TRANS64 P0, [R4+URZ+0x38840], R3 ;  /* 0x03884003040085a7 */ /* 0x000e64000800007f */
[----:B-1----:R-:W-:Y:S05]  /*ac70*/  @!P0 BRA `(.L_x_422) ;  /* 0xfffffffc00f08947 */ /* 0x002fea000383ffff */
[----:B------:R-:W-:Y:S05]  /*ac80*/  BRA `(.L_x_456) ;  /* 0xfffffff4000c7947 */ /* 0x000fea000383ffff */
.L_x_424:
[----:B------:R-:W-:Y:S01]  /*ac90*/  BSSY B0, `(.L_x_457) ;  /* 0x0000006000007945 */ /* 0x000fe20003800000 */
[----:B------:R-:W-:-:S07]  /*aca0*/  IMAD.MOV.U32 R15, RZ, RZ, -0x1 ;  /* 0xffffffffff0f7424 */ /* 0x000fce00078e00ff */
[----:B------:R-:W-:Y:S05]  /*acb0*/  WARPSYNC.COLLECTIVE R15, `(.L_x_458) ;  /* 0x000000000f0c7348 */ /* 0x000fea0003c00000 */
[----:B------:R-:W-:Y:S02]  /*acc0*/  ELECT P6, UR62, PT ;  /* 0x00000000003e782f */ /* 0x000fe400038c0000 */
[----:B------:R-:W-:Y:S01]  /*acd0*/  MOV R14, UR62 ;  /* 0x0000003e000e7c02 */ /* 0x000fe20008000f00 */
[----:B------:R-:W-:Y:S10]  /*ace0*/  ENDCOLLECTIVE ;  /* 0x000000000000791b */ /* 0x000ff40003800000 */
.L_x_458:
[----:B------:R-:W-:Y:S05]  /*acf0*/  BSYNC B0 ;  /* 0x0000000000007941 */ /* 0x000fea0003800000 */
.L_x_457:
[----:B------:R-:W-:Y:S01]  /*ad00*/  PLOP3.LUT P0, PT, P6, PT, PT, 0x80, 0x0 ;  /* 0x000000000000781c */ /* 0x000fe2000370f070 */
[----:B------:R-:W-:-:S12]  /*ad10*/  BRA `(.L_x_459) ;  /* 0xfffffff400b47947 */ /* 0x000fd8000383ffff */
.L_x_426:
[----:B-1----:R1:W2:Y:S02]  /*ad20*/  SYNCS.PHASECHK.TRANS64.TRYWAIT P1, [R7+URZ], R4 ;  /* 0x00000004070075a7 */ /* 0x0022a4000802017f */
[----:B--2---:R-:W-:Y:S05]  /*ad30*/  @!P1 NANOSLEEP.SYNCS 0x989680 ;  /* 0x009896800000995d */ /* 0x004fea0003900000 */
[----:B------:R-:W2:Y:S02]  /*ad40*/  @!P1 SYNCS.PHASECHK.TRANS64 P1, [R7+URZ], R4 ;  /* 0x00000004070095a7 */ /* 0x000ea4000802007f */
[----:B--2---:R-:W-:Y:S05]  /*ad50*/  @!P1 BRA `(.L_x_426) ;  /* 0xfffffffc00f09947 */ /* 0x004fea000383ffff */
[----:B------:R-:W-:Y:S05]  /*ad60*/  BRA `(.L_x_460) ;  /* 0xfffffff400f47947 */ /* 0x000fea000383ffff */
.L_x_427:
[----:B--2---:R2:W3:Y:S02]  /*ad70*/  SYNCS.PHASECHK.TRANS64.TRYWAIT P1, [R3+URZ], R2 ;  /* 0x00000002030075a7 */ /* 0x0044e4000802017f */
[----:B---3--:R-:W-:Y:S05]  /*ad80*/  @!P1 NANOSLEEP.SYNCS 0x989680 ;  /* 0x009896800000995d */ /* 0x008fea0003900000 */
[----:B------:R-:W3:Y:S02]  /*ad90*/  @!P1 SYNCS.PHASECHK.TRANS64 P1, [R3+URZ], R2 ;  /* 0x00000002030095a7 */ /* 0x000ee4000802007f */
[----:B---3--:R-:W-:Y:S05]  /*ada0*/  @!P1 BRA `(.L_x_427) ;  /* 0xfffffffc00f09947 */ /* 0x008fea000383ffff */
[----:B------:R-:W-:Y:S05]  /*adb0*/  BRA `(.L_x_461) ;  /* 0xfffffff400e87947 */ /* 0x000fea000383ffff */
.L_x_429:
[----:B--2---:R2:W3:Y:S02]  /*adc0*/  SYNCS.PHASECHK.TRANS64.TRYWAIT P0, [R5+URZ], R4 ;  /* 0x00000004050075a7 */ /* 0x0044e4000800017f */
[----:B---3--:R-:W-:Y:S05]  /*add0*/  @!P0 NANOSLEEP.SYNCS 0x989680 ;  /* 0x009896800000895d */ /* 0x008fea0003900000 */
[----:B------:R-:W3:Y:S02]  /*ade0*/  @!P0 SYNCS.PHASECHK.TRANS64 P0, [R5+URZ], R4 ;  /* 0x00000004050085a7 */ /* 0x000ee4000800007f */
[----:B---3--:R-:W-:Y:S05]  /*adf0*/  @!P0 BRA `(.L_x_429) ;  /* 0xfffffffc00f08947 */ /* 0x008fea000383ffff */
[----:B------:R-:W-:Y:S05]  /*ae00*/  BRA `(.L_x_462) ;  /* 0xfffffff400ec7947 */ /* 0x000fea000383ffff */
.L_x_463:
        /* <DEDUP_REMOVED lines=15> */
.L_x_3685:


//--------------------- .text._ZN7cutlass13device_kernelIN5flash22FlashAttnBwdPreprocessIN4cute5tupleIJNS3_1CILi80EEENS5_ILi128EEEEEENS_6half_tEfNS_4arch4Sm90ELb1ELb0EEEEEvNT_6ParamsE --------------------------
	.section	.text._ZN7cutlass13device_kernelIN5flash22FlashAttnBwdPreprocessIN4cute5tupleIJNS3_1CILi80EEENS5_ILi128EEEEEENS_6half_tEfNS_4arch4Sm90ELb1ELb0EEEEEvNT_6ParamsE,"ax",@progbits
	.align	128
.text._ZN7cutlass13device_kernelIN5flash22FlashAttnBwdPreprocessIN4cute5tupleIJNS3_1CILi80EEENS5_ILi128EEEEEENS_6half_tEfNS_4arch4Sm90ELb1ELb0EEEEEvNT_6ParamsE:
        .type           _ZN7cutlass13device_kernelIN5flash22FlashAttnBwdPreprocessIN4cute5tupleIJNS3_1CILi80EEENS5_ILi128EEEEEENS_6half_tEfNS_4arch4Sm90ELb1ELb0EEEEEvNT_6ParamsE,@function
        .size           _ZN7cutlass13device_kernelIN5flash22FlashAttnBwdPreprocessIN4cute5tupleIJNS3_1CILi80EEENS5_ILi128EEEEEENS_6half_tEfNS_4arch4Sm90ELb1ELb0EEEEEvNT_6ParamsE,(.L_x_3686 - _ZN7cutlass13device_kernelIN5flash22FlashAttnBwdPreprocessIN4cute5tupleIJNS3_1CILi80EEENS5_ILi128EEEEEENS_6half_tEfNS_4arch4Sm90ELb1ELb0EEEEEvNT_6ParamsE)
        .other          _ZN7cutlass13device_kernelIN5flash22FlashAttnBwdPreprocessIN4cute5tupleIJNS3_1CILi80EEENS5_ILi128EEEEEENS_6half_tEfNS_4arch4Sm90ELb1ELb0EEEEEvNT_6ParamsE,@"STO_CUDA_ENTRY STV_DEFAULT"
_ZN7cutlass13device_kernelIN5flash22FlashAttnBwdPreprocessIN4cute5tupleIJNS3_1CILi80EEENS5_ILi128EEEEEENS_6half_tEfNS_4arch4Sm90ELb1ELb0EEEEEvNT_6ParamsE:
[----:B------:R-:W-:Y:S01]  /*0000*/  LDC R1, c[0x0][0x28] ;  /* 0x00000a00ff017b82 */ /* 0x000fe20000000800 */
[----:B------:R-:W0:Y:S07]  /*0010*/  S2R R0, SR_TID.X ;  /* 0x0000000000007919 */ /* 0x000e2e0000002100 */
[----:B------:R-:W1:Y:S01]  /*0020*/  LDC R7, c[0x0][0x218] ;  /* 0x00008600ff077b82 */ /* 0x000e620000000800 */
[----:B------:R-:W-:Y:S01]  /*0030*/  ULDC.64 UR4, c[0x0][0x208] ;  /* 0x0000820000047ab9 */ /* 0x000fe20000000a00 */
[----:B------:R-:W-:Y:S01]  /*0040*/  BSSY B0, `(.L_x_464) ;  /* 0x0000027000007945 */ /* 0x000fe20003800000 */
[----:B------:R-:W1:Y:S05]  /*0050*/  S2R R2, SR_CTAID.X ;  /* 0x0000000000027919 */ /* 0x000e6a0000002500 */
[----:B------:R-:W2:Y:S08]  /*0060*/  S2UR UR6, SR_CTAID.Y ;  /* 0x00000000000679c3 */ /* 0x000eb00000002600 */
[----:B------:R-:W3:Y:S08]  /*0070*/  S2UR UR7, SR_CTAID.Z ;  /* 0x00000000000779c3 */ /* 0x000ef00000002700 */
[----:B------:R-:W4:Y:S01]  /*0080*/  LDC.64 R16, c[0x0][0x230] ;  /* 0x00008c00ff107b82 */ /* 0x000f220000000a00 */
[----:B0-----:R-:W-:-:S07]  /*0090*/  SHF.R.S32.HI R3, RZ, 0x1f, R0 ;  /* 0x0000001fff037819 */ /* 0x001fce0000011400 */
[----:B------:R-:W0:Y:S01]  /*00a0*/  LDC.64 R20, c[0x0][0x238] ;  /* 0x00008e00ff147b82 */ /* 0x000e220000000a00 */
[----:B------:R-:W-:Y:S01]  /*00b0*/  ISETP.GT.AND P0, PT, R0, 0x4f, PT ;  /* 0x0000004f0000780c */ /* 0x000fe20003f04270 */
[----:B--2---:R-:W-:Y:S01]  /*00c0*/  USHF.R.S32.HI UR8, URZ, 0x1f, UR6 ;  /* 0x0000001f3f087899 */ /* 0x004fe20008011406 */
[----:B------:R-:W-:Y:S01]  /*00d0*/  LEA.HI R4, R3, R0, RZ, 0x4 ;  /* 0x0000000003047211 */ /* 0x000fe200078f20ff */
[----:B-1----:R-:W-:-:S03]  /*00e0*/  IMAD R3, R2, -0x50, R7 ;  /* 0xffffffb002037824 */ /* 0x002fc600078e0207 */
[----:B------:R-:W-:Y:S01]  /*00f0*/  LOP3.LUT R5, R4, 0xfffffff0, RZ, 0xc0, !PT ;  /* 0xfffffff004057812 */ /* 0x000fe200078ec0ff */
[----:B------:R-:W1:Y:S01]  /*0100*/  LDC.64 R8, c[0x0][0x250] ;  /* 0x00009400ff087b82 */ /* 0x000e620000000a00 */
[-C--:B------:R-:W-:Y:S01]  /*0110*/  ISETP.GE.OR P1, PT, R0, R3.reuse, P0 ;  /* 0x000000030000720c */ /* 0x080fe20000726670 */
[----:B---3--:R-:W-:Y:S01]  /*0120*/  USHF.R.S32.HI UR9, URZ, 0x1f, UR7 ;  /* 0x0000001f3f097899 */ /* 0x008fe20008011407 */
[----:B------:R-:W-:Y:S02]  /*0130*/  SHF.R.S32.HI R54, RZ, 0x4, R4 ;  /* 0x00000004ff367819 */ /* 0x000fe40000011404 */
[----:B------:R-:W-:Y:S02]  /*0140*/  IADD3 R5, -R5, R0, RZ ;  /* 0x0000000005057210 */ /* 0x000fe40007ffe1ff */
[----:B------:R-:W-:Y:S02]  /*0150*/  ISETP.GE.AND P3, PT, R54, R3, PT ;  /* 0x000000033600720c */ /* 0x000fe40003f66270 */
[----:B------:R-:W-:-:S02]  /*0160*/  MOV R4, 0x7f800000 ;  /* 0x7f80000000047802 */ /* 0x000fc40000000f00 */
[----:B------:R-:W-:-:S03]  /*0170*/  SHF.L.U32 R22, R5, 0x3, RZ ;  /* 0x0000000305167819 */ /* 0x000fc600000006ff */
[----:B------:R-:W-:Y:S06]  /*0180*/  @P1 BRA `(.L_x_465) ;  /* 0x0000000000481947 */ /* 0x000fec0003800000 */
[----:B------:R-:W2:Y:S01]  /*0190*/  LDC.64 R12, c[0x0][0x290] ;  /* 0x0000a400ff0c7b82 */ /* 0x000ea20000000a00 */
[----:B------:R-:W-:Y:S01]  /*01a0*/  IMAD R11, R2, 0x50, RZ ;  /* 0x00000050020b7824 */ /* 0x000fe200078e02ff */
[----:B------:R-:W-:Y:S01]  /*01b0*/  SHF.R.S32.HI R4, RZ, 0x1f, R0 ;  /* 0x0000001fff047819 */ /* 0x000fe20000011400 */
[----:B------:R-:W-:-:S03]  /*01c0*/  ULDC.64 UR10, c[0x0][0x288] ;  /* 0x0000a200000a7ab9 */ /* 0x000fc60000000a00 */
[C---:B------:R-:W-:Y:S02]  /*01d0*/  IADD3 R10, P1, R11.reuse, R0, RZ ;  /* 0x000000000b0a7210 */ /* 0x040fe40007f3e0ff */
[----:B------:R-:W3:Y:S02]  /*01e0*/  LDC.64 R14, c[0x0][0x298] ;  /* 0x0000a600ff0e7b82 */ /* 0x000ee40000000a00 */
[----:B------:R-:W-:Y:S01]  /*01f0*/  LEA.HI.X.SX32 R11, R11, R4, 0x1, P1 ;  /* 0x000000040b0b7211 */ /* 0x000fe200008f0eff */
[C---:B--2---:R-:W-:Y:S02]  /*0200*/  IMAD R6, R12.reuse, UR8, RZ ;  /* 0x000000080c067c24 */ /* 0x044fe4000f8e02ff */
[----:B------:R-:W-:-:S04]  /*0210*/  IMAD.WIDE.U32 R10, R12, UR6, R10 ;  /* 0x000000060c0a7c25 */ /* 0x000fc8000f8e000a */
[----:B------:R-:W-:Y:S02]  /*0220*/  IMAD R13, R13, UR6, R6 ;  /* 0x000000060d0d7c24 */ /* 0x000fe4000f8e0206 */
[----:B---3--:R-:W-:-:S03]  /*0230*/  IMAD R4, R14, UR9, RZ ;  /* 0x000000090e047c24 */ /* 0x008fc6000f8e02ff */
[----:B------:R-:W-:Y:S01]  /*0240*/  IADD3 R11, R11, R13, RZ ;  /* 0x0000000d0b0b7210 */ /* 0x000fe20007ffe0ff */
[----:B------:R-:W-:Y:S02]  /*0250*/  IMAD R13, R15, UR7, R4 ;  /* 0x000000070f0d7c24 */ /* 0x000fe4000f8e0204 */
[----:B------:R-:W-:-:S05]  /*0260*/  IMAD.WIDE.U32 R10, R14, UR7, R10 ;  /* 0x000000070e0a7c25 */ /* 0x000fca000f8e000a */
[----:B------:R-:W-:Y:S02]  /*0270*/  IADD3 R11, R11, R13, RZ ;  /* 0x0000000d0b0b7210 */ /* 0x000fe40007ffe0ff */
[----:B------:R-:W-:-:S04]  /*0280*/  LEA R12, P1, R10, UR10, 0x2 ;  /* 0x0000000a0a0c7c11 */ /* 0x000fc8000f8210ff */
[----:B------:R-:W-:-:S05]  /*0290*/  LEA.HI.X R13, R10, UR11, R11, 0x2, P1 ;  /* 0x0000000b0a0d7c11 */ /* 0x000fca00088f140b */
[----:B------:R2:W5:Y:S04]  /*02a0*/  LDG.E R4, desc[UR4][R12.64] ;  /* 0x000000040c047981 */ /* 0x000568000c1e1900 */
.L_x_465:
[----:B------:R-:W-:Y:S05]  /*02b0*/  BSYNC B0 ;  /* 0x0000000000007941 */ /* 0x000fea0003800000 */
.L_x_464:
[----:B------:R-:W-:Y:S01]  /*02c0*/  ULDC UR10, c[0x0][0x21c] ;  /* 0x00008700000a7ab9 */ /* 0x000fe20000000800 */
[----:B------:R-:W3:Y:S01]  /*02d0*/  LDC.64 R18, c[0x0][0x258] ;  /* 0x00009600ff127b82 */ /* 0x000ee20000000a00 */
[----:B------:R-:W-:Y:S01]  /*02e0*/  ISETP.LT.AND P2, PT, R22, UR10, !P3 ;  /* 0x0000000a16007c0c */ /* 0x000fe2000df41270 */
[----:B----4-:R-:W-:Y:S01]  /*02f0*/  IMAD R6, R16, UR8, RZ ;  /* 0x0000000810067c24 */ /* 0x010fe2000f8e02ff */
[----:B------:R-:W-:Y:S02]  /*0300*/  SHF.R.S32.HI R23, RZ, 0x1f, R22 ;  /* 0x0000001fff177819 */ /* 0x000fe40000011416 */
[----:B------:R-:W-:Y:S01]  /*0310*/  SHF.R.S32.HI R55, RZ, 0x1f, R54 ;  /* 0x0000001fff377819 */ /* 0x000fe20000011436 */
[----:B------:R-:W-:Y:S01]  /*0320*/  IMAD R11, R17, UR6, R6 ;  /* 0x00000006110b7c24 */ /* 0x000fe2000f8e0206 */
[----:B------:R-:W-:Y:S01]  /*0330*/  ISETP.GE.AND P1, PT, R22, UR10, PT ;  /* 0x0000000a16007c0c */ /* 0x000fe2000bf26270 */
[----:B--2---:R-:W-:-:S04]  /*0340*/  IMAD.WIDE.U32 R12, R16, UR6, R22 ;  /* 0x00000006100c7c25 */ /* 0x004fc8000f8e0016 */
[----:B0-----:R-:W-:Y:S01]  /*0350*/  IMAD R6, R20, UR9, RZ ;  /* 0x0000000914067c24 */ /* 0x001fe2000f8e02ff */
[----:B------:R-:W-:Y:S01]  /*0360*/  IADD3 R13, R13, R11, RZ ;  /* 0x0000000b0d0d7210 */ /* 0x000fe20007ffe0ff */
[----:B------:R-:W0:Y:S01]  /*0370*/  @P2 LDC.64 R14, c[0x0][0x228] ;  /* 0x00008a00ff0e2b82 */ /* 0x000e220000000a00 */
[----:B-1----:R-:W-:Y:S02]  /*0380*/  IMAD R16, R8, UR8, RZ ;  /* 0x0000000808107c24 */ /* 0x002fe4000f8e02ff */
[----:B------:R-:W-:Y:S01]  /*0390*/  IMAD R17, R21, UR7, R6 ;  /* 0x0000000715117c24 */ /* 0x000fe2000f8e0206 */
[----:B------:R-:W-:Y:S01]  /*03a0*/  IADD3 R6, R54, 0x10, RZ ;  /* 0x0000001036067810 */ /* 0x000fe20007ffe0ff */
[----:B------:R-:W-:-:S03]  /*03b0*/  IMAD.WIDE.U32 R20, R20, UR7, R12 ;  /* 0x0000000714147c25 */ /* 0x000fc6000f8e000c */
[----:B------:R-:W1:Y:S01]  /*03c0*/  @P2 LDC.64 R10, c[0x0][0x248] ;  /* 0x00009200ff0a2b82 */ /* 0x000e620000000a00 */
[----:B------:R-:W-:Y:S01]  /*03d0*/  IMAD R13, R9, UR6, R16 ;  /* 0x00000006090d7c24 */ /* 0x000fe2000f8e0210 */
[----:B------:R-:W-:Y:S01]  /*03e0*/  ISETP.LT.AND P4, PT, R6, R3, !P1 ;  /* 0x000000030600720c */ /* 0x000fe20004f81270 */
[----:B------:R-:W-:-:S04]  /*03f0*/  IMAD.WIDE.U32 R8, R8, UR6, R22 ;  /* 0x0000000608087c25 */ /* 0x000fc8000f8e0016 */
[----:B---3--:R-:W-:Y:S01]  /*0400*/  IMAD R16, R18, UR9, RZ ;  /* 0x0000000912107c24 */ /* 0x008fe2000f8e02ff */
[----:B------:R-:W2:Y:S01]  /*0410*/  @P2 LDC.64 R30, c[0x0][0x210] ;  /* 0x00008400ff1e2b82 */ /* 0x000ea20000000a00 */
[----:B------:R-:W-:Y:S01]  /*0420*/  IADD3 R9, R9, R13, RZ ;  /* 0x0000000d09097210 */ /* 0x000fe20007ffe0ff */
[----:B------:R-:W-:-:S04]  /*0430*/  IMAD.WIDE R48, R2, 0x50, R54 ;  /* 0x0000005002307825 */ /* 0x000fc800078e0236 */
[----:B------:R-:W-:Y:S02]  /*0440*/  IMAD R19, R19, UR7, R16 ;  /* 0x0000000713137c24 */ /* 0x000fe4000f8e0210 */
[----:B------:R-:W3:Y:S01]  /*0450*/  @P2 LDC.64 R12, c[0x0][0x240] ;  /* 0x00009000ff0c2b82 */ /* 0x000ee20000000a00 */
[----:B------:R-:W-:Y:S01]  /*0460*/  IMAD.WIDE.U32 R40, R18, UR7, R8 ;  /* 0x0000000712287c25 */ /* 0x000fe2000f8e0008 */
[----:B------:R-:W-:Y:S02]  /*0470*/  IADD3 R9, R21, R17, RZ ;  /* 0x0000001115097210 */ /* 0x000fe40007ffe0ff */
[----:B------:R-:W-:Y:S01]  /*0480*/  @P2 MOV R8, R20 ;  /* 0x0000001400082202 */ /* 0x000fe20000000f00 */
[----:B0-----:R-:W-:Y:S01]  /*0490*/  @P2 IMAD R16, R49, R14, RZ ;  /* 0x0000000e31102224 */ /* 0x001fe200078e02ff */
[----:B------:R-:W-:Y:S02]  /*04a0*/  IADD3 R41, R41, R19, RZ ;  /* 0x0000001329297210 */ /* 0x000fe40007ffe0ff */
[----:B------:R-:W0:Y:S01]  /*04b0*/  @P4 LDC.64 R24, c[0x0][0x228] ;  /* 0x00008a00ff184b82 */ /* 0x000e220000000a00 */
[----:B------:R-:W-:-:S02]  /*04c0*/  @P2 IMAD R17, R48, R15, R16 ;  /* 0x0000000f30112224 */ /* 0x000fc400078e0210 */
[----:B------:R-:W-:Y:S01]  /*04d0*/  @P2 IMAD.WIDE.U32 R14, R48, R14, R8 ;  /* 0x0000000e300e2225 */ /* 0x000fe200078e0008 */
[----:B------:R-:W-:-:S03]  /*04e0*/  IADD3 R8, R54, 0x20, RZ ;  /* 0x0000002036087810 */ /* 0x000fc60007ffe0ff */
[----:B-1----:R-:W-:Y:S01]  /*04f0*/  @P2 IMAD R16, R49, R10, RZ ;  /* 0x0000000a31102224 */ /* 0x002fe200078e02ff */
[----:B------:R-:W-:Y:S01]  /*0500*/  @P2 IADD3 R15, R15, R17, RZ ;  /* 0x000000110f0f2210 */ /* 0x000fe20007ffe0ff */
[----:B------:R-:W1:Y:S01]  /*0510*/  @P4 LDC.64 R28, c[0x0][0x248] ;  /* 0x00009200ff1c4b82 */ /* 0x000e620000000a00 */
[----:B--2---:R-:W-:Y:S01]  /*0520*/  @P2 LEA R30, P5, R14, R30, 0x1 ;  /* 0x0000001e0e1e2211 */ /* 0x004fe200078a08ff */
[C---:B------:R-:W-:Y:S01]  /*0530*/  @P2 IMAD R19, R48.reuse, R11, R16 ;  /* 0x0000000b30132224 */ /* 0x040fe200078e0210 */
[----:B------:R-:W-:Y:S01]  /*0540*/  CS2R R16, SRZ ;  /* 0x0000000000107805 */ /* 0x000fe2000001ff00 */
[----:B------:R-:W-:Y:S01]  /*0550*/  @P2 IMAD.WIDE.U32 R10, R48, R10, R40 ;  /* 0x0000000a300a2225 */ /* 0x000fe200078e0028 */
[----:B------:R-:W-:Y:S02]  /*0560*/  @P2 LEA.HI.X R31, R14, R31, R15, 0x1, P5 ;  /* 0x0000001f0e1f2211 */ /* 0x000fe400028f0c0f */
[----:B------:R-:W-:Y:S02]  /*0570*/  CS2R R14, SRZ ;  /* 0x00000000000e7805 */ /* 0x000fe4000001ff00 */
[----:B------:R-:W-:Y:S01]  /*0580*/  ISETP.LT.AND P5, PT, R8, R3, !P1 ;  /* 0x000000030800720c */ /* 0x000fe20004fa1270 */
[----:B------:R-:W2:Y:S01]  /*0590*/  @P4 LDC.64 R32, c[0x0][0x210] ;  /* 0x00008400ff204b82 */ /* 0x000ea20000000a00 */
[----:B------:R-:W-:-:S02]  /*05a0*/  @P2 IADD3 R11, R11, R19, RZ ;  /* 0x000000130b0b2210 */ /* 0x000fc40007ffe0ff */
[----:B------:R-:W-:Y:S02]  /*05b0*/  CS2R R18, SRZ ;  /* 0x0000000000127805 */ /* 0x000fe4000001ff00 */
[----:B---3--:R-:W-:-:S04]  /*05c0*/  @P2 LEA R36, P6, R10, R12, 0x1 ;  /* 0x0000000c0a242211 */ /* 0x008fc800078c08ff */
[----:B------:R-:W-:Y:S02]  /*05d0*/  @P2 LEA.HI.X R37, R10, R13, R11, 0x1, P6 ;  /* 0x0000000d0a252211 */ /* 0x000fe400030f0c0b */
[----:B------:R-:W-:Y:S02]  /*05e0*/  CS2R R12, SRZ ;  /* 0x00000000000c7805 */ /* 0x000fe4000001ff00 */
[C---:B------:R-:W-:Y:S01]  /*05f0*/  @P4 IADD3 R23, P6, R48.reuse, 0x10, RZ ;  /* 0x0000001030174810 */ /* 0x040fe20007fde0ff */
[----:B------:R-:W3:Y:S01]  /*0600*/  @P4 LDC.64 R34, c[0x0][0x240] ;  /* 0x00009000ff224b82 */ /* 0x000ee20000000a00 */
[----:B------:R-:W4:Y:S02]  /*0610*/  @P2 LDG.E.128 R16, desc[UR4][R36.64] ;  /* 0x0000000424102981 */ /* 0x000f24000c1e1d00 */
[----:B------:R-:W-:Y:S02]  /*0620*/  @P4 IADD3.X R11, RZ, R49, RZ, P6, !PT ;  /* 0x00000031ff0b4210 */ /* 0x000fe400037fe4ff */
[----:B------:R1:W4:Y:S03]  /*0630*/  @P2 LDG.E.128 R12, desc[UR4][R30.64] ;  /* 0x000000041e0c2981 */ /* 0x000326000c1e1d00 */
[----:B------:R-:W2:Y:S01]  /*0640*/  @P5 LDC.64 R26, c[0x0][0x228] ;  /* 0x00008a00ff1a5b82 */ /* 0x000ea20000000a00 */
[----:B------:R-:W-:Y:S01]  /*0650*/  @P4 IADD3 R45, P2, R48, 0x10, RZ ;  /* 0x00000010302d4810 */ /* 0x000fe20007f5e0ff */
[----:B0-----:R-:W-:-:S03]  /*0660*/  @P4 IMAD R10, R11, R24, RZ ;  /* 0x000000180b0a4224 */ /* 0x001fc600078e02ff */
[----:B------:R-:W-:Y:S01]  /*0670*/  @P4 IADD3.X R21, RZ, R49, RZ, P2, !PT ;  /* 0x00000031ff154210 */ /* 0x000fe200017fe4ff */
[----:B------:R-:W-:Y:S01]  /*0680*/  @P4 IMAD R43, R23, R25, R10 ;  /* 0x00000019172b4224 */ /* 0x000fe200078e020a */
[----:B------:R-:W-:Y:S01]  /*0690*/  IADD3 R10, R54, 0x40, RZ ;  /* 0x00000040360a7810 */ /* 0x000fe20007ffe0ff */
[----:B------:R-:W0:Y:S02]  /*06a0*/  @P5 LDC.64 R64, c[0x0][0x210] ;  /* 0x00008400ff405b82 */ /* 0x000e240000000a00 */
[----:B-1----:R-:W-:Y:S01]  /*06b0*/  @P4 IMAD R30, R21, R28, RZ ;  /* 0x0000001c151e4224 */ /* 0x002fe200078e02ff */
[----:B------:R-:W-:Y:S02]  /*06c0*/  @P4 MOV R21, R9 ;  /* 0x0000000900154202 */ /* 0x000fe40000000f00 */
[----:B------:R-:W-:Y:S02]  /*06d0*/  @P5 IADD3 R39, P6, R48, 0x20, RZ ;  /* 0x0000002030275810 */ /* 0x000fe40007fde0ff */
[----:B------:R-:W-:Y:S01]  /*06e0*/  ISETP.GE.AND P2, PT, R10, R3, PT ;  /* 0x000000030a00720c */ /* 0x000fe20003f46270 */
[----:B------:R-:W-:Y:S01]  /*06f0*/  @P4 IMAD.WIDE.U32 R24, R23, R24, R20 ;  /* 0x0000001817184225 */ /* 0x000fe200078e0014 */
[----:B------:R-:W-:Y:S01]  /*0700*/  IADD3 R52, R54, 0x30, RZ ;  /* 0x0000003036347810 */ /* 0x000fe20007ffe0ff */
[----:B------:R-:W1:Y:S01]  /*0710*/  @P5 LDC.64 R50, c[0x0][0x240] ;  /* 0x00009000ff325b82 */ /* 0x000e620000000a00 */
[----:B------:R-:W-:-:S02]  /*0720*/  @P5 IADD3.X R11, RZ, R49, RZ, P6, !PT ;  /* 0x00000031ff0b5210 */ /* 0x000fc400037fe4ff */
[----:B------:R-:W-:Y:S02]  /*0730*/  ISETP.GE.OR P2, PT, R22, UR10, P2 ;  /* 0x0000000a16007c0c */ /* 0x000fe40009746670 */
[----:B------:R-:W-:Y:S02]  /*0740*/  @P4 MOV R22, R40 ;  /* 0x0000002800164202 */ /* 0x000fe40000000f00 */
[----:B------:R-:W-:Y:S01]  /*0750*/  @P4 MOV R23, R41 ;  /* 0x0000002900174202 */ /* 0x000fe20000000f00 */
[----:B------:R-:W-:Y:S01]  /*0760*/  @P4 IMAD R29, R45, R29, R30 ;  /* 0x0000001d2d1d4224 */ /* 0x000fe200078e021e */
[----:B------:R-:W-:Y:S01]  /*0770*/  ISETP.LT.AND P1, PT, R52, R3, !P1 ;  /* 0x000000033400720c */ /* 0x000fe20004f21270 */
[----:B--2---:R-:W-:Y:S01]  /*0780*/  @P5 IMAD R30, R11, R26, RZ ;  /* 0x0000001a0b1e5224 */ /* 0x004fe200078e02ff */
[----:B------:R-:W-:Y:S01]  /*0790*/  @P4 IADD3 R11, R25, R43, RZ ;  /* 0x0000002b190b4210 */ /* 0x000fe20007ffe0ff */
[----:B------:R-:W-:Y:S01]  /*07a0*/  @P4 IMAD.WIDE.U32 R22, R45, R28, R22 ;  /* 0x0000001c2d164225 */ /* 0x000fe200078e0016 */
[----:B------:R-:W-:-:S02]  /*07b0*/  @P4 LEA R32, P6, R24, R32, 0x1 ;  /* 0x0000002018204211 */ /* 0x000fc400078c08ff */
[----:B------:R-:W-:Y:S01]  /*07c0*/  @P5 MOV R21, R9 ;  /* 0x0000000900155202 */ /* 0x000fe20000000f00 */
[----:B------:R-:W-:Y:S01]  /*07d0*/  @P5 IMAD R25, R39, R27, R30 ;  /* 0x0000001b27195224 */ /* 0x000fe200078e021e */
[----:B------:R-:W-:Y:S01]  /*07e0*/  @P4 LEA.HI.X R33, R24, R33, R11, 0x1, P6 ;  /* 0x0000002118214211 */ /* 0x000fe200030f0c0b */
[----:B------:R-:W2:Y:S01]  /*07f0*/  @!P2 LDC.64 R66, c[0x0][0x228] ;  /* 0x00008a00ff42ab82 */ /* 0x000ea20000000a00 */
[----:B------:R-:W-:Y:S01]  /*0800*/  @P4 IADD3 R11, R23, R29, RZ ;  /* 0x0000001d170b4210 */ /* 0x000fe20007ffe0ff */
[----:B------:R-:W-:Y:S01]  /*0810*/  @P5 IMAD.WIDE.U32 R26, R39, R26, R20 ;  /* 0x0000001a271a5225 */ /* 0x000fe200078e0014 */
[----:B---3--:R-:W-:-:S05]  /*0820*/  @P4 LEA R34, P6, R22, R34, 0x1 ;  /* 0x0000002216224211 */ /* 0x008fca00078c08ff */
[----:B------:R-:W3:Y:S01]  /*0830*/  @P5 LDC.64 R28, c[0x0][0x248] ;  /* 0x00009200ff1c5b82 */ /* 0x000ee20000000a00 */
[----:B------:R-:W-:Y:S02]  /*0840*/  @P4 LEA.HI.X R35, R22, R35, R11, 0x1, P6 ;  /* 0x0000002316234211 */ /* 0x000fe400030f0c0b */
[----:B------:R-:W-:Y:S02]  /*0850*/  @P5 IADD3 R11, R27, R25, RZ ;  /* 0x000000191b0b5210 */ /* 0x000fe40007ffe0ff */
[----:B0-----:R-:W-:-:S03]  /*0860*/  @P5 LEA R64, P6, R26, R64, 0x1 ;  /* 0x000000401a405211 */ /* 0x001fc600078c08ff */
[----:B------:R-:W0:Y:S01]  /*0870*/  @P1 LDC.64 R38, c[0x0][0x228] ;  /* 0x00008a00ff261b82 */ /* 0x000e220000000a00 */
[----:B------:R-:W-:Y:S02]  /*0880*/  @P5 LEA.HI.X R65, R26, R65, R11, 0x1, P6 ;  /* 0x000000411a415211 */ /* 0x000fe400030f0c0b */
[----:B------:R-:W-:-:S04]  /*0890*/  @P5 IADD3 R31, P6, R48, 0x20, RZ ;  /* 0x00000020301f5810 */ /* 0x000fc80007fde0ff */
[----:B------:R-:W-:Y:S01]  /*08a0*/  @P5 IADD3.X R11, RZ, R49, RZ, P6, !PT ;  /* 0x00000031ff0b5210 */ /* 0x000fe200037fe4ff */
[----:B------:R-:W1:Y:S01]  /*08b0*/  @P1 LDC.64 R36, c[0x0][0x248] ;  /* 0x00009200ff241b82 */ /* 0x000e620000000a00 */
[----:B------:R-:W-:-:S04]  /*08c0*/  @P1 IADD3 R27, P6, R48, 0x30, RZ ;  /* 0x00000030301b1810 */ /* 0x000fc80007fde0ff */
[----:B------:R-:W-:Y:S02]  /*08d0*/  @P1 IADD3.X R23, RZ, R49, RZ, P6, !PT ;  /* 0x00000031ff171210 */ /* 0x000fe400037fe4ff */
[----:B------:R-:W-:Y:S01]  /*08e0*/  @!P2 IADD3 R25, P6, R48, 0x40, RZ ;  /* 0x000000403019a810 */ /* 0x000fe20007fde0ff */
[----:B---3--:R-:W-:Y:S01]  /*08f0*/  @P5 IMAD R22, R11, R28, RZ ;  /* 0x0000001c0b165224 */ /* 0x008fe200078e02ff */
[----:B------:R-:W-:Y:S01]  /*0900*/  @P1 MOV R21, R9 ;  /* 0x0000000900151202 */ /* 0x000fe20000000f00 */
[----:B------:R-:W3:Y:S01]  /*0910*/  @!P2 LDC.64 R56, c[0x0][0x210] ;  /* 0x00008400ff38ab82 */ /* 0x000ee20000000a00 */
[----:B------:R-:W-:Y:S02]  /*0920*/  @!P2 IADD3.X R11, RZ, R49, RZ, P6, !PT ;  /* 0x00000031ff0ba210 */ /* 0x000fe400037fe4ff */
[----:B------:R-:W-:Y:S01]  /*0930*/  @!P2 MOV R47, R9 ;  /* 0x00000009002fa202 */ /* 0x000fe20000000f00 */
[----:B------:R-:W-:Y:S01]  /*0940*/  @P5 IMAD R9, R31, R29, R22 ;  /* 0x0000001d1f095224 */ /* 0x000fe200078e0216 */
[----:B------:R-:W-:Y:S01]  /*0950*/  @!P2 MOV R46, R20 ;  /* 0x00000014002ea202 */ /* 0x000fe20000000f00 */
[----:B0-----:R-:W-:Y:S01]  /*0960*/  @P1 IMAD R24, R23, R38, RZ ;  /* 0x0000002617181224 */ /* 0x001fe200078e02ff */
[----:B------:R-:W-:Y:S01]  /*0970*/  @P5 MOV R22, R40 ;  /* 0x0000002800165202 */ /* 0x000fe20000000f00 */
[----:B--2---:R-:W-:Y:S01]  /*0980*/  @!P2 IMAD R26, R11, R66, RZ ;  /* 0x000000420b1aa224 */ /* 0x004fe200078e02ff */
[----:B------:R-:W-:Y:S01]  /*0990*/  @P5 MOV R23, R41 ;  /* 0x0000002900175202 */ /* 0x000fe20000000f00 */
[C---:B------:R-:W-:Y:S01]  /*09a0*/  @P1 IMAD R11, R27.reuse, R39, R24 ;  /* 0x000000271b0b1224 */ /* 0x040fe200078e0218 */
[----:B------:R-:W0:Y:S01]  /*09b0*/  @!P2 LDC.64 R42, c[0x0][0x248] ;  /* 0x00009200ff2aab82 */ /* 0x000e220000000a00 */
[----:B------:R-:W-:Y:S01]  /*09c0*/  @P1 IMAD.WIDE.U32 R38, R27, R38, R20 ;  /* 0x000000261b261225 */ /* 0x000fe200078e0014 */
[----:B------:R-:W-:-:S03]  /*09d0*/  CS2R R20, SRZ ;  /* 0x0000000000147805 */ /* 0x000fc6000001ff00 */
[----:B------:R-:W-:Y:S01]  /*09e0*/  @P5 IMAD.WIDE.U32 R28, R31, R28, R22 ;  /* 0x0000001c1f1c5225 */ /* 0x000fe200078e0016 */
[----:B------:R-:W-:Y:S02]  /*09f0*/  CS2R R22, SRZ ;  /* 0x0000000000167805 */ /* 0x000fe4000001ff00 */
[----:B------:R-:W2:Y:S01]  /*0a00*/  @P1 LDC.64 R58, c[0x0][0x210] ;  /* 0x00008400ff3a1b82 */ /* 0x000ea20000000a00 */
[C---:B------:R-:W-:Y:S01]  /*0a10*/  @!P2 IMAD R67, R25.reuse, R67, R26 ;  /* 0x000000431943a224 */ /* 0x040fe200078e021a */
[----:B------:R-:W-:Y:S01]  /*0a20*/  CS2R R26, SRZ ;  /* 0x00000000001a7805 */ /* 0x000fe2000001ff00 */
[----:B------:R-:W-:Y:S01]  /*0a30*/  @!P2 IMAD.WIDE.U32 R46, R25, R66, R46 ;  /* 0x00000042192ea225 */ /* 0x000fe200078e002e */
[----:B------:R-:W-:Y:S02]  /*0a40*/  CS2R R24, SRZ ;  /* 0x0000000000187805 */ /* 0x000fe4000001ff00 */
[----:B------:R-:W-:Y:S01]  /*0a50*/  @P5 IADD3 R9, R29, R9, RZ ;  /* 0x000000091d095210 */ /* 0x000fe20007ffe0ff */
[----:B------:R3:W4:Y:S01]  /*0a60*/  @P4 LDG.E.128 R20, desc[UR4][R32.64] ;  /* 0x0000000420144981 */ /* 0x000722000c1e1d00 */
[----:B-1----:R-:W-:Y:S01]  /*0a70*/  @P5 LEA R50, P6, R28, R50, 0x1 ;  /* 0x000000321c325211 */ /* 0x002fe200078c08ff */
[----:B------:R-:W1:Y:S02]  /*0a80*/  @P1 LDC.64 R60, c[0x0][0x240] ;  /* 0x00009000ff3c1b82 */ /* 0x000e640000000a00 */
[----:B------:R3:W4:Y:S01]  /*0a90*/  @P4 LDG.E.128 R24, desc[UR4][R34.64] ;  /* 0x0000000422184981 */ /* 0x000722000c1e1d00 */
[----:B------:R-:W-:-:S02]  /*0aa0*/  @P1 IADD3 R63, P4, R48, 0x30, RZ ;  /* 0x00000030303f1810 */ /* 0x000fc40007f9e0ff */
[----:B------:R-:W-:Y:S02]  /*0ab0*/  @P5 LEA.HI.X R51, R28, R51, R9, 0x1, P6 ;  /* 0x000000331c335211 */ /* 0x000fe400030f0c09 */
[----:B------:R-:W-:Y:S02]  /*0ac0*/  @P1 IADD3.X R9, RZ, R49, RZ, P4, !PT ;  /* 0x00000031ff091210 */ /* 0x000fe400027fe4ff */
[----:B------:R-:W-:Y:S02]  /*0ad0*/  CS2R R28, SRZ ;  /* 0x00000000001c7805 */ /* 0x000fe4000001ff00 */
[----:B------:R-:W-:Y:S02]  /*0ae0*/  CS2R R30, SRZ ;  /* 0x00000000001e7805 */ /* 0x000fe4000001ff00 */
[----:B---3--:R-:W-:Y:S01]  /*0af0*/  CS2R R32, SRZ ;  /* 0x0000000000207805 */ /* 0x008fe2000001ff00 */
[----:B------:R-:W-:Y:S01]  /*0b00*/  @P1 IMAD R44, R9, R36, RZ ;  /* 0x00000024092c1224 */ /* 0x000fe200078e02ff */
[----:B------:R-:W-:-:S02]  /*0b10*/  CS2R R34, SRZ ;  /* 0x0000000000227805 */ /* 0x000fc4000001ff00 */
[----:B------:R-:W3:Y:S01]  /*0b20*/  @P5 LDG.E.128 R28, desc[UR4][R64.64] ;  /* 0x00000004401c5981 */ /* 0x000ee2000c1e1d00 */
[----:B------:R-:W-:Y:S02]  /*0b30*/  @P1 IMAD R53, R63, R37, R44 ;  /* 0x000000253f351224 */ /* 0x000fe400078e022c */
[----:B------:R-:W1:Y:S01]  /*0b40*/  @!P2 LDC.64 R44, c[0x0][0x240] ;  /* 0x00009000ff2cab82 */ /* 0x000e620000000a00 */
[----:B------:R1:W3:Y:S01]  /*0b50*/  @P5 LDG.E.128 R32, desc[UR4][R50.64] ;  /* 0x0000000432205981 */ /* 0x0002e2000c1e1d00 */
[----:B------:R-:W-:Y:S02]  /*0b60*/  @!P2 IADD3 R9, P5, R48, 0x40, RZ ;  /* 0x000000403009a810 */ /* 0x000fe40007fbe0ff */
[----:B------:R-:W-:Y:S02]  /*0b70*/  @!P2 IADD3 R67, R47, R67, RZ ;  /* 0x000000432f43a210 */ /* 0x000fe40007ffe0ff */
[----:B------:R-:W-:Y:S02]  /*0b80*/  @!P2 LEA R56, P4, R46, R56, 0x1 ;  /* 0x000000382e38a211 */ /* 0x000fe400078808ff */
[----:B------:R-:W-:-:S02]  /*0b90*/  @!P2 IADD3.X R49, RZ, R49, RZ, P5, !PT ;  /* 0x00000031ff31a210 */ /* 0x000fc40002ffe4ff */
[----:B------:R-:W-:Y:S01]  /*0ba0*/  @!P2 LEA.HI.X R57, R46, R57, R67, 0x1, P4 ;  /* 0x000000392e39a211 */ /* 0x000fe200020f0c43 */
[----:B------:R-:W-:-:S04]  /*0bb0*/  @P1 IMAD.WIDE.U32 R36, R63, R36, R40 ;  /* 0x000000243f241225 */ /* 0x000fc800078e0028 */
[----:B0-----:R-:W-:Y:S01]  /*0bc0*/  @!P2 IMAD R46, R49, R42, RZ ;  /* 0x0000002a312ea224 */ /* 0x001fe200078e02ff */
[----:B------:R-:W-:Y:S02]  /*0bd0*/  @P1 IADD3 R11, R39, R11, RZ ;  /* 0x0000000b270b1210 */ /* 0x000fe40007ffe0ff */
[----:B--2---:R-:W-:Y:S01]  /*0be0*/  @P1 LEA R58, P4, R38, R58, 0x1 ;  /* 0x0000003a263a1211 */ /* 0x004fe200078808ff */
[C---:B------:R-:W-:Y:S02]  /*0bf0*/  @!P2 IMAD R43, R9.reuse, R43, R46 ;  /* 0x0000002b092ba224 */ /* 0x040fe400078e022e */
[----:B------:R-:W-:Y:S01]  /*0c00*/  @!P2 IMAD.WIDE.U32 R46, R9, R42, R40 ;  /* 0x0000002a092ea225 */ /* 0x000fe200078e0028 */
[----:B------:R-:W-:Y:S02]  /*0c10*/  @P1 IADD3 R53, R37, R53, RZ ;  /* 0x0000003525351210 */ /* 0x000fe40007ffe0ff */
[----:B-1----:R-:W-:Y:S02]  /*0c20*/  @P1 LEA R60, P5, R36, R60, 0x1 ;  /* 0x0000003c243c1211 */ /* 0x002fe400078a08ff */
[----:B------:R-:W-:-:S02]  /*0c30*/  @P1 LEA.HI.X R59, R38, R59, R11, 0x1, P4 ;  /* 0x0000003b263b1211 */ /* 0x000fc400020f0c0b */
[----:B------:R-:W-:Y:S02]  /*0c40*/  @!P2 IADD3 R9, R47, R43, RZ ;  /* 0x0000002b2f09a210 */ /* 0x000fe40007ffe0ff */
[----:B------:R-:W-:Y:S02]  /*0c50*/  @!P2 LEA R62, P4, R46, R44, 0x1 ;  /* 0x0000002c2e3ea211 */ /* 0x000fe400078808ff */
[----:B------:R-:W-:Y:S02]  /*0c60*/  CS2R R38, SRZ ;  /* 0x0000000000267805 */ /* 0x000fe4000001ff00 */
[----:B------:R-:W-:Y:S02]  /*0c70*/  @P1 LEA.HI.X R61, R36, R61, R53, 0x1, P5 ;  /* 0x0000003d243d1211 */ /* 0x000fe400028f0c35 */
[----:B------:R-:W-:Y:S02]  /*0c80*/  CS2R R36, SRZ ;  /* 0x0000000000247805 */ /* 0x000fe4000001ff00 */
[----:B------:R-:W-:-:S02]  /*0c90*/  CS2R R40, SRZ ;  /* 0x0000000000287805 */ /* 0x000fc4000001ff00 */
[----:B------:R-:W-:Y:S02]  /*0ca0*/  CS2R R42, SRZ ;  /* 0x00000000002a7805 */ /* 0x000fe4000001ff00 */
[----:B------:R-:W-:Y:S02]  /*0cb0*/  @!P2 LEA.HI.X R63, R46, R45, R9, 0x1, P4 ;  /* 0x0000002d2e3fa211 */ /* 0x000fe400020f0c09 */
[----:B------:R-:W-:Y:S02]  /*0cc0*/  CS2R R44, SRZ ;  /* 0x00000000002c7805 */ /* 0x000fe4000001ff00 */
[----:B------:R-:W-:Y:S02]  /*0cd0*/  CS2R R46, SRZ ;  /* 0x00000000002e7805 */ /* 0x000fe4000001ff00 */
[----:B------:R-:W-:Y:S02]  /*0ce0*/  CS2R R48, SRZ ;  /* 0x0000000000307805 */ /* 0x000fe4000001ff00 */
[----:B------:R-:W-:Y:S01]  /*0cf0*/  CS2R R50, SRZ ;  /* 0x0000000000327805 */ /* 0x000fe2000001ff00 */
[----:B------:R4:W2:Y:S04]  /*0d00*/  @P1 LDG.E.128 R36, desc[UR4][R58.64] ;  /* 0x000000043a241981 */ /* 0x0008a8000c1e1d00 */
[----:B------:R-:W2:Y:S04]  /*0d10*/  @P1 LDG.E.128 R40, desc[UR4][R60.64] ;  /* 0x000000043c281981 */ /* 0x000ea8000c1e1d00 */
[----:B------:R0:W2:Y:S04]  /*0d20*/  @!P2 LDG.E.128 R44, desc[UR4][R56.64] ;  /* 0x00000004382ca981 */ /* 0x0000a8000c1e1d00 */
[----:B------:R-:W2:Y:S01]  /*0d30*/  @!P2 LDG.E.128 R48, desc[UR4][R62.64] ;  /* 0x000000043e30a981 */ /* 0x000ea2000c1e1d00 */
[----:B----4-:R-:W-:-:S02]  /*0d40*/  HADD2.F32 R58, -RZ, R16.H1_H1 ;  /* 0x30000010ff3a7230 */ /* 0x010fc40000004100 */
[--C-:B------:R-:W-:Y:S02]  /*0d50*/  HADD2.F32 R9, -RZ, R12.reuse.H1_H1 ;  /* 0x3000000cff097230 */ /* 0x100fe40000004100 */
[----:B------:R-:W-:Y:S02]  /*0d60*/  HADD2.F32 R12, -RZ, R12.H0_H0 ;  /* 0x2000000cff0c7230 */ /* 0x000fe40000004100 */
[----:B------:R-:W-:Y:S02]  /*0d70*/  HADD2.F32 R11, -RZ, R16.H0_H0 ;  /* 0x20000010ff0b7230 */ /* 0x000fe40000004100 */
[----:B------:R-:W-:Y:S01]  /*0d80*/  FMUL.FTZ R53, R9, R58 ;  /* 0x0000003a09357220 */ /* 0x000fe20000410000 */
[----:B------:R-:W-:Y:S02]  /*0d90*/  HADD2.F32 R9, -RZ, R13.H0_H0 ;  /* 0x2000000dff097230 */ /* 0x000fe40000004100 */
[----:B------:R-:W-:Y:S02]  /*0da0*/  HADD2.F32 R16, -RZ, R17.H0_H0 ;  /* 0x20000011ff107230 */ /* 0x000fe40000004100 */
[----:B------:R-:W-:Y:S01]  /*0db0*/  FFMA.FTZ R58, R12, R11, R53 ;  /* 0x0000000b0c3a7223 */ /* 0x000fe20000010035 */
[----:B------:R-:W-:-:S02]  /*0dc0*/  HADD2.F32 R13, -RZ, R13.H1_H1 ;  /* 0x3000000dff0d7230 */ /* 0x000fc40000004100 */
[----:B------:R-:W-:Y:S02]  /*0dd0*/  HADD2.F32 R12, -RZ, R17.H1_H1 ;  /* 0x30000011ff0c7230 */ /* 0x000fe40000004100 */
[----:B------:R-:W-:Y:S01]  /*0de0*/  FFMA.FTZ R58, R9, R16, R58 ;  /* 0x00000010093a7223 */ /* 0x000fe2000001003a */
[----:B------:R-:W-:Y:S02]  /*0df0*/  HADD2.F32 R9, -RZ, R14.H0_H0 ;  /* 0x2000000eff097230 */ /* 0x000fe40000004100 */
[----:B------:R-:W-:Y:S02]  /*0e00*/  HADD2.F32 R16, -RZ, R18.H0_H0 ;  /* 0x20000012ff107230 */ /* 0x000fe40000004100 */
[----:B------:R-:W-:Y:S01]  /*0e10*/  FFMA.FTZ R12, R13, R12, R58 ;  /* 0x0000000c0d0c7223 */ /* 0x000fe2000001003a */
[----:B------:R-:W-:Y:S02]  /*0e20*/  HADD2.F32 R14, -RZ, R14.H1_H1 ;  /* 0x3000000eff0e7230 */ /* 0x000fe40000004100 */
[----:B------:R-:W-:-:S02]  /*0e30*/  HADD2.F32 R11, -RZ, R18.H1_H1 ;  /* 0x30000012ff0b7230 */ /* 0x000fc40000004100 */
[----:B------:R-:W-:Y:S01]  /*0e40*/  FFMA.FTZ R13, R9, R16, R12 ;  /* 0x00000010090d7223 */ /* 0x000fe2000001000c */
[----:B------:R-:W-:Y:S02]  /*0e50*/  HADD2.F32 R9, -RZ, R15.H0_H0 ;  /* 0x2000000fff097230 */ /* 0x000fe40000004100 */
[----:B------:R-:W-:Y:S02]  /*0e60*/  HADD2.F32 R12, -RZ, R19.H0_H0 ;  /* 0x20000013ff0c7230 */ /* 0x000fe40000004100 */
[----:B------:R-:W-:Y:S01]  /*0e70*/  FFMA.FTZ R16, R14, R11, R13 ;  /* 0x0000000b0e107223 */ /* 0x000fe2000001000d */
[----:B------:R-:W-:Y:S02]  /*0e80*/  HADD2.F32 R15, -RZ, R15.H1_H1 ;  /* 0x3000000fff0f7230 */ /* 0x000fe40000004100 */
[----:B------:R-:W-:Y:S02]  /*0e90*/  HADD2.F32 R14, -RZ, R19.H1_H1 ;  /* 0x30000013ff0e7230 */ /* 0x000fe40000004100 */
[----:B------:R-:W-:-:S04]  /*0ea0*/  FFMA.FTZ R12, R9, R12, R16 ;  /* 0x0000000c090c7223 */ /* 0x000fc80000010010 */
[----:B------:R-:W-:Y:S01]  /*0eb0*/  FFMA.FTZ R9, R15, R14, R12 ;  /* 0x0000000e0f097223 */ /* 0x000fe2000001000c */
[--C-:B------:R-:W-:Y:S02]  /*0ec0*/  HADD2.F32 R18, -RZ, R20.reuse.H0_H0 ;  /* 0x20000014ff127230 */ /* 0x100fe40000004100 */
[----:B------:R-:W-:Y:S02]  /*0ed0*/  HADD2.F32 R20, -RZ, R20.H1_H1 ;  /* 0x30000014ff147230 */ /* 0x000fe40000004100 */
[--C-:B0-----:R-:W-:Y:S02]  /*0ee0*/  HADD2.F32 R57, -RZ, R24.reuse.H1_H1 ;  /* 0x30000018ff397230 */ /* 0x101fe40000004100 */
[----:B------:R-:W-:Y:S02]  /*0ef0*/  HADD2.F32 R53, -RZ, R24.H0_H0 ;  /* 0x20000018ff357230 */ /* 0x000fe40000004100 */
[--C-:B------:R-:W-:Y:S02]  /*0f00*/  HADD2.F32 R56, -RZ, R25.reuse.H0_H0 ;  /* 0x20000019ff387230 */ /* 0x100fe40000004100 */
[----:B------:R-:W-:Y:S01]  /*0f10*/  FMUL.FTZ R57, R20, R57 ;  /* 0x0000003914397220 */ /* 0x000fe20000410000 */
[----:B------:R-:W-:-:S02]  /*0f20*/  HADD2.F32 R58, -RZ, R25.H1_H1 ;  /* 0x30000019ff3a7230 */ /* 0x000fc40000004100 */
[--C-:B------:R-:W-:Y:S02]  /*0f30*/  HADD2.F32 R14, -RZ, R27.reuse.H0_H0 ;  /* 0x2000001bff0e7230 */ /* 0x100fe40000004100 */
[----:B---3--:R-:W-:Y:S02]  /*0f40*/  HADD2.F32 R19, -RZ, R28.H1_H1 ;  /* 0x3000001cff137230 */ /* 0x008fe40000004100 */
[----:B------:R-:W-:Y:S02]  /*0f50*/  HADD2.F32 R24, -RZ, R32.H1_H1 ;  /* 0x30000020ff187230 */ /* 0x000fe40000004100 */
[----:B------:R-:W-:Y:S02]  /*0f60*/  HADD2.F32 R12, -RZ, R27.H1_H1 ;  /* 0x3000001bff0c7230 */ /* 0x000fe40000004100 */
[----:B------:R-:W-:Y:S02]  /*0f70*/  HADD2.F32 R28, -RZ, R28.H0_H0 ;  /* 0x2000001cff1c7230 */ /* 0x000fe40000004100 */
[----:B------:R-:W-:Y:S01]  /*0f80*/  FMUL.FTZ R27, R19, R24 ;  /* 0x00000018131b7220 */ /* 0x000fe20000410000 */
[----:B------:R-:W-:-:S02]  /*0f90*/  HADD2.F32 R25, -RZ, R32.H0_H0 ;  /* 0x20000020ff197230 */ /* 0x000fc40000004100 */
[----:B------:R-:W-:Y:S01]  /*0fa0*/  FFMA.FTZ R20, R18, R53, R57 ;  /* 0x0000003512147223 */ /* 0x000fe20000010039 */
[----:B------:R-:W-:Y:S02]  /*0fb0*/  HADD2.F32 R17, -RZ, R21.H0_H0 ;  /* 0x20000015ff117230 */ /* 0x000fe40000004100 */
[----:B------:R-:W-:Y:S02]  /*0fc0*/  HADD2.F32 R18, -RZ, R29.H0_H0 ;  /* 0x2000001dff127230 */ /* 0x000fe40000004100 */
[----:B------:R-:W-:Y:S01]  /*0fd0*/  FFMA.FTZ R25, R28, R25, R27 ;  /* 0x000000191c197223 */ /* 0x000fe2000001001b */
[----:B------:R-:W-:Y:S02]  /*0fe0*/  HADD2.F32 R19, -RZ, R33.H0_H0 ;  /* 0x20000021ff137230 */ /* 0x000fe40000004100 */
[----:B------:R-:W-:Y:S01]  /*0ff0*/  FFMA.FTZ R56, R17, R56, R20 ;  /* 0x0000003811387223 */ /* 0x000fe20000010014 */
[----:B------:R-:W-:Y:S02]  /*1000*/  HADD2.F32 R21, -RZ, R21.H1_H1 ;  /* 0x30000015ff157230 */ /* 0x000fe40000004100 */
[----:B------:R-:W-:-:S02]  /*1010*/  HADD2.F32 R29, -RZ, R29.H1_H1 ;  /* 0x3000001dff1d7230 */ /* 0x000fc40000004100 */
[----:B------:R-:W-:Y:S01]  /*1020*/  FFMA.FTZ R24, R18, R19, R25 ;  /* 0x0000001312187223 */ /* 0x000fe20000010019 */
[----:B------:R-:W-:Y:S02]  /*1030*/  HADD2.F32 R20, -RZ, R33.H1_H1 ;  /* 0x30000021ff147230 */ /* 0x000fe40000004100 */
[----:B------:R-:W-:Y:S01]  /*1040*/  FFMA.FTZ R56, R21, R58, R56 ;  /* 0x0000003a15387223 */ /* 0x000fe20000010038 */
[----:B------:R-:W-:Y:S02]  /*1050*/  HADD2.F32 R13, -RZ, R22.H0_H0 ;  /* 0x20000016ff0d7230 */ /* 0x000fe40000004100 */
[----:B------:R-:W-:Y:S02]  /*1060*/  HADD2.F32 R16, -RZ, R26.H0_H0 ;  /* 0x2000001aff107230 */ /* 0x000fe40000004100 */
[----:B------:R-:W-:Y:S01]  /*1070*/  FFMA.FTZ R20, R29, R20, R24 ;  /* 0x000000141d147223 */ /* 0x000fe20000010018 */
[----:B------:R-:W-:Y:S02]  /*1080*/  HADD2.F32 R17, -RZ, R30.H0_H0 ;  /* 0x2000001eff117230 */ /* 0x000fe40000004100 */
[----:B------:R-:W-:-:S02]  /*1090*/  HADD2.F32 R18, -RZ, R34.H0_H0 ;  /* 0x20000022ff127230 */ /* 0x000fc40000004100 */
[----:B------:R-:W-:Y:S01]  /*10a0*/  FFMA.FTZ R19, R13, R16, R56 ;  /* 0x000000100d137223 */ /* 0x000fe20000010038 */
[----:B------:R-:W-:Y:S02]  /*10b0*/  HADD2.F32 R22, -RZ, R22.H1_H1 ;  /* 0x30000016ff167230 */ /* 0x000fe40000004100 */
[----:B------:R-:W-:Y:S02]  /*10c0*/  HADD2.F32 R15, -RZ, R26.H1_H1 ;  /* 0x3000001aff0f7230 */ /* 0x000fe40000004100 */
[----:B------:R-:W-:Y:S01]  /*10d0*/  FFMA.FTZ R17, R17, R18, R20 ;  /* 0x0000001211117223 */ /* 0x000fe20000010014 */
[----:B------:R-:W-:Y:S02]  /*10e0*/  HADD2.F32 R30, -RZ, R30.H1_H1 ;  /* 0x3000001eff1e7230 */ /* 0x000fe40000004100 */
[----:B------:R-:W-:Y:S02]  /*10f0*/  HADD2.F32 R13, -RZ, R34.H1_H1 ;  /* 0x30000022ff0d7230 */ /* 0x000fe40000004100 */
[----:B------:R-:W-:Y:S01]  /*1100*/  FFMA.FTZ R22, R22, R15, R19 ;  /* 0x0000000f16167223 */ /* 0x000fe20000010013 */
[----:B------:R-:W-:-:S02]  /*1110*/  HADD2.F32 R18, -RZ, R31.H0_H0 ;  /* 0x2000001fff127230 */ /* 0x000fc40000004100 */
[----:B------:R-:W-:Y:S02]  /*1120*/  HADD2.F32 R15, -RZ, R35.H0_H0 ;  /* 0x20000023ff0f7230 */ /* 0x000fe40000004100 */
[----:B------:R-:W-:-:S04]  /*1130*/  FFMA.FTZ R13, R30, R13, R17 ;  /* 0x0000000d1e0d7223 */ /* 0x000fc80000010011 */
[----:B------:R-:W-:Y:S01]  /*1140*/  FFMA.FTZ R18, R18, R15, R13 ;  /* 0x0000000f12127223 */ /* 0x000fe2000001000d */
[--C-:B--2---:R-:W-:Y:S02]  /*1150*/  HADD2.F32 R13, -RZ, R36.reuse.H0_H0 ;  /* 0x20000024ff0d7230 */ /* 0x104fe40000004100 */
[----:B------:R-:W-:Y:S02]  /*1160*/  HADD2.F32 R36, -RZ, R36.H1_H1 ;  /* 0x30000024ff247230 */ /* 0x000fe40000004100 */
[----:B------:R-:W-:Y:S02]  /*1170*/  HADD2.F32 R21, -RZ, R40.H1_H1 ;  /* 0x30000028ff157230 */ /* 0x000fe40000004100 */
[----:B------:R-:W-:Y:S02]  /*1180*/  HADD2.F32 R15, -RZ, R44.H1_H1 ;  /* 0x3000002cff0f7230 */ /* 0x000fe40000004100 */
[----:B------:R-:W-:Y:S02]  /*1190*/  HADD2.F32 R26, -RZ, R48.H1_H1 ;  /* 0x30000030ff1a7230 */ /* 0x000fe40000004100 */
[----:B------:R-:W-:Y:S01]  /*11a0*/  FMUL.FTZ R36, R36, R21 ;  /* 0x0000001524247220 */ /* 0x000fe20000410000 */
[----:B------:R-:W-:-:S02]  /*11b0*/  HADD2.F32 R24, -RZ, R40.H0_H0 ;  /* 0x20000028ff187230 */ /* 0x000fc40000004100 */
[----:B------:R-:W-:Y:S02]  /*11c0*/  HADD2.F32 R44, -RZ, R44.H0_H0 ;  /* 0x2000002cff2c7230 */ /* 0x000fe40000004100 */
[----:B------:R-:W-:Y:S01]  /*11d0*/  FMUL.FTZ R15, R15, R26 ;  /* 0x0000001a0f0f7220 */ /* 0x000fe20000410000 */
[----:B------:R-:W-:Y:S02]  /*11e0*/  HADD2.F32 R21, -RZ, R48.H0_H0 ;  /* 0x20000030ff157230 */ /* 0x000fe40000004100 */
[----:B------:R-:W-:Y:S01]  /*11f0*/  FFMA.FTZ R36, R13, R24, R36 ;  /* 0x000000180d247223 */ /* 0x000fe20000010024 */
[----:B------:R-:W-:Y:S02]  /*1200*/  HADD2.F32 R17, -RZ, R37.H0_H0 ;  /* 0x20000025ff117230 */ /* 0x000fe40000004100 */
[----:B------:R-:W-:Y:S02]  /*1210*/  HADD2.F32 R28, -RZ, R41.H0_H0 ;  /* 0x20000029ff1c7230 */ /* 0x000fe40000004100 */
[----:B------:R-:W-:Y:S01]  /*1220*/  FFMA.FTZ R44, R44, R21, R15 ;  /* 0x000000152c2c7223 */ /* 0x000fe2000001000f */
[----:B------:R-:W-:-:S02]  /*1230*/  HADD2.F32 R13, -RZ, R45.H0_H0 ;  /* 0x2000002dff0d7230 */ /* 0x000fc40000004100 */
[----:B------:R-:W-:Y:S02]  /*1240*/  HADD2.F32 R24, -RZ, R49.H0_H0 ;  /* 0x20000031ff187230 */ /* 0x000fe40000004100 */
[----:B------:R-:W-:Y:S01]  /*1250*/  FFMA.FTZ R28, R17, R28, R36 ;  /* 0x0000001c111c7223 */ /* 0x000fe20000010024 */
[----:B------:R-:W-:Y:S02]  /*1260*/  HADD2.F32 R37, -RZ, R37.H1_H1 ;  /* 0x30000025ff257230 */ /* 0x000fe40000004100 */
[----:B------:R-:W-:Y:S02]  /*1270*/  HADD2.F32 R30, -RZ, R41.H1_H1 ;  /* 0x30000029ff1e7230 */ /* 0x000fe40000004100 */
[----:B------:R-:W-:Y:S01]  /*1280*/  FFMA.FTZ R44, R13, R24, R44 ;  /* 0x000000180d2c7223 */ /* 0x000fe2000001002c */
[----:B------:R-:W-:Y:S02]  /*1290*/  HADD2.F32 R45, -RZ, R45.H1_H1 ;  /* 0x3000002dff2d7230 */ /* 0x000fe40000004100 */
[----:B------:R-:W-:-:S02]  /*12a0*/  HADD2.F32 R26, -RZ, R49.H1_H1 ;  /* 0x30000031ff1a7230 */ /* 0x000fc40000004100 */
[----:B------:R-:W-:Y:S01]  /*12b0*/  FFMA.FTZ R28, R37, R30, R28 ;  /* 0x0000001e251c7223 */ /* 0x000fe2000001001c */
[----:B------:R-:W-:Y:S02]  /*12c0*/  HADD2.F32 R19, -RZ, R38.H0_H0 ;  /* 0x20000026ff137230 */ /* 0x000fe40000004100 */
[----:B------:R-:W-:Y:S02]  /*12d0*/  HADD2.F32 R32, -RZ, R42.H0_H0 ;  /* 0x2000002aff207230 */ /* 0x000fe40000004100 */
[----:B------:R-:W-:Y:S01]  /*12e0*/  FFMA.FTZ R26, R45, R26, R44 ;  /* 0x0000001a2d1a7223 */ /* 0x000fe2000001002c */
[----:B------:R-:W-:Y:S02]  /*12f0*/  HADD2.F32 R11, -RZ, R23.H0_H0 ;  /* 0x20000017ff0b7230 */ /* 0x000fe40000004100 */
[----:B------:R-:W-:Y:S02]  /*1300*/  HADD2.F32 R13, -RZ, R46.H0_H0 ;  /* 0x2000002eff0d7230 */ /* 0x000fe40000004100 */
[----:B------:R-:W-:-:S02]  /*1310*/  HADD2.F32 R24, -RZ, R50.H0_H0 ;  /* 0x20000032ff187230 */ /* 0x000fc40000004100 */
[----:B------:R-:W-:Y:S01]  /*1320*/  FFMA.FTZ R19, R19, R32, R28 ;  /* 0x0000002013137223 */ /* 0x000fe2000001001c */
[----:B------:R-:W-:Y:S02]  /*1330*/  HADD2.F32 R38, -RZ, R38.H1_H1 ;  /* 0x30000026ff267230 */ /* 0x000fe40000004100 */
[----:B------:R-:W-:Y:S02]  /*1340*/  HADD2.F32 R25, -RZ, R42.H1_H1 ;  /* 0x3000002aff197230 */ /* 0x000fe40000004100 */
[----:B------:R-:W-:Y:S01]  /*1350*/  FFMA.FTZ R14, R11, R14, R22 ;  /* 0x0000000e0b0e7223 */ /* 0x000fe20000010016 */
[----:B------:R-:W-:Y:S02]  /*1360*/  HADD2.F32 R46, -RZ, R46.H1_H1 ;  /* 0x3000002eff2e7230 */ /* 0x000fe40000004100 */
[----:B------:R-:W-:Y:S01]  /*1370*/  FFMA.FTZ R17, R13, R24, R26 ;  /* 0x000000180d117223 */ /* 0x000fe2000001001a */
[----:B------:R-:W-:Y:S02]  /*1380*/  HADD2.F32 R15, -RZ, R50.H1_H1 ;  /* 0x30000032ff0f7230 */ /* 0x000fe40000004100 */
[----:B------:R-:W-:Y:S01]  /*1390*/  FFMA.FTZ R38, R38, R25, R19 ;  /* 0x0000001926267223 */ /* 0x000fe20000010013 */
[----:B------:R-:W-:-:S02]  /*13a0*/  HADD2.F32 R23, -RZ, R23.H1_H1 ;  /* 0x30000017ff177230 */ /* 0x000fc40000004100 */
[----:B------:R-:W-:Y:S02]  /*13b0*/  HADD2.F32 R31, -RZ, R31.H1_H1 ;  /* 0x3000001fff1f7230 */ /* 0x000fe40000004100 */
[----:B------:R-:W-:Y:S02]  /*13c0*/  HADD2.F32 R16, -RZ, R35.H1_H1 ;  /* 0x30000023ff107230 */ /* 0x000fe40000004100 */
[----:B------:R-:W-:Y:S02]  /*13d0*/  HADD2.F32 R11, -RZ, R39.H0_H0 ;  /* 0x20000027ff0b7230 */ /* 0x000fe40000004100 */
[----:B------:R-:W-:Y:S02]  /*13e0*/  HADD2.F32 R22, -RZ, R43.H0_H0 ;  /* 0x2000002bff167230 */ /* 0x000fe40000004100 */
[----:B------:R-:W-:Y:S01]  /*13f0*/  FFMA.FTZ R46, R46, R15, R17 ;  /* 0x0000000f2e2e7223 */ /* 0x000fe20000010011 */
[----:B------:R-:W-:Y:S02]  /*1400*/  HADD2.F32 R13, -RZ, R47.H0_H0 ;  /* 0x2000002fff0d7230 */ /* 0x000fe40000004100 */
[----:B------:R-:W-:-:S02]  /*1410*/  HADD2.F32 R24, -RZ, R51.H0_H0 ;  /* 0x20000033ff187230 */ /* 0x000fc40000004100 */
[----:B------:R-:W-:Y:S01]  /*1420*/  FFMA.FTZ R38, R11, R22, R38 ;  /* 0x000000160b267223 */ /* 0x000fe20000010026 */
[----:B------:R-:W-:Y:S02]  /*1430*/  HADD2.F32 R39, -RZ, R39.H1_H1 ;  /* 0x30000027ff277230 */ /* 0x000fe40000004100 */
[----:B------:R-:W-:Y:S01]  /*1440*/  FFMA.FTZ R14, R23, R12, R14 ;  /* 0x0000000c170e7223 */ /* 0x000fe2000001000e */
[----:B------:R-:W-:Y:S02]  /*1450*/  HADD2.F32 R20, -RZ, R43.H1_H1 ;  /* 0x3000002bff147230 */ /* 0x000fe40000004100 */
[----:B------:R-:W-:Y:S01]  /*1460*/  FFMA.FTZ R18, R31, R16, R18 ;  /* 0x000000101f127223 */ /* 0x000fe20000010012 */
[----:B------:R-:W-:Y:S02]  /*1470*/  HADD2.F32 R47, -RZ, R47.H1_H1 ;  /* 0x3000002fff2f7230 */ /* 0x000fe40000004100 */
[----:B------:R-:W-:Y:S01]  /*1480*/  FFMA.FTZ R24, R13, R24, R46 ;  /* 0x000000180d187223 */ /* 0x000fe2000001002e */
[----:B------:R-:W-:-:S02]  /*1490*/  HADD2.F32 R22, -RZ, R51.H1_H1 ;  /* 0x30000033ff167230 */ /* 0x000fc40000004100 */
[----:B------:R-:W-:Y:S01]  /*14a0*/  FFMA.FTZ R20, R39, R20, R38 ;  /* 0x0000001427147223 */ /* 0x000fe20000010026 */
[----:B------:R-:W0:Y:S02]  /*14b0*/  SHFL.BFLY PT, R12, R9, 0x8, 0x1f ;  /* 0x0d001f00090c7f89 */ /* 0x000e2400000e0000 */
[----:B------:R-:W-:Y:S02]  /*14c0*/  FFMA.FTZ R22, R47, R22, R24 ;  /* 0x000000162f167223 */ /* 0x000fe40000010018 */
[----:B------:R-:W1:Y:S04]  /*14d0*/  SHFL.BFLY PT, R11, R14, 0x8, 0x1f ;  /* 0x0d001f000e0b7f89 */ /* 0x000e6800000e0000 */
[----:B------:R-:W2:Y:S04]  /*14e0*/  SHFL.BFLY PT, R15, R18, 0x8, 0x1f ;  /* 0x0d001f00120f7f89 */ /* 0x000ea800000e0000 */
[----:B------:R-:W3:Y:S04]  /*14f0*/  SHFL.BFLY PT, R17, R20, 0x8, 0x1f ;  /* 0x0d001f0014117f89 */ /* 0x000ee800000e0000 */
[----:B------:R-:W4:Y:S01]  /*1500*/  SHFL.BFLY PT, R21, R22, 0x8, 0x1f ;  /* 0x0d001f0016157f89 */ /* 0x000f2200000e0000 */
[----:B0-----:R-:W-:Y:S01]  /*1510*/  FADD.FTZ R12, R9, R12 ;  /* 0x0000000c090c7221 */ /* 0x001fe20000010000 */
[----:B-1----:R-:W-:Y:S01]  /*1520*/  FADD.FTZ R13, R14, R11 ;  /* 0x0000000b0e0d7221 */ /* 0x002fe20000010000 */
[----:B--2---:R-:W-:-:S03]  /*1530*/  FADD.FTZ R15, R18, R15 ;  /* 0x0000000f120f7221 */ /* 0x004fc60000010000 */
[----:B------:R-:W0:Y:S01]  /*1540*/  SHFL.BFLY PT, R11, R12, 0x4, 0x1f ;  /* 0x0c801f000c0b7f89 */ /* 0x000e2200000e0000 */
[----:B---3--:R-:W-:-:S03]  /*1550*/  FADD.FTZ R19, R20, R17 ;  /* 0x0000001114137221 */ /* 0x008fc60000010000 */
[----:B------:R-:W1:Y:S01]  /*1560*/  SHFL.BFLY PT, R16, R13, 0x4, 0x1f ;  /* 0x0c801f000d107f89 */ /* 0x000e6200000e0000 */
[----:B----4-:R-:W-:-:S03]  /*1570*/  FADD.FTZ R23, R22, R21 ;  /* 0x0000001516177221 */ /* 0x010fc60000010000 */
[----:B------:R-:W2:Y:S04]  /*1580*/  SHFL.BFLY PT, R14, R15, 0x4, 0x1f ;  /* 0x0c801f000f0e7f89 */ /* 0x000ea800000e0000 */
[----:B------:R-:W3:Y:S04]  /*1590*/  SHFL.BFLY PT, R18, R19, 0x4, 0x1f ;  /* 0x0c801f0013127f89 */ /* 0x000ee800000e0000 */
[----:B------:R-:W4:Y:S01]  /*15a0*/  SHFL.BFLY PT, R24, R23, 0x4, 0x1f ;  /* 0x0c801f0017187f89 */ /* 0x000f2200000e0000 */
[----:B0-----:R-:W-:Y:S01]  /*15b0*/  FADD.FTZ R11, R12, R11 ;  /* 0x0000000b0c0b7221 */ /* 0x001fe20000010000 */
[----:B-1----:R-:W-:-:S02]  /*15c0*/  FADD.FTZ R16, R13, R16 ;  /* 0x000000100d107221 */ /* 0x002fc40000010000 */
[----:B------:R-:W0:Y:S01]  /*15d0*/  LDC.64 R12, c[0x0][0x2d0] ;  /* 0x0000b400ff0c7b82 */ /* 0x000e220000000a00 */
[----:B--2---:R-:W-:Y:S02]  /*15e0*/  FADD.FTZ R17, R15, R14 ;  /* 0x0000000e0f117221 */ /* 0x004fe40000010000 */
[----:B------:R-:W1:Y:S01]  /*15f0*/  SHFL.BFLY PT, R9, R16, 0x2, 0x1f ;  /* 0x0c401f0010097f89 */ /* 0x000e6200000e0000 */
[----:B---3--:R-:W-:-:S03]  /*1600*/  FADD.FTZ R20, R19, R18 ;  /* 0x0000001213147221 */ /* 0x008fc60000010000 */
[----:B------:R-:W2:Y:S01]  /*1610*/  SHFL.BFLY PT, R14, R11, 0x2, 0x1f ;  /* 0x0c401f000b0e7f89 */ /* 0x000ea200000e0000 */
[----:B----4-:R-:W-:-:S03]  /*1620*/  FADD.FTZ R24, R23, R24 ;  /* 0x0000001817187221 */ /* 0x010fc60000010000 */
[----:B------:R-:W3:Y:S01]  /*1630*/  SHFL.BFLY PT, R18, R17, 0x2, 0x1f ;  /* 0x0c401f0011127f89 */ /* 0x000ee200000e0000 */
[----:B------:R-:W-:-:S03]  /*1640*/  IADD3 R23, R7, 0x4f, RZ ;  /* 0x0000004f07177810 */ /* 0x000fc60007ffe0ff */
[----:B------:R-:W4:Y:S04]  /*1650*/  SHFL.BFLY PT, R21, R20, 0x2, 0x1f ;  /* 0x0c401f0014157f89 */ /* 0x000f2800000e0000 */
[----:B------:R-:W0:Y:S01]  /*1660*/  SHFL.BFLY PT, R19, R24, 0x2, 0x1f ;  /* 0x0c401f0018137f89 */ /* 0x000e2200000e0000 */
[----:B------:R-:W-:-:S05]  /*1670*/  IMAD.HI R7, R23, 0x66666667, RZ ;  /* 0x6666666717077827 */ /* 0x000fca00078e02ff */
[----:B------:R-:W-:Y:S01]  /*1680*/  SHF.R.U32.HI R22, RZ, 0x1f, R7 ;  /* 0x0000001fff167819 */ /* 0x000fe20000011607 */
[----:B-1----:R-:W-:-:S03]  /*1690*/  FADD.FTZ R9, R16, R9 ;  /* 0x0000000910097221 */ /* 0x002fc60000010000 */
[----:B------:R-:W-:Y:S01]  /*16a0*/  LEA.HI.SX32 R28, R7, R22, 0x1b ;  /* 0x00000016071c7211 */ /* 0x000fe200078fdaff */
[----:B--2---:R-:W-:Y:S01]  /*16b0*/  FADD.FTZ R7, R11, R14 ;  /* 0x0000000e0b077221 */ /* 0x004fe20000010000 */
[----:B------:R-:W-:Y:S01]  /*16c0*/  SHF.L.U32 R16, R0, 0x2, RZ ;  /* 0x0000000200107819 */ /* 0x000fe200000006ff */
[----:B------:R-:W1:Y:S01]  /*16d0*/  LDC.64 R14, c[0x0][0x2d8] ;  /* 0x0000b600ff0e7b82 */ /* 0x000e620000000a00 */
[----:B---3--:R-:W-:Y:S01]  /*16e0*/  FADD.FTZ R11, R17, R18 ;  /* 0x00000012110b7221 */ /* 0x008fe20000010000 */
[----:B------:R-:W-:Y:S01]  /*16f0*/  IMAD R17, R2, 0x2800, RZ ;  /* 0x0000280002117824 */ /* 0x000fe200078e02ff */
[----:B------:R-:W-:Y:S01]  /*1700*/  SHF.R.S32.HI R26, RZ, 0x1f, R16 ;  /* 0x0000001fff1a7819 */ /* 0x000fe20000011410 */
[----:B----4-:R-:W-:-:S03]  /*1710*/  FADD.FTZ R21, R20, R21 ;  /* 0x0000001514157221 */ /* 0x010fc60000010000 */
[C---:B------:R-:W-:Y:S01]  /*1720*/  IADD3 R16, P1, R17.reuse, R16, RZ ;  /* 0x0000001011107210 */ /* 0x040fe20007f3e0ff */
[----:B0-----:R-:W-:Y:S01]  /*1730*/  FADD.FTZ R19, R24, R19 ;  /* 0x0000001318137221 */ /* 0x001fe20000010000 */
[----:B------:R-:W0:Y:S02]  /*1740*/  SHFL.BFLY PT, R18, R7, 0x1, 0x1f ;  /* 0x0c201f0007127f89 */ /* 0x000e2400000e0000 */
[----:B------:R-:W-:Y:S02]  /*1750*/  LEA.HI.X.SX32 R17, R17, R26, 0x1, P1 ;  /* 0x0000001a11117211 */ /* 0x000fe400008f0eff */
[----:B------:R-:W2:Y:S04]  /*1760*/  SHFL.BFLY PT, R20, R9, 0x1, 0x1f ;  /* 0x0c201f0009147f89 */ /* 0x000ea800000e0000 */
[----:B------:R-:W3:Y:S04]  /*1770*/  SHFL.BFLY PT, R22, R11, 0x1, 0x1f ;  /* 0x0c201f000b167f89 */ /* 0x000ee800000e0000 */
[----:B------:R-:W4:Y:S04]  /*1780*/  SHFL.BFLY PT, R24, R21, 0x1, 0x1f ;  /* 0x0c201f0015187f89 */ /* 0x000f2800000e0000 */
[----:B------:R-:W4:Y:S01]  /*1790*/  SHFL.BFLY PT, R26, R19, 0x1, 0x1f ;  /* 0x0c201f00131a7f89 */ /* 0x000f2200000e0000 */
[----:B------:R-:W-:Y:S01]  /*17a0*/  IMAD R30, R12, UR8, RZ ;  /* 0x000000080c1e7c24 */ /* 0x000fe2000f8e02ff */
[----:B------:R-:W-:-:S03]  /*17b0*/  ISETP.NE.AND P1, PT, R5, RZ, PT ;  /* 0x000000ff0500720c */ /* 0x000fc60003f25270 */
[----:B------:R-:W-:Y:S02]  /*17c0*/  IMAD R25, R13, UR6, R30 ;  /* 0x000000060d197c24 */ /* 0x000fe4000f8e021e */
[----:B------:R-:W-:-:S04]  /*17d0*/  IMAD.WIDE.U32 R12, R12, UR6, R16 ;  /* 0x000000060c0c7c25 */ /* 0x000fc8000f8e0010 */
[--C-:B------:R-:W-:Y:S01]  /*17e0*/  IMAD R28, R28, 0x50, -R23.reuse ;  /* 0x000000501c1c7824 */ /* 0x100fe200078e0a17 */
[----:B------:R-:W-:Y:S01]  /*17f0*/  IADD3 R13, R13, R25, RZ ;  /* 0x000000190d0d7210 */ /* 0x000fe20007ffe0ff */
[----:B------:R-:W-:Y:S02]  /*1800*/  IMAD R23, R2, -0x50, R23 ;  /* 0xffffffb002177824 */ /* 0x000fe400078e0217 */
[C---:B-1----:R-:W-:Y:S02]  /*1810*/  IMAD R16, R14.reuse, UR9, RZ ;  /* 0x000000090e107c24 */ /* 0x042fe4000f8e02ff */
[----:B------:R-:W-:Y:S01]  /*1820*/  IMAD.WIDE.U32 R12, R14, UR7, R12 ;  /* 0x000000070e0c7c25 */ /* 0x000fe2000f8e000c */
[----:B------:R-:W-:Y:S01]  /*1830*/  IADD3 R23, R23, R28, RZ ;  /* 0x0000001c17177210 */ /* 0x000fe20007ffe0ff */
[----:B------:R-:W-:Y:S02]  /*1840*/  BSSY B0, `(.L_x_466) ;  /* 0x0000028000007945 */ /* 0x000fe40003800000 */
[----:B------:R-:W-:Y:S01]  /*1850*/  IMAD R5, R15, UR7, R16 ;  /* 0x000000070f057c24 */ /* 0x000fe2000f8e0210 */
[----:B------:R-:W-:Y:S01]  /*1860*/  ISETP.GE.OR P0, PT, R0, R23, P0 ;  /* 0x000000170000720c */ /* 0x000fe20000706670 */
[----:B0-----:R-:W-:Y:S01]  /*1870*/  FADD.FTZ R17, R7, R18 ;  /* 0x0000001207117221 */ /* 0x001fe20000010000 */
[----:B--2---:R-:W-:Y:S01]  /*1880*/  FADD.FTZ R23, R9, R20 ;  /* 0x0000001409177221 */ /* 0x004fe20000010000 */
[----:B---3--:R-:W-:Y:S01]  /*1890*/  FADD.FTZ R22, R11, R22 ;  /* 0x000000160b167221 */ /* 0x008fe20000010000 */
[----:B----4-:R-:W-:Y:S01]  /*18a0*/  FADD.FTZ R24, R21, R24 ;  /* 0x0000001815187221 */ /* 0x010fe20000010000 */
[----:B------:R-:W-:Y:S01]  /*18b0*/  IADD3 R5, R13, R5, RZ ;  /* 0x000000050d057210 */ /* 0x000fe20007ffe0ff */
[----:B------:R-:W-:Y:S01]  /*18c0*/  FADD.FTZ R26, R19, R26 ;  /* 0x0000001a131a7221 */ /* 0x000fe20000010000 */
[----:B------:R-:W-:Y:S06]  /*18d0*/  @P1 BRA `(.L_x_467) ;  /* 0x0000000000781947 */ /* 0x000fec0003800000 */
[----:B------:R-:W0:Y:S01]  /*18e0*/  LDC.64 R18, c[0x0][0x278] ;  /* 0x00009e00ff127b82 */ /* 0x000e220000000a00 */
[----:B------:R-:W-:Y:S01]  /*18f0*/  IMAD R14, R2, 0x50, RZ ;  /* 0x00000050020e7824 */ /* 0x000fe200078e02ff */
[----:B------:R-:W-:Y:S01]  /*1900*/  ULDC.64 UR10, c[0x0][0x260] ;  /* 0x00009800000a7ab9 */ /* 0x000fe20000000a00 */
[-C--:B------:R-:W-:Y:S02]  /*1910*/  ISETP.GE.AND P1, PT, R10, R3.reuse, PT ;  /* 0x000000030a00720c */ /* 0x080fe40003f26270 */
[-C--:B------:R-:W-:Y:S02]  /*1920*/  ISETP.GE.AND P5, PT, R6, R3.reuse, PT ;  /* 0x000000030600720c */ /* 0x080fe40003fa6270 */
[----:B------:R-:W-:Y:S01]  /*1930*/  SHF.R.S32.HI R15, RZ, 0x1f, R14 ;  /* 0x0000001fff0f7819 */ /* 0x000fe2000001140e */
[----:B------:R-:W1:Y:S01]  /*1940*/  LDC.64 R20, c[0x0][0x280] ;  /* 0x0000a000ff147b82 */ /* 0x000e620000000a00 */
[----:B------:R-:W-:Y:S01]  /*1950*/  ISETP.GE.AND P4, PT, R8, R3, PT ;  /* 0x000000030800720c */ /* 0x000fe20003f86270 */
[----:B0-----:R-:W-:-:S02]  /*1960*/  IMAD R16, R18, UR8, RZ ;  /* 0x0000000812107c24 */ /* 0x001fc4000f8e02ff */
[----:B------:R-:W-:-:S04]  /*1970*/  IMAD.WIDE.U32 R14, R18, UR6, R14 ;  /* 0x00000006120e7c25 */ /* 0x000fc8000f8e000e */
[----:B------:R-:W-:Y:S02]  /*1980*/  IMAD R7, R19, UR6, R16 ;  /* 0x0000000613077c24 */ /* 0x000fe4000f8e0210 */
[----:B-1----:R-:W-:-:S03]  /*1990*/  IMAD R16, R20, UR9, RZ ;  /* 0x0000000914107c24 */ /* 0x002fc6000f8e02ff */
[----:B------:R-:W-:Y:S01]  /*19a0*/  IADD3 R15, R15, R7, RZ ;  /* 0x000000070f0f7210 */ /* 0x000fe20007ffe0ff */
[----:B------:R-:W-:Y:S02]  /*19b0*/  IMAD R9, R21, UR7, R16 ;  /* 0x0000000715097c24 */ /* 0x000fe4000f8e0210 */
[----:B------:R-:W-:-:S03]  /*19c0*/  IMAD.WIDE.U32 R14, R20, UR7, R14 ;  /* 0x00000007140e7c25 */ /* 0x000fc6000f8e000e */
[----:B------:R-:W-:-:S04]  /*19d0*/  IADD3 R7, P2, R54, R14, RZ ;  /* 0x0000000e36077210 */ /* 0x000fc80007f5e0ff */
[----:B------:R-:W-:Y:S02]  /*19e0*/  IADD3.X R14, R55, R15, R9, P2, !PT ;  /* 0x0000000f370e7210 */ /* 0x000fe400017fe409 */
[C---:B------:R-:W-:Y:S02]  /*19f0*/  LEA R10, P6, R7.reuse, UR10, 0x2 ;  /* 0x0000000a070a7c11 */ /* 0x040fe4000f8c10ff */
[----:B------:R-:W-:Y:S02]  /*1a00*/  ISETP.GE.AND P2, PT, R52, R3, PT ;  /* 0x000000033400720c */ /* 0x000fe40003f46270 */
[----:B------:R-:W-:Y:S02]  /*1a10*/  LEA.HI.X R11, R7, UR11, R14, 0x2, P6 ;  /* 0x0000000b070b7c11 */ /* 0x000fe4000b0f140e */
[----:B------:R-:W-:Y:S02]  /*1a20*/  FSEL R3, R17, RZ, !P3 ;  /* 0x000000ff11037208 */ /* 0x000fe40005800000 */
[----:B------:R-:W-:-:S02]  /*1a30*/  FSEL R7, R23, RZ, !P5 ;  /* 0x000000ff17077208 */ /* 0x000fc40006800000 */
[----:B------:R-:W-:Y:S01]  /*1a40*/  FSEL R9, R22, RZ, !P4 ;  /* 0x000000ff16097208 */ /* 0x000fe20006000000 */
[----:B------:R0:W-:Y:S01]  /*1a50*/  STG.E desc[UR4][R10.64], R3 ;  /* 0x000000030a007986 */ /* 0x0001e2000c101904 */
[----:B------:R-:W-:Y:S02]  /*1a60*/  FSEL R15, R24, RZ, !P2 ;  /* 0x000000ff180f7208 */ /* 0x000fe40005000000 */
[----:B------:R-:W-:Y:S01]  /*1a70*/  FSEL R17, R26, RZ, !P1 ;  /* 0x000000ff1a117208 */ /* 0x000fe20004800000 */
[----:B------:R0:W-:Y:S04]  /*1a80*/  STG.E desc[UR4][R10.64+0x40], R7 ;  /* 0x000040070a007986 */ /* 0x0001e8000c101904 */
[----:B------:R0:W-:Y:S04]  /*1a90*/  STG.E desc[UR4][R10.64+0x80], R9 ;  /* 0x000080090a007986 */ /* 0x0001e8000c101904 */
[----:B------:R0:W-:Y:S04]  /*1aa0*/  STG.E desc[UR4][R10.64+0xc0], R15 ;  /* 0x0000c00f0a007986 */ /* 0x0001e8000c101904 */
[----:B------:R0:W-:Y:S02]  /*1ab0*/  STG.E desc[UR4][R10.64+0x100], R17 ;  /* 0x000100110a007986 */ /* 0x0001e4000c101904 */
.L_x_467:
[----:B------:R-:W-:Y:S05]  /*1ac0*/  BSYNC B0 ;  /* 0x0000000000007941 */ /* 0x000fea0003800000 */
.L_x_466:
[----:B------:R-:W-:Y:S04]  /*1ad0*/  BSSY B0, `(.L_x_468) ;  /* 0x0000017000007945 */ /* 0x000fe80003800000 */
[----:B------:R-:W-:Y:S05]  /*1ae0*/  @P0 BRA `(.L_x_469) ;  /* 0x0000000000540947 */ /* 0x000fea0003800000 */
[----:B0-----:R-:W0:Y:S01]  /*1af0*/  LDC.64 R10, c[0x0][0x2a8] ;  /* 0x0000aa00ff0a7b82 */ /* 0x001e220000000a00 */
[----:B------:R-:W-:Y:S01]  /*1b00*/  IMAD R3, R2, 0x50, RZ ;  /* 0x0000005002037824 */ /* 0x000fe200078e02ff */
[----:B------:R-:W-:Y:S01]  /*1b10*/  SHF.R.S32.HI R16, RZ, 0x1f, R0 ;  /* 0x0000001fff107819 */ /* 0x000fe20000011400 */
[----:B------:R-:W-:-:S03]  /*1b20*/  ULDC.64 UR10, c[0x0][0x2a0] ;  /* 0x0000a800000a7ab9 */ /* 0x000fc60000000a00 */
[C---:B------:R-:W-:Y:S02]  /*1b30*/  IADD3 R6, P0, R3.reuse, R0, RZ ;  /* 0x0000000003067210 */ /* 0x040fe40007f1e0ff */
[----:B------:R-:W1:Y:S02]  /*1b40*/  LDC.64 R14, c[0x0][0x2b0] ;  /* 0x0000ac00ff0e7b82 */ /* 0x000e640000000a00 */
[----:B------:R-:W-:Y:S02]  /*1b50*/  LEA.HI.X.SX32 R7, R3, R16, 0x1, P0 ;  /* 0x0000001003077211 */ /* 0x000fe400000f0eff */
[----:B-----5:R-:W-:Y:S01]  /*1b60*/  FSETP.NEU.FTZ.AND P0, PT, R4, -INF , PT ;  /* 0xff8000000400780b */ /* 0x020fe20003f1d000 */
[C---:B0-----:R-:W-:Y:S02]  /*1b70*/  IMAD R8, R10.reuse, UR8, RZ ;  /* 0x000000080a087c24 */ /* 0x041fe4000f8e02ff */
[----:B------:R-:W-:-:S04]  /*1b80*/  IMAD.WIDE.U32 R6, R10, UR6, R6 ;  /* 0x000000060a067c25 */ /* 0x000fc8000f8e0006 */
[----:B------:R-:W-:Y:S02]  /*1b90*/  IMAD R3, R11, UR6, R8 ;  /* 0x000000060b037c24 */ /* 0x000fe4000f8e0208 */
[----:B-1----:R-:W-:-:S03]  /*1ba0*/  IMAD R8, R14, UR9, RZ ;  /* 0x000000090e087c24 */ /* 0x002fc6000f8e02ff */
[----:B------:R-:W-:Y:S01]  /*1bb0*/  IADD3 R7, R7, R3, RZ ;  /* 0x0000000307077210 */ /* 0x000fe20007ffe0ff */
[----:B------:R-:W-:Y:S02]  /*1bc0*/  IMAD R9, R15, UR7, R8 ;  /* 0x000000070f097c24 */ /* 0x000fe4000f8e0208 */
[----:B------:R-:W-:Y:S01]  /*1bd0*/  FMUL.FTZ R3, R4, 1.4426950216293334961 ;  /* 0x3fb8aa3b04037820 */ /* 0x000fe20000410000 */
[----:B------:R-:W-:-:S04]  /*1be0*/  IMAD.WIDE.U32 R6, R14, UR7, R6 ;  /* 0x000000070e067c25 */ /* 0x000fc8000f8e0006 */
[----:B------:R-:W-:Y:S02]  /*1bf0*/  FSEL R3, R3, RZ, P0 ;  /* 0x000000ff03037208 */ /* 0x000fe40000000000 */
[----:B------:R-:W-:Y:S02]  /*1c00*/  IADD3 R7, R7, R9, RZ ;  /* 0x0000000907077210 */ /* 0x000fe40007ffe0ff */
[----:B------:R-:W-:-:S04]  /*1c10*/  LEA R8, P1, R6, UR10, 0x2 ;  /* 0x0000000a06087c11 */ /* 0x000fc8000f8210ff */
[----:B------:R-:W-:-:S05]  /*1c20*/  LEA.HI.X R9, R6, UR11, R7, 0x2, P1 ;  /* 0x0000000b06097c11 */ /* 0x000fca00088f1407 */
[----:B------:R1:W-:Y:S04]  /*1c30*/  STG.E desc[UR4][R8.64], R3 ;  /* 0x0000000308007986 */ /* 0x0003e8000c101904 */
.L_x_469:
[----:B------:R-:W-:Y:S05]  /*1c40*/  BSYNC B0 ;  /* 0x0000000000007941 */ /* 0x000fea0003800000 */
.L_x_468:
[----:B------:R-:W-:Y:S01]  /*1c50*/  ULDC.64 UR12, c[0x0][0x2e8] ;  /* 0x0000ba00000c7ab9 */ /* 0x000fe20000000a00 */
[----:B------:R-:W-:Y:S01]  /*1c60*/  ULDC.64 UR10, c[0x0][0x2b8] ;  /* 0x0000ae00000a7ab9 */ /* 0x000fe20000000a00 */
[----:B------:R-:W-:Y:S02]  /*1c70*/  ISETP.NE.U32.AND P0, PT, RZ, UR12, PT ;  /* 0x0000000cff007c0c */ /* 0x000fe4000bf05070 */
[C---:B-----5:R-:W-:Y:S02]  /*1c80*/  LEA R4, P1, R12.reuse, UR10, 0x2 ;  /* 0x0000000a0c047c11 */ /* 0x060fe4000f8210ff */
[----:B------:R-:W-:Y:S02]  /*1c90*/  ISETP.NE.AND.EX P0, PT, RZ, UR13, PT, P0 ;  /* 0x0000000dff007c0c */ /* 0x000fe4000bf05300 */
[----:B------:R-:W-:Y:S02]  /*1ca0*/  LEA.HI.X R5, R12, UR11, R5, 0x2, P1 ;  /* 0x0000000b0c057c11 */ /* 0x000fe400088f1405 */
[----:B------:R-:W-:-:S03]  /*1cb0*/  ISETP.NE.OR P0, PT, R0, RZ, !P0 ;  /* 0x000000ff0000720c */ /* 0x000fc60004705670 */
[----:B------:R2:W-:Y:S04]  /*1cc0*/  STG.E.128 desc[UR4][R4.64], RZ ;  /* 0x000000ff04007986 */ /* 0x0005e8000c101d04 */
        /* <DEDUP_REMOVED lines=8> */
[----:B------:R2:W-:Y:S01]  /*1d50*/  STG.E.128 desc[UR4][R4.64+0x9000], RZ ;  /* 0x009000ff04007986 */ /* 0x0005e2000c101d04 */
[----:B------:R-:W-:Y:S05]  /*1d60*/  @P0 EXIT ;  /* 0x000000000000094d */ /* 0x000fea0003800000 */
[----:B01----:R-:W0:Y:S08]  /*1d70*/  LDC R3, c[0x0][0x2e0] ;  /* 0x0000b800ff037b82 */ /* 0x003e300000000800 */
[----:B------:R-:W1:Y:S08]  /*1d80*/  LDC R7, c[0x0][0x220] ;  /* 0x00008800ff077b82 */ /* 0x000e700000000800 */
[----:B--2---:R-:W2:Y:S01]  /*1d90*/  LDC.64 R4, c[0x0][0x2e8] ;  /* 0x0000ba00ff047b82 */ /* 0x004ea20000000a00 */
[----:B0-----:R-:W-:-:S04]  /*1da0*/  IMAD R2, R2, R3, UR7 ;  /* 0x0000000702027e24 */ /* 0x001fc8000f8e0203 */
[----:B-1----:R-:W-:-:S04]  /*1db0*/  IMAD R3, R2, R7, UR6 ;  /* 0x0000000602037e24 */ /* 0x002fc8000f8e0207 */
[----:B--2---:R-:W-:-:S05]  /*1dc0*/  IMAD.WIDE R2, R3, 0x4, R4 ;  /* 0x0000000403027825 */ /* 0x004fca00078e0204 */
[----:B------:R-:W-:Y:S01]  /*1dd0*/  STG.E desc[UR4][R2.64], RZ ;  /* 0x000000ff02007986 */ /* 0x000fe2000c101904 */
[----:B------:R-:W-:Y:S05]  /*1de0*/  EXIT ;  /* 0x000000000000794d */ /* 0x000fea0003800000 */
.L_x_470:
        /* <DEDUP_REMOVED lines=9> */
.L_x_3686:


//--------------------- .text._ZN7cutlass13device_kernelIN5flash11enable_sm90INS1_16FlashAttnBwdSm90INS1_25CollectiveMainloopBwdSm90ILi2ELi2ELi2EN4cute5tupleIJNS5_1CILi1EEES8_S8_EEENS6_IJNS7_ILi80EEENS7_ILi128EEESB_EEENS_6half_tEfNS_4arch4Sm90ELb0ELb0ELb0ELb1ELb0ELb1ELb0ELb1ELi2ELi1ELi2ELi1ELb0EEENS1_21CollectiveEpilogueBwdISC_SD_SF_Li256ELb1ELb0ELi1EEENS1_19SingleTileSchedulerILb1ELb0ELb0ELi128EEEEEEEEEvNT_6ParamsE --------------------------
	.section	.text._ZN7cutlass13device_kernelIN5flash11enable_sm90INS1_16FlashAttnBwdSm90INS1_25CollectiveMainloopBwdSm90ILi2ELi2ELi2EN4cute5tupleIJNS5_1CILi1EEES8_S8_EEENS6_IJNS7_ILi80EEENS7_ILi128EEESB_EEENS_6half_tEfNS_4arch4Sm90ELb0ELb0ELb0ELb1ELb0ELb1ELb0ELb1ELi2ELi1ELi2ELi1ELb0EEENS1_21CollectiveEpilogueBwdISC_SD_SF_Li256ELb1ELb0ELi1EEENS1_19SingleTileSchedulerILb1ELb0ELb0ELi128EEEEEEEEEvNT_6ParamsE,"ax",@progbits
	.align	128
.text._ZN7cutlass13device_kernelIN5flash11enable_sm90INS1_16FlashAttnBwdSm90INS1_25CollectiveMainloopBwdSm90ILi2ELi2ELi2EN4cute5tupleIJNS5_1CILi1EEES8_S8_EEENS6_IJNS7_ILi80EEENS7_ILi128EEESB_EEENS_6half_tEfNS_4arch4Sm90ELb0ELb0ELb0ELb1ELb0ELb1ELb0ELb1ELi2ELi1ELi2ELi1ELb0EEENS1_21CollectiveEpilogueBwdISC_SD_SF_Li256ELb1ELb0ELi1EEENS1_19SingleTileSchedulerILb1ELb0ELb0ELi128EEEEEEEEEvNT_6ParamsE:
        .type           _ZN7cutlass13device_kernelIN5flash11enable_sm90INS1_16FlashAttnBwdSm90INS1_25CollectiveMainloopBwdSm90ILi2ELi2ELi2EN4cute5tupleIJNS5_1CILi1EEES8_S8_EEENS6_IJNS7_ILi80EEENS7_ILi128EEESB_EEENS_6half_tEfNS_4arch4Sm90ELb0ELb0ELb0ELb1ELb0ELb1ELb0ELb1ELi2ELi1ELi2ELi1ELb0EEENS1_21CollectiveEpilogueBwdISC_SD_SF_Li256ELb1ELb0ELi1EEENS1_19SingleTileSchedulerILb1ELb0ELb0ELi128EEEEEEEEEvNT_6ParamsE,@function
        .size           _ZN7cutlass13device_kernelIN5flash11enable_sm90INS1_16FlashAttnBwdSm90INS1_25CollectiveMainloopBwdSm90ILi2ELi2ELi2EN4cute5tupleIJNS5_1CILi1EEES8_S8_EEENS6_IJNS7_ILi80EEENS7_ILi128EEESB_EEENS_6half_tEfNS_4arch4Sm90ELb0ELb0ELb0ELb1ELb0ELb1ELb0ELb1ELi2ELi1ELi2ELi1ELb0EEENS1_21CollectiveEpilogueBwdISC_SD_SF_Li256ELb1ELb0ELi1EEENS1_19SingleTileSchedulerILb1ELb0ELb0ELi128EEEEEEEEEvNT_6ParamsE,(.L_x_3687 - _ZN7cutlass13device_kernelIN5flash11enable_sm90INS1_16FlashAttnBwdSm90INS1_25CollectiveMainloopBwdSm90ILi2ELi2ELi2EN4cute5tupleIJNS5_1CILi1EEES8_S8_EEENS6_IJNS7_ILi80EEENS7_ILi128EEESB_EEENS_6half_tEfNS_4arch4Sm90ELb0ELb0ELb0ELb1ELb0ELb1ELb0ELb1ELi2ELi1ELi2ELi1ELb0EEENS1_21CollectiveEpilogueBwdISC_SD_SF_Li256ELb1ELb0ELi1EEENS1_19SingleTileSchedulerILb1ELb0ELb0ELi128EEEEEEEEEvNT_6ParamsE)
        .other          _ZN7cutlass13device_kernelIN5flash11enable_sm90INS1_16FlashAttnBwdSm90INS1_25CollectiveMainloopBwdSm90ILi2ELi2ELi2EN4cute5tupleIJNS5_1CILi1EEES8_S8_EEENS6_IJNS7_ILi80EEENS7_ILi128EEESB_EEENS_6half_tEfNS_4arch4Sm90ELb0ELb0ELb0ELb1ELb0ELb1ELb0ELb1ELi2ELi1ELi2ELi1ELb0EEENS1_21CollectiveEpilogueBwdISC_SD_SF_Li256ELb1ELb0ELi1EEENS1_19SingleTileSchedulerILb1ELb0ELb0ELi128EEEEEEEEEvNT_6ParamsE,@"STO_CUDA_ENTRY STV_DEFAULT"
_ZN7cutlass13device_kernelIN5flash11enable_sm90INS1_16FlashAttnBwdSm90INS1_25CollectiveMainloopBwdSm90ILi2ELi2ELi2EN4cute5tupleIJNS5_1CILi1EEES8_S8_EEENS6_IJNS7_ILi80EEENS7_ILi128EEESB_EEENS_6half_tEfNS_4arch4Sm90ELb0ELb0ELb0ELb1ELb0ELb1ELb0ELb1ELi2ELi1ELi2ELi1ELb0EEENS1_21CollectiveEpilogueBwdISC_SD_SF_Li256ELb1ELb0ELi1EEENS1_19SingleTileSchedulerILb1ELb0ELb0ELi128EEEEEEEEEvNT_6ParamsE:
        /* <DEDUP_REMOVED lines=23> */
.L_x_472:
[----:B------:R-:W-:Y:S05]  /*0170*/  BSYNC B0 ;  /* 0x0000000000007941 */ /* 0x000fea0003800000 */
.L_x_471:
        /* <DEDUP_REMOVED lines=34> */
.L_x_473:
        /* <DEDUP_REMOVED lines=22> */
.L_x_474:
        /* <DEDUP_REMOVED lines=9> */
.L_x_477:
[----:B------:R-:W-:-:S08]  /*0590*/  NOP ;  /* 0x0000000000007918 */ /* 0x000fd00000000000 */
[----:B------:R-:W1:Y:S02]  /*05a0*/  USETMAXREG.TRY_ALLOC.CTAPOOL UP0, 0xf0 ;  /* 0x000000f0000079c8 */ /* 0x000e640008000600 */
[----:B-1----:R-:W-:-:S13]  /*05b0*/  PLOP3.LUT P0, PT, PT, PT, UP0, 0x80, 0x0 ;  /* 0x000000000000781c */ /* 0x002fda0003f0f008 */
[----:B------:R-:W-:Y:S05]  /*05c0*/  @!P0 BRA `(.L_x_477) ;  /* 0xfffffffc00f08947 */ /* 0x000fea000383ffff */
[----:B------:R-:W-:Y:S01]  /*05d0*/  LOP3.LUT R0, R0, 0x3, RZ, 0xc0, !PT ;  /* 0x0000000300007812 */ /* 0x000fe200078ec0ff */
[----:B---3--:R-:W1:Y:S01]  /*05e0*/  S2R R2, SR_TID.X ;  /* 0x0000000000027919 */ /* 0x008e620000002100 */
[----:B------:R-:W-:Y:S01]  /*05f0*/  ULDC.64 UR4, c[0x0][0x8d8] ;  /* 0x0002360000047ab9 */ /* 0x000fe20000000a00 */
[----:B------:R-:W2:Y:S03]  /*0600*/  S2R R7, SR_CTAID.Z ;  /* 0x0000000000077919 */ /* 0x000ea60000002700 */
[----:B------:R-:W3:Y:S02]  /*0610*/  SHFL.IDX PT, R0, R0, RZ, 0x1f ;  /* 0x00001fff00007589 */ /* 0x000ee400000e0000 */
[----:B---3--:R-:W-:Y:S02]  /*0620*/  ISETP.NE.AND P0, PT, R0, RZ, PT ;  /* 0x000000ff0000720c */ /* 0x008fe40003f05270 */
[----:B-1----:R-:W-:-:S11]  /*0630*/  SHF.R.U32.HI R2, RZ, 0x7, R2 ;  /* 0x00000007ff027819 */ /* 0x002fd60000011602 */
[----:B------:R-:W-:-:S05]  /*0640*/  @!P0 VIADD R2, R2, 0x9 ;  /* 0x0000000902028836 */ /* 0x000fca0000000000 */
[----:B------:R1:W-:Y:S06]  /*0650*/  @!P0 BAR.ARV R2, 0xa0 ;  /* 0x000280020000851d */ /* 0x0003ec0000002000 */
[----:B------:R-:W-:-:S04]  /*0660*/  ISETP.NE.U32.AND P0, PT, RZ, UR4, PT ;  /* 0x00000004ff007c0c */ /* 0x000fc8000bf05070 */
[----:B------:R-:W-:-:S13]  /*0670*/  ISETP.NE.AND.EX P0, PT, RZ, UR5, PT, P0 ;  /* 0x00000005ff007c0c */ /* 0x000fda000bf05300 */
[----:B-12---:R-:W-:Y:S05]  /*0680*/  @!P0 BRA `(.L_x_478) ;  /* 0x0000000000108947 */ /* 0x006fea0003800000 */
[----:B------:R-:W1:Y:S02]  /*0690*/  LDC.64 R2, c[0x0][0x8d8] ;  /* 0x00023600ff027b82 */ /* 0x000e640000000a00 */
[----:B-1----:R-:W-:-:S05]  /*06a0*/  IMAD.WIDE R2, R7, 0x4, R2 ;  /* 0x0000000407027825 */ /* 0x002fca00078e0202 */
[----:B------:R1:W5:Y:S01]  /*06b0*/  LDG.E R0, desc[UR38][R2.64] ;  /* 0x0000002602007981 */ /* 0x000362000c1e1900 */
[----:B------:R-:W-:Y:S05]  /*06c0*/  BRA `(.L_x_479) ;  /* 0x00000000002c7947 */ /* 0x000fea0003800000 */
.L_x_478:
[----:B------:R-:W-:Y:S02]  /*06d0*/  ULDC.64 UR4, c[0x0][0x8d0] ;  /* 0x0002340000047ab9 */ /* 0x000fe40000000a00 */
[----:B------:R-:W-:-:S04]  /*06e0*/  ISETP.NE.U32.AND P0, PT, RZ, UR4, PT ;  /* 0x00000004ff007c0c */ /* 0x000fc8000bf05070 */
[----:B------:R-:W-:-:S13]  /*06f0*/  ISETP.NE.AND.EX P0, PT, RZ, UR5, PT, P0 ;  /* 0x00000005ff007c0c */ /* 0x000fda000bf05300 */
[----:B------:R-:W-:Y:S05]  /*0700*/  @!P0 BRA `(.L_x_480) ;  /* 0x0000000000188947 */ /* 0x000fea0003800000 */
[----:B------:R-:W1:Y:S02]  /*0710*/  LDC.64 R2, c[0x0][0x8d0] ;  /* 0x00023400ff027b82 */ /* 0x000e640000000a00 */
[----:B-1----:R-:W-:-:S05]  /*0720*/  IMAD.WIDE R2, R7, 0x4, R2 ;  /* 0x0000000407027825 */ /* 0x002fca00078e0202 */
[----:B------:R-:W2:Y:S04]  /*0730*/  LDG.E R0, desc[UR38][R2.64] ;  /* 0x0000002602007981 */ /* 0x000ea8000c1e1900 */
[----:B------:R-:W2:Y:S02]  /*0740*/  LDG.E R5, desc[UR38][R2.64+0x4] ;  /* 0x0000042602057981 */ /* 0x000ea4000c1e1900 */
[----:B--2---:R-:W-:Y:S01]  /*0750*/  IMAD.IADD R0, R5, 0x1, -R0 ;  /* 0x0000000105007824 */ /* 0x004fe200078e0a00 */
[----:B------:R-:W-:Y:S06]  /*0760*/  BRA `(.L_x_479) ;  /* 0x0000000000047947 */ /* 0x000fec0003800000 */
.L_x_480:
[----:B------:R-:W2:Y:S02]  /*0770*/  LDC R0, c[0x0][0x8bc] ;  /* 0x00022f00ff007b82 */ /* 0x000ea40000000800 */
.L_x_479:
[----:B------:R-:W3:Y:S02]  /*0780*/  S2R R17, SR_CTAID.X ;  /* 0x0000000000117919 */ /* 0x000ee40000002500 */
[----:B---3--:R-:W-:-:S05]  /*0790*/  IMAD.SHL.U32 R17, R17, 0x80, RZ ;  /* 0x0000008011117824 */ /* 0x008fca00078e00ff */
[----:B--2--5:R-:W-:-:S04]  /*07a0*/  ISETP.GE.AND P0, PT, R17, R0, PT ;  /* 0x000000001100720c */ /* 0x024fc80003f06270 */
[----:B------:R-:W-:-:S04]  /*07b0*/  SEL R4, R7, 0xffffffff, !P0 ;  /* 0xffffffff07047807 */ /* 0x000fc80004000000 */
[----:B------:R-:W-:Y:S01]  /*07c0*/  ISETP.GE.AND P0, PT, R4, RZ, PT ;  /* 0x000000ff0400720c */ /* 0x000fe20003f06270 */
[----:B------:R2:W-:-:S12]  /*07d0*/  STL [R1+0x1c], R4 ;  /* 0x00001c0401007387 */ /* 0x0005d80000100800 */
[----:B--2---:R-:W-:Y:S05]  /*07e0*/  @!P0 BRA `(.L_x_481) ;  /* 0x000000c800a48947 */ /* 0x004fea0003800000 */
[----:B------:R-:W-:Y:S02]  /*07f0*/  ULDC.64 UR4, c[0x0][0x780] ;  /* 0x0001e00000047ab9 */ /* 0x000fe40000000a00 */
[----:B------:R-:W-:Y:S01]  /*0800*/  ISETP.NE.U32.AND P0, PT, RZ, UR4, PT ;  /* 0x00000004ff007c0c */ /* 0x000fe2000bf05070 */
[----:B------:R-:W-:Y:S02]  /*0810*/  ULDC UR4, c[0x0][0x290] ;  /* 0x0000a40000047ab9 */ /* 0x000fe40000000800 */
[----:B------:R-:W-:Y:S01]  /*0820*/  IMAD.U32 R16, RZ, RZ, UR4 ;  /* 0x00000004ff107e24 */ /* 0x000fe2000f8e00ff */
[----:B------:R-:W-:-:S13]  /*0830*/  ISETP.NE.AND.EX P0, PT, RZ, UR5, PT, P0 ;  /* 0x00000005ff007c0c */ /* 0x000fda000bf05300 */
[----:B------:R-:W-:Y:S05]  /*0840*/  @!P0 BRA `(.L_x_482) ;  /* 0x0000000000108947 */ /* 0x000fea0003800000 */
[----:B-1----:R-:W1:Y:S02]  /*0850*/  LDC.64 R2, c[0x0][0x780] ;  /* 0x0001e000ff027b82 */ /* 0x002e640000000a00 */
[----:B-1----:R-:W-:-:S05]  /*0860*/  IMAD.WIDE R2, R4, 0x4, R2 ;  /* 0x0000000404027825 */ /* 0x002fca00078e0202 */
[----:B------:R1:W5:Y:S01]  /*0870*/  LDG.E R18, desc[UR38][R2.64] ;  /* 0x0000002602127981 */ /* 0x000362000c1e1900 */
[----:B------:R-:W-:Y:S05]  /*0880*/  BRA `(.L_x_483) ;  /* 0x0000000000287947 */ /* 0x000fea0003800000 */
.L_x_482:
[----:B------:R-:W-:Y:S01]  /*0890*/  ULDC.64 UR4, c[0x0][0x770] ;  /* 0x0001dc0000047ab9 */ /* 0x000fe20000000a00 */
[----:B------:R-:W2:Y:S01]  /*08a0*/  LDC R18, c[0x0][0x280] ;  /* 0x0000a000ff127b82 */ /* 0x000ea20000000800 */
[----:B------:R-:W-:-:S04]  /*08b0*/  ISETP.NE.U32.AND P0, PT, RZ, UR4, PT ;  /* 0x00000004ff007c0c */ /* 0x000fc8000bf05070 */
[----:B------:R-:W-:-:S13]  /*08c0*/  ISETP.NE.AND.EX P0, PT, RZ, UR5, PT, P0 ;  /* 0x00000005ff007c0c */ /* 0x000fda000bf05300 */
[----:B------:R-:W-:Y:S05]  /*08d0*/  @!P0 BRA `(.L_x_483) ;  /* 0x0000000000148947 */ /* 0x000fea0003800000 */
[----:B-1----:R-:W1:Y:S02]  /*08e0*/  LDC.64 R2, c[0x0][0x770] ;  /* 0x0001dc00ff027b82 */ /* 0x002e640000000a00 */
[----:B-1----:R-:W-:-:S05]  /*08f0*/  IMAD.WIDE R2, R4, 0x4, R2 ;  /* 0x0000000404027825 */ /* 0x002fca00078e0202 */
[----:B--2---:R-:W2:Y:S04]  /*0900*/  LDG.E R18, desc[UR38][R2.64] ;  /* 0x0000002602127981 */ /* 0x004ea8000c1e1900 */
[----:B------:R-:W2:Y:S02]  /*0910*/  LDG.E R5, desc[UR38][R2.64+0x4] ;  /* 0x0000042602057981 */ /* 0x000ea4000c1e1900 */
[----:B--2---:R-:W-:-:S07]  /*0920*/  IMAD.IADD R18, R5, 0x1, -R18 ;  /* 0x0000000105127824 */ /* 0x004fce00078e0a12 */
.L_x_483:
[----:B------:R-:W-:Y:S02]  /*0930*/  ULDC.64 UR4, c[0x0][0x788] ;  /* 0x0001e20000047ab9 */ /* 0x000fe40000000a00 */
[----:B------:R-:W-:-:S04]  /*0940*/  ISETP.NE.U32.AND P0, PT, RZ, UR4, PT ;  /* 0x00000004ff007c0c */ /* 0x000fc8000bf05070 */
[----:B------:R-:W-:-:S13]  /*0950*/  ISETP.NE.AND.EX P0, PT, RZ, UR5, PT, P0 ;  /* 0x00000005ff007c0c */ /* 0x000fda000bf05300 */
[----:B------:R-:W-:Y:S05]  /*0960*/  @!P0 BRA `(.L_x_484) ;  /* 0x0000000000108947 */ /* 0x000fea0003800000 */
[----:B-1----:R-:W1:Y:S02]  /*0970*/  LDC.64 R2, c[0x0][0x788] ;  /* 0x0001e200ff027b82 */ /* 0x002e640000000a00 */
[----:B-1----:R-:W-:-:S05]  /*0980*/  IMAD.WIDE R2, R4, 0x4, R2 ;  /* 0x0000000404027825 */ /* 0x002fca00078e0202 */
[----:B------:R1:W5:Y:S01]  /*0990*/  LDG.E R16, desc[UR38][R2.64] ;  /* 0x0000002602107981 */ /* 0x000362000c1e1900 */
[----:B------:R-:W-:Y:S05]  /*09a0*/  BRA `(.L_x_485) ;  /* 0x0000000000247947 */ /* 0x000fea0003800000 */
.L_x_484:
[----:B------:R-:W-:Y:S02]  /*09b0*/  ULDC.64 UR4, c[0x0][0x778] ;  /* 0x0001de0000047ab9 */ /* 0x000fe40000000a00 */
[----:B------:R-:W-:-:S04]  /*09c0*/  ISETP.NE.U32.AND P0, PT, RZ, UR4, PT ;  /* 0x00000004ff007c0c */ /* 0x000fc8000bf05070 */
[----:B------:R-:W-:-:S13]  /*09d0*/  ISETP.NE.AND.EX P0, PT, RZ, UR5, PT, P0 ;  /* 0x00000005ff007c0c */ /* 0x000fda000bf05300 */
[----:B------:R-:W-:Y:S05]  /*09e0*/  @!P0 BRA `(.L_x_485) ;  /* 0x0000000000148947 */ /* 0x000fea0003800000 */
[----:B-1----:R-:W1:Y:S02]  /*09f0*/  LDC.64 R2, c[0x0][0x778] ;  /* 0x0001de00ff027b82 */ /* 0x002e640000000a00 */
[----:B-1----:R-:W-:-:S05]  /*0a00*/  IMAD.WIDE R2, R4, 0x4, R2 ;  /* 0x0000000404027825 */ /* 0x002fca00078e0202 */
[----:B------:R-:W3:Y:S04]  /*0a10*/  LDG.E R16, desc[UR38][R2.64] ;  /* 0x0000002602107981 */ /* 0x000ee8000c1e1900 */
[----:B------:R-:W3:Y:S02]  /*0a20*/  LDG.E R5, desc[UR38][R2.64+0x4] ;  /* 0x0000042602057981 */ /* 0x000ee4000c1e1900 */
[----:B---3--:R-:W-:-:S07]  /*0a30*/  IMAD.IADD R16, R5, 0x1, -R16 ;  /* 0x0000000105107824 */ /* 0x008fce00078e0a10 */
.L_x_485:
[----:B--2--5:R-:W-:Y:S02]  /*0a40*/  ISETP.GE.AND P1, PT, R18, 0x1, PT ;  /* 0x000000011200780c */ /* 0x024fe40003f26270 */
[----:B------:R-:W-:Y:S02]  /*0a50*/  CS2R R86, SRZ ;  /* 0x0000000000567805 */ /* 0x000fe4000001ff00 */
[----:B------:R-:W-:Y:S02]  /*0a60*/  PLOP3.LUT P0, PT, PT, PT, PT, 0x80, 0x0 ;  /* 0x000000000000781c */ /* 0x000fe40003f0f070 */
        /* <DEDUP_REMOVED lines=22> */
[----:B------:R-:W-:Y:S01]  /*0bd0*/  CS2R R40, SRZ ;  /* 0x0000000000287805 */ /* 0x000fe2000001ff00 */
[----:B------:R-:W-:Y:S01]  /*0be0*/  IMAD.MOV.U32 R14, RZ, RZ, RZ ;  /* 0x000000ffff0e7224 */ /* 0x000fe200078e00ff */
[----:B------:R-:W-:Y:S02]  /*0bf0*/  CS2R R10, SRZ ;  /* 0x00000000000a7805 */ /* 0x000fe4000001ff00 */
[----:B------:R-:W-:Y:S01]  /*0c00*/  CS2R R36, SRZ ;  /* 0x0000000000247805 */ /* 0x000fe2000001ff00 */
[----:B------:R-:W-:Y:S01]  /*0c10*/  IMAD.MOV.U32 R12, RZ, RZ, RZ ;  /* 0x000000ffff0c7224 */ /* 0x000fe200078e00ff */
[----:B------:R-:W-:Y:S02]  /*0c20*/  CS2R R8, SRZ ;  /* 0x0000000000087805 */ /* 0x000fe4000001ff00 */
[----:B------:R-:W-:-:S02]  /*0c30*/  CS2R R32, SRZ ;  /* 0x0000000000207805 */ /* 0x000fc4000001ff00 */
[----:B------:R-:W-:Y:S01]  /*0c40*/  CS2R R6, SRZ ;  /* 0x0000000000067805 */ /* 0x000fe2000001ff00 */
[----:B------:R-:W-:Y:S01]  /*0c50*/  IMAD.MOV.U32 R29, RZ, RZ, RZ ;  /* 0x000000ffff1d7224 */ /* 0x000fe200078e00ff */
[----:B------:R-:W-:Y:S01]  /*0c60*/  CS2R R4, SRZ ;  /* 0x0000000000047805 */ /* 0x000fe2000001ff00 */
[----:B------:R-:W-:Y:S01]  /*0c70*/  IMAD.MOV.U32 R25, RZ, RZ, RZ ;  /* 0x000000ffff197224 */ /* 0x000fe200078e00ff */
        /* <DEDUP_REMOVED lines=31> */
[----:B------:R-:W-:Y:S01]  /*0e70*/  CS2R R88, SRZ ;  /* 0x0000000000587805 */ /* 0x000fe2000001ff00 */
[----:B------:R-:W-:Y:S06]  /*0e80*/  @!P1 BRA `(.L_x_486) ;  /* 0x0000005c00349947 */ /* 0x000fec0003800000 */
[----:B------:R-:W-:Y:S01]  /*0e90*/  MOV R0, RZ ;  /* 0x000000ff00007202 */ /* 0x000fe20000000f00 */
[----:B------:R-:W-:-:S03]  /*0ea0*/  ULDC UR36, c[0x0][0x744] ;  /* 0x0001d10000247ab9 */ /* 0x000fc60000000800 */
[----:B------:R-:W-:-:S13]  /*0eb0*/  LOP3.LUT P0, RZ, R0, 0x3ff, RZ, 0xc0, !PT ;  /* 0x000003ff00ff7812 */ /* 0x000fda000780c0ff */
[----:B------:R-:W-:Y:S05]  /*0ec0*/  @!P0 BRA `(.L_x_487) ;  /* 0x00000000007c8947 */ /* 0x000fea0003800000 */
[----:B-1----:R-:W-:Y:S01]  /*0ed0*/  MOV R2, 0x0 ;  /* 0x0000000000027802 */ /* 0x002fe20000000f00 */
        /* <DEDUP_REMOVED lines=15> */
.L_x_488:
        /* <DEDUP_REMOVED lines=15> */
.L_x_487:
[----:B-1----:R-:W1:Y:S01]  /*10c0*/  S2R R3, SR_CgaCtaId ;  /* 0x0000000000037919 */ /* 0x002e620000008800 */
        /* <DEDUP_REMOVED lines=22> */
.L_x_490:
        /* <DEDUP_REMOVED lines=15> */
.L_x_489:
        /* <DEDUP_REMOVED lines=8> */
.L_x_626:
[----:B------:R-:W-:Y:S01]  /*13a0*/  SHF.L.U32 R12, RZ, 0x1f, RZ ;  /* 0x0000001fff0c7819 */ /* 0x000fe200000006ff */
[----:B------:R-:W-:Y:S01]  /*13b0*/  VIADD R18, R18, 0x4f ;  /* 0x0000004f12127836 */ /* 0x000fe20000000000 */
[----:B------:R-:W-:Y:S01]  /*13c0*/  LOP3.LUT R5, R2, 0xffffff80, RZ, 0xc0, !PT ;  /* 0xffffff8002057812 */ /* 0x000fe200078ec0ff */
[----:B------:R-:W-:Y:S01]  /*13d0*/  IMAD.IADD R16, R16, 0x1, -R17 ;  /* 0x0000000110107824 */ /* 0x000fe200078e0a11 */
[----:B------:R-:W3:Y:S01]  /*13e0*/  SYNCS.PHASECHK.TRANS64.TRYWAIT P0, [R19+URZ+0x38800], R12 ;  /* 0x0388000c130075a7 */ /* 0x000ee2000800017f */
[CC--:B------:R-:W-:Y:S01]  /*13f0*/  LEA.HI R2, R3.reuse, R0.reuse, RZ, 0x5 ;  /* 0x0000000003027211 */ /* 0x0c0fe200078f28ff */
[----:B------:R-:W-:Y:S01]  /*1400*/  IMAD.HI R18, R18, 0x66666667, RZ ;  /* 0x6666666712127827 */ /* 0x000fe200078e02ff */
[CC--:B------:R-:W-:Y:S02]  /*1410*/  LEA.HI R8, R3.reuse, R0.reuse, RZ, 0x3 ;  /* 0x0000000003087211 */ /* 0x0c0fe400078f18ff */
[----:B------:R-:W-:Y:S01]  /*1420*/  LEA.HI R10, R3, R0, RZ, 0x4 ;  /* 0x00000000030a7211 */ /* 0x000fe200078f20ff */
[C---:B------:R-:W-:Y:S01]  /*1430*/  IMAD.SHL.U32 R3, R0.reuse, 0x40, RZ ;  /* 0x0000004000037824 */ /* 0x040fe200078e00ff */
[----:B------:R-:W-:Y:S01]  /*1440*/  SHF.R.S32.HI R6, RZ, 0x5, R2 ;  /* 0x00000005ff067819 */ /* 0x000fe20000011402 */
[----:B------:R-:W-:Y:S01]  /*1450*/  IMAD.IADD R5, R0, 0x1, -R5 ;  /* 0x0000000100057824 */ /* 0x000fe200078e0a05 */
[----:B--2---:R-:W-:-:S02]  /*1460*/  LEA.HI R2, R14, R14, RZ, 0x1 ;  /* 0x0000000e0e027211 */ /* 0x004fc400078f08ff */
[----:B------:R-:W-:Y:S01]  /*1470*/  LOP3.LUT R4, R3, 0x1c0, RZ, 0xc0, !PT ;  /* 0x000001c003047812 */ /* 0x000fe200078ec0ff */
[----:B------:R-:W-:Y:S01]  /*1480*/  IMAD.SHL.U32 R9, R6, 0x10, RZ ;  /* 0x0000001006097824 */ /* 0x000fe200078e00ff */
[----:B------:R-:W-:Y:S02]  /*1490*/  LOP3.LUT R3, R2, 0xfffffffe, RZ, 0xc0, !PT ;  /* 0xfffffffe02037812 */ /* 0x000fe400078ec0ff */
[----:B------:R-:W-:Y:S02]  /*14a0*/  SHF.R.U32.HI R7, RZ, 0x1f, R18 ;  /* 0x0000001fff077819 */ /* 0x000fe40000011612 */
[----:B------:R-:W-:Y:S01]  /*14b0*/  SHF.R.S32.HI R0, RZ, 0x1f, R5 ;  /* 0x0000001fff007819 */ /* 0x000fe20000011405 */
[----:B------:R-:W-:Y:S01]  /*14c0*/  IMAD.IADD R2, R14, 0x1, -R3 ;  /* 0x000000010e027824 */ /* 0x000fe200078e0a03 */
[----:B------:R-:W-:Y:S02]  /*14d0*/  LEA.HI.SX32 R3, R18, R7, 0x1b ;  /* 0x0000000712037211 */ /* 0x000fe400078fdaff */
[----:B------:R-:W-:-:S02]  /*14e0*/  SHF.R.S32.HI R11, RZ, 0x4, R10 ;  /* 0x00000004ff0b7819 */ /* 0x000fc4000001140a */
[----:B------:R2:W-:Y:S01]  /*14f0*/  STL [R1+0x4], R2 ;  /* 0x0000040201007387 */ /* 0x0005e20000100800 */
[----:B------:R-:W-:Y:S02]  /*1500*/  LOP3.LUT R9, R4, 0x30, R9, 0xf8, !PT ;  /* 0x0000003004097812 */ /* 0x000fe400078ef809 */
[----:B------:R-:W-:Y:S01]  /*1510*/  LEA.HI R10, R10, R11, RZ, 0x1 ;  /* 0x0000000b0a0a7211 */ /* 0x000fe200078f08ff */
[----:B------:R4:W-:Y:S01]  /*1520*/  STL [R1+0x10], R3 ;  /* 0x0000100301007387 */ /* 0x0009e20000100800 */
[----:B------:R-:W-:Y:S02]  /*1530*/  LEA.HI R6, R13, R13, RZ, 0x1 ;  /* 0x0000000d0d067211 */ /* 0x000fe400078f08ff */
[----:B------:R-:W-:Y:S02]  /*1540*/  LOP3.LUT R10, R10, 0x7ffffe, RZ, 0xc0, !PT ;  /* 0x007ffffe0a0a7812 */ /* 0x000fe400078ec0ff */
[----:B------:R-:W-:Y:S02]  /*1550*/  LOP3.LUT R9, R9, 0x8, R8, 0xf8, !PT ;  /* 0x0000000809097812 */ /* 0x000fe400078ef808 */
[CC--:B--2---:R-:W-:Y:S01]  /*1560*/  LEA.HI R2, R0.reuse, R5.reuse, RZ, 0x5 ;  /* 0x0000000500027211 */ /* 0x0c4fe200078f28ff */
[----:B------:R-:W-:Y:S01]  /*1570*/  IMAD.IADD R11, R11, 0x1, -R10 ;  /* 0x000000010b0b7824 */ /* 0x000fe200078e0a0a */
[----:B------:R-:W-:-:S02]  /*1580*/  LEA.HI R0, R0, R5, RZ, 0x2 ;  /* 0x0000000500007211 */ /* 0x000fc400078f10ff */
[----:B------:R-:W-:Y:S02]  /*1590*/  SHF.R.S32.HI R7, RZ, 0x5, R2 ;  /* 0x00000005ff077819 */ /* 0x000fe40000011402 */
[--C-:B----4-:R-:W-:Y:S02]  /*15a0*/  SHF.R.S32.HI R3, RZ, 0x2, R0.reuse ;  /* 0x00000002ff037819 */ /* 0x110fe40000011400 */
[----:B------:R-:W-:Y:S01]  /*15b0*/  SHF.R.S32.HI R2, RZ, 0x1f, R0 ;  /* 0x0000001fff027819 */ /* 0x000fe20000011400 */
[----:B------:R-:W-:Y:S01]  /*15c0*/  IMAD R7, R7, -0x10, R16 ;  /* 0xfffffff007077824 */ /* 0x000fe200078e0210 */
[----:B------:R-:W-:Y:S02]  /*15d0*/  SHF.R.U32.HI R8, RZ, 0x3, R4 ;  /* 0x00000003ff087819 */ /* 0x000fe40000011604 */
[----:B------:R-:W-:Y:S02]  /*15e0*/  LEA.HI R2, R2, R3, RZ, 0x3 ;  /* 0x0000000302027211 */ /* 0x000fe400078f18ff */
[----:B------:R-:W-:-:S02]  /*15f0*/  LOP3.LUT R6, R6, 0xfffffffe, RZ, 0xc0, !PT ;  /* 0xfffffffe06067812 */ /* 0x000fc400078ec0ff */
[----:B------:R-:W-:Y:S01]  /*1600*/  LOP3.LUT R4, R2, 0xfffffff8, RZ, 0xc0, !PT ;  /* 0xfffffff802047812 */ /* 0x000fe200078ec0ff */
[----:B------:R-:W-:Y:S01]  /*1610*/  IMAD R2, R13, 0x1400, RZ ;  /* 0x000014000d027824 */ /* 0x000fe200078e02ff */
[----:B------:R-:W-:Y:S01]  /*1620*/  LOP3.LUT R8, R9, R8, RZ, 0x3c, !PT ;  /* 0x0000000809087212 */ /* 0x000fe200078e3cff */
[----:B------:R-:W-:Y:S01]  /*1630*/  IMAD.IADD R6, R13, 0x1, -R6 ;  /* 0x000000010d067824 */ /* 0x000fe200078e0a06 */
[----:B------:R-:W-:Y:S01]  /*1640*/  IADD3 R7, R7, R4, -R3 ;  /* 0x0000000407077210 */ /* 0x000fe20007ffe803 */
[----:B------:R-:W-:Y:S01]  /*1650*/  IMAD R11, R11, 0x200, R2 ;  /* 0x000002000b0b7824 */ /* 0x000fe200078e0202 */
[----:B------:R-:W-:Y:S01]  /*1660*/  LOP3.LUT R0, R0, 0x7ffffffc, RZ, 0xc0, !PT ;  /* 0x7ffffffc00007812 */ /* 0x000fe200078ec0ff */
[----:B---3--:R-:W-:Y:S06]  /*1670*/  @P0 BRA `(.L_x_492) ;  /* 0x0000000000080947 */ /* 0x008fec0003800000 */
[----:B------:R-:W2:Y:S02]  /*1680*/  SYNCS.PHASECHK.TRANS64.TRYWAIT P0, [R19+URZ+0x38800], R12 ;  /* 0x0388000c130075a7 */ /* 0x000ea4000800017f */
[----:B--2---:R-:W-:Y:S05]  /*1690*/  @!P0 BRA `(.L_x_493) ;  /* 0x000000bc001c8947 */ /* 0x004fea0003800000 */
.L_x_492:
[----:B--2---:R-:W2:Y:S01]  /*16a0*/  LDL.LU R3, [R1+0x8] ;  /* 0x0000080001037983 */ /* 0x004ea20000300800 */
[C---:B------:R-:W-:Y:S01]  /*16b0*/  IMAD.IADD R0, R5.reuse, 0x1, -R0 ;  /* 0x0000000105007824 */ /* 0x040fe200078e0a00 */
[----:B------:R-:W-:Y:S01]  /*16c0*/  CS2R R234, SRZ ;  /* 0x0000000000ea7805 */ /* 0x000fe2000001ff00 */
[----:B------:R-:W-:Y:S01]  /*16d0*/  IMAD R2, R5, 0x4, R2 ;  /* 0x0000000405027824 */ /* 0x000fe200078e0202 */
[----:B------:R-:W3:Y:S01]  /*16e0*/  S2R R9, SR_CgaCtaId ;  /* 0x0000000000097919 */ /* 0x000ee20000008800 */
[----:B------:R-:W-:Y:S01]  /*16f0*/  IMAD.IADD R5, R8, 0x1, R11 ;  /* 0x0000000108057824 */ /* 0x000fe200078e020b */
[----:B------:R-:W-:Y:S01]  /*1700*/  CS2R R86, SRZ ;  /* 0x0000000000567805 */ /* 0x000fe2000001ff00 */
[----:B------:R-:W-:Y:S01]  /*1710*/  IMAD R4, R6, -0x40, R7 ;  /* 0xffffffc006047824 */ /* 0x000fe200078e0207 */
[----:B------:R2:W-:Y:S01]  /*1720*/  STL [R1+0x18], R0 ;  /* 0x0000180001007387 */ /* 0x0005e20000100800 */
[----:B------:R-:W-:Y:S02]  /*1730*/  CS2R R84, SRZ ;  /* 0x0000000000547805 */ /* 0x000fe4000001ff00 */
[----:B------:R-:W-:-:S02]  /*1740*/  CS2R R82, SRZ ;  /* 0x0000000000527805 */ /* 0x000fc4000001ff00 */
[----:B------:R-:W-:Y:S01]  /*1750*/  CS2R R80, SRZ ;  /* 0x0000000000507805 */ /* 0x000fe2000001ff00 */
[----:B------:R-:W-:Y:S01]  /*1760*/  STL [R1+0x14], R5 ;  /* 0x0000140501007387 */ /* 0x000fe20000100800 */
        /* <DEDUP_REMOVED lines=60> */
[----:B--2---:R-:W-:Y:S02]  /*1b30*/  LOP3.LUT R0, R3, 0x1, RZ, 0xfc, !PT ;  /* 0x0000000103007812 */ /* 0x004fe400078efcff */
[----:B------:R-:W-:-:S03]  /*1b40*/  MOV R3, 0x400 ;  /* 0x0000040000037802 */ /* 0x000fc60000000f00 */
[----:B------:R2:W-:Y:S01]  /*1b50*/  STL [R1], R0 ;  /* 0x0000000001007387 */ /* 0x0005e20000100800 */
[----:B---3--:R-:W-:-:S05]  /*1b60*/  LEA R3, R9, R3, 0x18 ;  /* 0x0000000309037211 */ /* 0x008fca00078ec0ff */
[----:B------:R-:W-:Y:S02]  /*1b70*/  IMAD R2, R2, 0x4, R3 ;  /* 0x0000000402027824 */ /* 0x000fe400078e0203 */
[----:B--2---:R-:W-:-:S07]  /*1b80*/  IMAD.MOV.U32 R0, RZ, RZ, RZ ;  /* 0x000000ffff007224 */ /* 0x004fce00078e00ff */
.L_x_504:
[----:B------:R-:W2:Y:S02]  /*1b90*/  LDL R3, [R1] ;  /* 0x0000000001037983 */ /* 0x000ea40000100800 */
[----:B--2---:R-:W-:-:S13]  /*1ba0*/  ISETP.NE.AND P0, PT, R3, 0x3, PT ;  /* 0x000000030300780c */ /* 0x004fda0003f05270 */
[----:B------:R-:W-:Y:S05]  /*1bb0*/  @!P0 BRA `(.L_x_494) ;  /* 0x0000000000048947 */ /* 0x000fea0003800000 */
[----:B------:R-:W-:Y:S01]  /*1bc0*/  BPT.TRAP 0x1 ;  /* 0x000000040000795c */ /* 0x000fe20000300000 */
.L_x_494:
        /* <DEDUP_REMOVED lines=8> */
.L_x_495:
[----:B---3--:R-:W-:Y:S05]  /*1c50*/  @P1 BRA `(.L_x_496) ;  /* 0x0000000000081947 */ /* 0x008fea0003800000 */
[----:B------:R-:W3:Y:S02]  /*1c60*/  SYNCS.PHASECHK.TRANS64.TRYWAIT P1, [R3+URZ+0x38810], R154 ;  /* 0x0388109a030075a7 */ /* 0x000ee4000802017f */
[----:B---3--:R-:W-:Y:S05]  /*1c70*/  @!P1 BRA `(.L_x_497) ;  /* 0x000000b400c49947 */ /* 0x008fea0003800000 */
.L_x_496:
        /* <DEDUP_REMOVED lines=286> */
.L_x_498:
[----:B------:R1:W1:Y:S01]  /*2e60*/  SYNCS.PHASECHK.TRANS64.TRYWAIT P1, [R3+URZ+0x38830], R154 ;  /* 0x0388309a030075a7 */ /* 0x000262000802017f */
[----:B------:R-:W-:Y:S05]  /*2e70*/  @!P0 BRA `(.L_x_499) ;  /* 0x0000000000048947 */ /* 0x000fea0003800000 */
[----:B------:R-:W-:Y:S01]  /*2e80*/  BPT.TRAP 0x1 ;  /* 0x000000040000795c */ /* 0x000fe20000300000 */
.L_x_499:
[----:B------:R-:W-:-:S05]  /*2e90*/  VIADD R152, R152, 0x24000 ;  /* 0x0002400098987836 */ /* 0x000fca0000000000 */
[----:B------:R-:W-:-:S04]  /*2ea0*/  SHF.R.U32.HI R152, RZ, 0x4, R152 ;  /* 0x00000004ff987819 */ /* 0x000fc80000011698 */
[----:B------:R-:W-:-:S04]  /*2eb0*/  LOP3.LUT R236, R152, 0x3fff, RZ, 0xc0, !PT ;  /* 0x00003fff98ec7812 */ /* 0x000fc800078ec0ff */
[----:B------:R-:W-:Y:S01]  /*2ec0*/  LOP3.LUT R153, R236, 0x10000, RZ, 0xfc, !PT ;  /* 0x00010000ec997812 */ /* 0x000fe200078efcff */
[----:B-1----:R-:W-:Y:S06]  /*2ed0*/  @P1 BRA `(.L_x_500) ;  /* 0x0000000000081947 */ /* 0x002fec0003800000 */
[----:B------:R-:W1:Y:S02]  /*2ee0*/  SYNCS.PHASECHK.TRANS64.TRYWAIT P1, [R3+URZ+0x38830], R154 ;  /* 0x0388309a030075a7 */ /* 0x000e64000802017f */
[----:B-1----:R-:W-:Y:S05]  /*2ef0*/  @!P1 BRA `(.L_x_501) ;  /* 0x000000a400389947 */ /* 0x002fea0003800000 */
.L_x_500:
[----:B------:R-:W-:Y:S01]  /*2f00*/  UIADD3 UR4, UR4, 0x8000, URZ ;  /* 0x0000800004047890 */ /* 0x000fe2000fffe03f */
[----:B------:R-:W-:Y:S01]  /*2f10*/  IMAD R153, R0, 0x500, R153 ;  /* 0x0000050000997824 */ /* 0x000fe200078e0299 */
[----:B------:R-:W-:Y:S01]  /*2f20*/  WARPGROUP.ARRIVE ;  /* 0x00000000000079c5 */ /* 0x000fe20000000000 */
[----:B------:R-:W-:Y:S01]  /*2f30*/  UMOV UR11, 0x40000040 ;  /* 0x40000040000b7882 */ /* 0x000fe20000000000 */
[----:B------:R-:W-:Y:S01]  /*2f40*/  USHF.R.U32.HI UR5, URZ, 0x4, UR4 ;  /* 0x000000043f057899 */ /* 0x000fe20008011604 */
[C---:B------:R-:W-:Y:S01]  /*2f50*/  ISETP.GT.AND P2, PT, R4.reuse, RZ, PT ;  /* 0x000000ff0400720c */ /* 0x040fe20003f44270 */
[----:B------:R-:W-:Y:S01]  /*2f60*/  UMOV UR9, 0x40000040 ;  /* 0x4000004000097882 */ /* 0x000fe20000000000 */
[----:B------:R-:W-:Y:S01]  /*2f70*/  R2UR UR4, R153 ;  /* 0x00000000990472ca */ /* 0x000fe200000e0000 */
[----:B------:R-:W-:Y:S01]  /*2f80*/  ULOP3.LUT UR5, UR5, 0x3fff, URZ, 0xc0, !UPT ;  /* 0x00003fff05057892 */ /* 0x000fe2000f8ec03f */
[----:B------:R-:W-:Y:S01]  /*2f90*/  ISETP.GT.AND P1, PT, R4, 0x8, PT ;  /* 0x000000080400780c */ /* 0x000fe20003f24270 */
[----:B------:R-:W-:Y:S01]  /*2fa0*/  UMOV UR15, 0x40000040 ;  /* 0x40000040000f7882 */ /* 0x000fe20000000000 */
[----:B------:R-:W-:Y:S01]  /*2fb0*/  UMOV UR13, UR9 ;  /* 0x00000009000d7c82 */ /* 0x000fe20008000000 */
[----:B------:R-:W-:Y:S01]  /*2fc0*/  ULOP3.LUT UR6, UR5, 0x10000, URZ, 0xfc, !UPT ;  /* 0x0001000005067892 */ /* 0x000fe2000f8efc3f */
[----:B------:R-:W-:Y:S01]  /*2fd0*/  FSEL R224, R224, -INF , P2 ;  /* 0xff800000e0e07808 */ /* 0x000fe20001000000 */
        /* <DEDUP_REMOVED lines=11> */
[----:B------:R-:W-:Y:S01]  /*3090*/  FSEL R226, R226, -INF , P1 ;  /* 0xff800000e2e27808 */ /* 0x000fe20000800000 */
[----:B------:R-:W-:Y:S01]  /*30a0*/  UMOV UR16, UR8 ;  /* 0x0000000800107c82 */ /* 0x000fe20008000000 */
[----:B------:R-:W-:Y:S01]  /*30b0*/  UIADD3 UR22, UR4, 0x180, URZ ;  /* 0x0000018004167890 */ /* 0x000fe2000fffe03f */
[--C-:B----4-:R-:W-:Y:S01]  /*30c0*/  FFMA.FTZ R224, R224, UR36, -R6.reuse ;  /* 0x00000024e0e07c23 */ /* 0x110fe20008010806 */
[----:B------:R-:W-:Y:S01]  /*30d0*/  UMOV UR20, UR8 ;  /* 0x0000000800147c82 */ /* 0x000fe20008000000 */
[----:B------:R-:W-:Y:S01]  /*30e0*/  UIADD3 UR26, UR4, 0x200, URZ ;  /* 0x00000200041a7890 */ /* 0x000fe2000fffe03f */
[----:B------:R-:W-:Y:S01]  /*30f0*/  FFMA.FTZ R226, R226, UR36, -R6 ;  /* 0x00000024e2e27c23 */ /* 0x000fe20008010806 */
[----:B------:R-:W-:Y:S01]  /*3100*/  UMOV UR24, UR8 ;  /* 0x0000000800187c82 */ /* 0x000fe20008000000 */
[----:B------:R-:W-:Y:S01]  /*3110*/  UMOV UR25, UR9 ;  /* 0x0000000900197c82 */ /* 0x000fe20008000000 */
[----:B------:R-:W-:Y:S01]  /*3120*/  UIADD3 UR10, UR4, 0x2, URZ ;  /* 0x00000002040a7890 */ /* 0x000fe2000fffe03f */
[----:B------:R-:W-:Y:S01]  /*3130*/  FSEL R6, R225, -INF , P2 ;  /* 0xff800000e1067808 */ /* 0x000fe20001000000 */
[----:B------:R-:W-:Y:S01]  /*3140*/  UIADD3 UR5, UR6, 0x2, URZ ;  /* 0x0000000206057890 */ /* 0x000fe2000fffe03f */
[----:B------:R-:W-:Y:S01]  /*3150*/  FSEL R228, R228, -INF , P2 ;  /* 0xff800000e4e47808 */ /* 0x000fe20001000000 */
[----:B------:R-:W-:Y:S01]  /*3160*/  UMOV UR11, 0x40000040 ;  /* 0x40000040000b7882 */ /* 0x000fe20000000000 */
[----:B------:R-:W-:Y:S01]  /*3170*/  UMOV UR9, 0x40000040 ;  /* 0x4000004000097882 */ /* 0x000fe20000000000 */
[----:B------:R-:W-:Y:S01]  /*3180*/  UIADD3 UR7, UR4, 0x182, URZ ;  /* 0x0000018204077890 */ /* 0x000fe2000fffe03f */
[----:B------:R-:W-:Y:S01]  /*3190*/  FSEL R227, R227, -INF , P1 ;  /* 0xff800000e3e37808 */ /* 0x000fe20000800000 */
[--C-:B------:R-:W-:Y:S01]  /*31a0*/  FFMA.FTZ R6, R6, UR36, -R7.reuse ;  /* 0x0000002406067c23 */ /* 0x100fe20008010807 */
[----:B------:R-:W-:Y:S01]  /*31b0*/  UMOV UR8, UR5 ;  /* 0x0000000500087c82 */ /* 0x000fe20008000000 */
[----:B------:R-:W-:Y:S01]  /*31c0*/  UIADD3 UR5, UR4, 0x102, URZ ;  /* 0x0000010204057890 */ /* 0x000fe2000fffe03f */
[----:B--2---:R-:W-:Y:S01]  /*31d0*/  FFMA.FTZ R228, R228, UR36, -R8 ;  /* 0x00000024e4e47c23 */ /* 0x004fe20008010808 */
[----:B------:R-:W-:Y:S01]  /*31e0*/  FFMA.FTZ R225, R227, UR36, -R7 ;  /* 0x00000024e3e17c23 */ /* 0x000fe20008010807 */
[----:B------:R-:W-:Y:S01]  /*31f0*/  FSEL R216, R216, -INF , P2 ;  /* 0xff800000d8d87808 */ /* 0x000fe20001000000 */
[----:B------:R-:W-:Y:S01]  /*3200*/  MUFU.EX2 R7, R6 ;  /* 0x0000000600077308 */ /* 0x000fe20000000800 */
[----:B------:R-:W-:-:S02]  /*3210*/  FSEL R230, R230, -INF , P1 ;  /* 0xff800000e6e67808 */ /* 0x000fc40000800000 */
[----:B------:R-:W-:Y:S01]  /*3220*/  FSEL R229, R229, -INF , P2 ;  /* 0xff800000e5e57808 */ /* 0x000fe20001000000 */
[----:B------:R-:W-:Y:S01]  /*3230*/  FFMA.FTZ R216, R216, UR36, -R10 ;  /* 0x00000024d8d87c23 */ /* 0x000fe2000801080a */
[----:B------:R-:W-:Y:S02]  /*3240*/  WARPGROUP.DEPBAR.LE gsb0, 0x0 ;  /* 0x00008000000079c5 */ /* 0x000fe40000010000 */
[----:B------:R-:W-:Y:S01]  /*3250*/  WARPGROUP.ARRIVE ;  /* 0x00000000000079c5 */ /* 0x000fe20000000000 */
[----:B------:R-:W1:Y:S01]  /*3260*/  MUFU.EX2 R6, R228 ;  /* 0x000000e400067308 */ /* 0x000e620000000800 */
[----:B------:R-:W-:Y:S01]  /*3270*/  FSEL R227, R231, -INF , P1 ;  /* 0xff800000e7e37808 */ /* 0x000fe20000800000 */
[----:B------:R-:W-:Y:S01]  /*3280*/  FFMA.FTZ R8, R230, UR36, -R8 ;  /* 0x00000024e6087c23 */ /* 0x000fe20008010808 */
[----:B------:R-:W-:Y:S01]  /*3290*/  FSEL R218, R218, -INF , P1 ;  /* 0xff800000dada7808 */ /* 0x000fe20000800000 */
[----:B------:R-:W-:Y:S01]  /*32a0*/  FFMA.FTZ R229, R229, UR36, -R9 ;  /* 0x00000024e5e57c23 */ /* 0x000fe20008010809 */
[----:B------:R-:W-:Y:S01]  /*32b0*/  HGMMA.64x16x16.F32 R176, gdesc[UR12], RZ, !UPT, gsb0 ;  /* 0x002000000cb079f0 */ /* 0x000fe2000c0008ff */
[----:B------:R-:W-:-:S02]  /*32c0*/  UIADD3 UR12, UR4, 0x202, URZ ;  /* 0x00000202040c7890 */ /* 0x000fc4000fffe03f */
[----:B------:R2:W-:Y:S01]  /*32d0*/  MUFU.EX2 R228, R216 ;  /* 0x000000d800e47308 */ /* 0x0005e20000000800 */
[----:B------:R-:W-:Y:S01]  /*32e0*/  FFMA.FTZ R227, R227, UR36, -R9 ;  /* 0x00000024e3e37c23 */ /* 0x000fe20008010809 */
[----:B------:R-:W-:Y:S01]  /*32f0*/  FFMA.FTZ R10, R218, UR36, -R10 ;  /* 0x00000024da0a7c23 */ /* 0x000fe2000801080a */
[----:B------:R-:W-:Y:S02]  /*3300*/  FSEL R222, R222, -INF , P1 ;  /* 0xff800000dede7808 */ /* 0x000fe40000800000 */
[----:B------:R-:W-:Y:S02]  /*3310*/  FSEL R212, R212, -INF , P2 ;  /* 0xff800000d4d47808 */ /* 0x000fe40001000000 */
[----:B------:R-:W-:Y:S01]  /*3320*/  FSEL R211, R211, -INF , P1 ;  /* 0xff800000d3d37808 */ /* 0x000fe20000800000 */
[----:B------:R-:W-:Y:S01]  /*3330*/  MUFU.EX2 R224, R224 ;  /* 0x000000e000e07308 */ /* 0x000fe20000000800 */
[----:B-1----:R1:W-:Y:S07]  /*3340*/  STL [R1+0x8], R6 ;  /* 0x0000080601007387 */ /* 0x0023ee0000100800 */
[----:B------:R-:W-:Y:S01]  /*3350*/  MUFU.EX2 R229, R229 ;  /* 0x000000e500e57308 */ /* 0x000fe20000000800 */
[----:B------:R-:W-:-:S02]  /*3360*/  WARPGROUP.DEPBAR.LE gsb0, 0x0 ;  /* 0x00008000000079c5 */ /* 0x000fc40000010000 */
[----:B------:R-:W-:Y:S01]  /*3370*/  WARPGROUP.ARRIVE ;  /* 0x00000000000079c5 */ /* 0x000fe20000000000 */
[----:B--2---:R-:W-:Y:S01]  /*3380*/  FSEL R216, R217, -INF , P2 ;  /* 0xff800000d9d87808 */ /* 0x004fe20001000000 */
[----:B------:R-:W2:Y:S04]  /*3390*/  LDL R230, [R1+0xc] ;  /* 0x00000c0001e67983 */ /* 0x000ea80000100800 */
[----:B------:R-:W-:Y:S01]  /*33a0*/  HGMMA.64x16x16.F32 R168, gdesc[UR16], RZ, !UPT, gsb0 ;  /* 0x0020000010a879f0 */ /* 0x000fe2000c0008ff */
[----:B-1----:R-:W-:Y:S01]  /*33b0*/  FSEL R6, R219, -INF , P1 ;  /* 0xff800000db067808 */ /* 0x002fe20000800000 */
[----:B------:R-:W-:Y:S01]  /*33c0*/  FFMA.FTZ R216, R216, UR36, -R11 ;  /* 0x00000024d8d87c23 */ /* 0x000fe2000801080b */
[----:B------:R-:W-:Y:S02]  /*33d0*/  FSEL R9, R221, -INF , P2 ;  /* 0xff800000dd097808 */ /* 0x000fe40001000000 */
[----:B------:R-:W-:Y:S01]  /*33e0*/  FSEL R218, R214, -INF , P1 ;  /* 0xff800000d6da7808 */ /* 0x000fe20000800000 */
[----:B------:R1:W4:Y:S01]  /*33f0*/  MUFU.EX2 R217, R10 ;  /* 0x0000000a00d97308 */ /* 0x0003220000000800 */
[----:B------:R-:W5:Y:S01]  /*3400*/  LDL.LU R231, [R1+0x8] ;  /* 0x0000080001e77983 */ /* 0x000f620000300800 */
[----:B------:R-:W-:-:S02]  /*3410*/  WARPGROUP.DEPBAR.LE gsb0, 0x0 ;  /* 0x00008000000079c5 */ /* 0x000fc40000010000 */
[----:B------:R-:W-:-:S06]  /*3420*/  WARPGROUP.ARRIVE ;  /* 0x00000000000079c5 */ /* 0x000fcc0000000000 */
[----:B------:R-:W-:Y:S03]  /*3430*/  HGMMA.64x16x16.F32 R160, gdesc[UR20], RZ, !UPT, gsb0 ;  /* 0x0020000014a079f0 */ /* 0x000fe6000c0008ff */
[----:B------:R-:W-:Y:S02]  /*3440*/  WARPGROUP.DEPBAR.LE gsb0, 0x0 ;  /* 0x00008000000079c5 */ /* 0x000fe40000010000 */
[----:B---3--:R-:W-:-:S06]  /*3450*/  WARPGROUP.ARRIVE ;  /* 0x00000000000079c5 */ /* 0x008fcc0000000000 */
[----:B------:R-:W-:Y:S03]  /*3460*/  HGMMA.64x16x16.F32 R152, gdesc[UR24], RZ, !UPT, gsb0 ;  /* 0x00200000189879f0 */ /* 0x000fe6000c0008ff */
        /* <DEDUP_REMOVED lines=189> */
[----:B------:R-:W-:Y:S01]  /*4040*/  FFMA.FTZ R6, R6, UR36, -R11 ;  /* 0x0000002406067c23 */ /* 0x000fe2000801080b */
[----:B------:R3:W-:Y:S01]  /*4050*/  MUFU.EX2 R219, R8 ;  /* 0x0000000800db7308 */ /* 0x0007e20000000800 */
[----:B------:R-:W-:Y:S01]  /*4060*/  FSEL R11, R223, -INF , P1 ;  /* 0xff800000df0b7808 */ /* 0x000fe20000800000 */
[----:B-1----:R-:W-:Y:S01]  /*4070*/  FFMA.FTZ R10, R222, UR36, -R12 ;  /* 0x00000024de0a7c23 */ /* 0x002fe2000801080c */
[----:B------:R-:W-:Y:S01]  /*4080*/  FFMA.FTZ R9, R9, UR36, -R13 ;  /* 0x0000002409097c23 */ /* 0x000fe2000801080d */
[----:B------:R-:W-:Y:S01]  /*4090*/  FFMA.FTZ R214, R212, UR36, -R16 ;  /* 0x00000024d4d67c23 */ /* 0x000fe20008010810 */
[----:B---3--:R-:W-:Y:S01]  /*40a0*/  FSEL R8, R220, -INF , P2 ;  /* 0xff800000dc087808 */ /* 0x008fe20001000000 */
[----:B------:R-:W-:-:S02]  /*40b0*/  WARPGROUP.DEPBAR.LE gsb0, 0x0 ;  /* 0x00008000000079c5 */ /* 0x000fc40000010000 */
[----:B------:R-:W-:Y:S01]  /*40c0*/  WARPGROUP.ARRIVE ;  /* 0x00000000000079c5 */ /* 0x000fe20000000000 */
[----:B------:R-:W-:Y:S01]  /*40d0*/  FFMA.FTZ R11, R11, UR36, -R13 ;  /* 0x000000240b0b7c23 */ /* 0x000fe2000801080d */
[----:B------:R-:W-:Y:S01]  /*40e0*/  FFMA.FTZ R218, R218, UR36, -R16 ;  /* 0x00000024dada7c23 */ /* 0x000fe20008010810 */
[----:B------:R-:W3:Y:S03]  /*40f0*/  LDL R222, [R1+0x14] ;  /* 0x0000140001de7983 */ /* 0x000ee60000100800 */
[----:B------:R-:W-:Y:S01]  /*4100*/  HGMMA.64x16x16.F32 R184, gdesc[UR8], R184, gsb0 ;  /* 0x0020000008b879f0 */ /* 0x000fe200080008b8 */
[----:B------:R-:W-:Y:S01]  /*4110*/  FFMA.FTZ R8, R8, UR36, -R12 ;  /* 0x0000002408087c23 */ /* 0x000fe2000801080c */
[----:B------:R-:W-:Y:S02]  /*4120*/  FSEL R12, R208, -INF , P2 ;  /* 0xff800000d00c7808 */ /* 0x000fe40001000000 */
[----:B------:R-:W-:-:S02]  /*4130*/  FSEL R13, R210, -INF , P1 ;  /* 0xff800000d20d7808 */ /* 0x000fc40000800000 */
[----:B------:R-:W-:Y:S02]  /*4140*/  FSEL R16, R213, -INF , P2 ;  /* 0xff800000d5107808 */ /* 0x000fe40001000000 */
[----:B------:R-:W-:Y:S01]  /*4150*/  FSEL R212, R215, -INF , P1 ;  /* 0xff800000d7d47808 */ /* 0x000fe20000800000 */
[--C-:B------:R-:W-:Y:S01]  /*4160*/  FFMA.FTZ R12, R12, UR36, -R14.reuse ;  /* 0x000000240c0c7c23 */ /* 0x100fe2000801080e */
[----:B------:R-:W-:Y:S01]  /*4170*/  FFMA.FTZ R13, R13, UR36, -R14 ;  /* 0x000000240d0d7c23 */ /* 0x000fe2000801080e */
[----:B------:R-:W-:Y:S01]  /*4180*/  FSEL R14, R209, -INF , P2 ;  /* 0xff800000d10e7808 */ /* 0x000fe20001000000 */
[--C-:B------:R-:W-:Y:S01]  /*4190*/  FFMA.FTZ R215, R16, UR36, -R17.reuse ;  /* 0x0000002410d77c23 */ /* 0x100fe20008010811 */
[----:B------:R-:W-:Y:S01]  /*41a0*/  FFMA.FTZ R212, R212, UR36, -R17 ;  /* 0x00000024d4d47c23 */ /* 0x000fe20008010811 */
[----:B------:R-:W-:Y:S02]  /*41b0*/  FSEL R17, R200, -INF , P2 ;  /* 0xff800000c8117808 */ /* 0x000fe40001000000 */
[----:B------:R-:W-:-:S02]  /*41c0*/  FSEL R209, R202, -INF , P1 ;  /* 0xff800000cad17808 */ /* 0x000fc40000800000 */
[----:B------:R-:W-:Y:S01]  /*41d0*/  FSEL R16, R201, -INF , P2 ;  /* 0xff800000c9107808 */ /* 0x000fe20001000000 */
[--C-:B------:R-:W-:Y:S02]  /*41e0*/  FFMA.FTZ R210, R17, UR36, -R18.reuse ;  /* 0x0000002411d27c23 */ /* 0x100fe40008010812 */
[----:B------:R-:W-:Y:S01]  /*41f0*/  FFMA.FTZ R208, R209, UR36, -R18 ;  /* 0x00000024d1d07c23 */ /* 0x000fe20008010812 */
[----:B------:R-:W-:Y:S01]  /*4200*/  FSEL R18, R203, -INF , P1 ;  /* 0xff800000cb127808 */ /* 0x000fe20000800000 */
[--C-:B------:R-:W-:Y:S01]  /*4210*/  FFMA.FTZ R14, R14, UR36, -R15.reuse ;  /* 0x000000240e0e7c23 */ /* 0x100fe2000801080f */
[----:B------:R-:W-:Y:S01]  /*4220*/  FFMA.FTZ R15, R211, UR36, -R15 ;  /* 0x00000024d30f7c23 */ /* 0x000fe2000801080f */
[--C-:B------:R-:W-:Y:S02]  /*4230*/  FFMA.FTZ R209, R16, UR36, -R19.reuse ;  /* 0x0000002410d17c23 */ /* 0x100fe40008010813 */
[----:B------:R-:W-:Y:S01]  /*4240*/  FFMA.FTZ R211, R18, UR36, -R19 ;  /* 0x0000002412d37c23 */ /* 0x000fe20008010813 */
[----:B------:R-:W-:Y:S01]  /*4250*/  FSEL R19, R204, -INF , P2 ;  /* 0xff800000cc137808 */ /* 0x000fe20001000000 */
[----:B------:R1:W-:Y:S01]  /*4260*/  MUFU.EX2 R16, R214 ;  /* 0x000000d600107308 */ /* 0x0003e20000000800 */
[----:B------:R-:W-:Y:S01]  /*4270*/  UIADD3 UR10, UR4, 0x306, URZ ;  /* 0x00000306040a7890 */ /* 0x000fe2000fffe03f */
[----:B------:R-:W-:-:S02]  /*4280*/  FSEL R204, R193, -INF , P2 ;  /* 0xff800000c1cc7808 */ /* 0x000fc40001000000 */
[----:B-1----:R-:W-:Y:S01]  /*4290*/  FFMA.FTZ R214, R19, UR36, -R20 ;  /* 0x0000002413d67c23 */ /* 0x002fe20008010814 */
[----:B------:R-:W-:Y:S01]  /*42a0*/  FSEL R19, R192, -INF , P2 ;  /* 0xff800000c0137808 */ /* 0x000fe20001000000 */
[----:B------:R-:W-:Y:S01]  /*42b0*/  UMOV UR11, 0x40000040 ;  /* 0x40000040000b7882 */ /* 0x000fe20000000000 */
[----:B------:R-:W-:Y:S02]  /*42c0*/  WARPGROUP.DEPBAR.LE gsb0, 0x0 ;  /* 0x00008000000079c5 */ /* 0x000fe40000010000 */
[----:B------:R-:W1:Y:S04]  /*42d0*/  LDS.64 R200, [R237+0x2e380] ;  /* 0x02e38000edc87984 */ /* 0x000e680000000a00 */
[----:B------:R-:W4:Y:S01]  /*42e0*/  LDS.64 R192, [R237+0x2e3a0] ;  /* 0x02e3a000edc07984 */ /* 0x000f220000000a00 */
        /* <DEDUP_REMOVED lines=8> */
[----:B------:R-:W-:-:S05]  /*4370*/  FSEL R213, R206, -INF , P1 ;  /* 0xff800000ced57808 */ /* 0x000fca0000800000 */
[----:B------:R-:W-:Y:S01]  /*4380*/  FFMA.FTZ R213, R213, UR36, -R20 ;  /* 0x00000024d5d57c23 */ /* 0x000fe20008010814 */
[----:B------:R-:W-:Y:S02]  /*4390*/  FSEL R20, R205, -INF , P2 ;  /* 0xff800000cd147808 */ /* 0x000fe40001000000 */
[----:B------:R-:W-:-:S03]  /*43a0*/  FSEL R203, R194, -INF , P1 ;  /* 0xff800000c2cb7808 */ /* 0x000fc60000800000 */
[----:B------:R-:W-:Y:S02]  /*43b0*/  FFMA.FTZ R194, R20, UR36, -R21 ;  /* 0x0000002414c27c23 */ /* 0x000fe40008010815 */
        /* <DEDUP_REMOVED lines=13> */
[--C-:B------:R-:W-:Y:S01]  /*4490*/  FFMA.FTZ R202, R19, UR36, -R22.reuse ;  /* 0x0000002413ca7c23 */ /* 0x100fe20008010816 */
[----:B------:R-:W-:Y:S01]  /*44a0*/  FFMA.FTZ R203, R203, UR36, -R22 ;  /* 0x00000024cbcb7c23 */ /* 0x000fe20008010816 */
[----:B------:R-:W-:Y:S01]  /*44b0*/  FSEL R22, R195, -INF , P1 ;  /* 0xff800000c3167808 */ /* 0x000fe20000800000 */
[----:B------:R-:W-:Y:S01]  /*44c0*/  FFMA.FTZ R204, R204, UR36, -R23 ;  /* 0x00000024cccc7c23 */ /* 0x000fe20008010817 */
[----:B------:R-:W-:-:S03]  /*44d0*/  FSEL R206, R207, -INF , P1 ;  /* 0xff800000cfce7808 */ /* 0x000fc60000800000 */
[----:B------:R-:W-:Y:S01]  /*44e0*/  FFMA.FTZ R207, R22, UR36, -R23 ;  /* 0x0000002416cf7c23 */ /* 0x000fe20008010817 */
[----:B------:R-:W-:Y:S01]  /*44f0*/  FSEL R23, R196, -INF , P2 ;  /* 0xff800000c4177808 */ /* 0x000fe20001000000 */
[----:B------:R-:W-:Y:S02]  /*4500*/  FFMA.FTZ R206, R206, UR36, -R21 ;  /* 0x00000024cece7c23 */ /* 0x000fe40008010815 */
[----:B------:R4:W-:Y:S02]  /*4510*/  MUFU.EX2 R21, R208 ;  /* 0x000000d000157308 */ /* 0x0009e40000000800 */
[----:B----4-:R-:W-:Y:S01]  /*4520*/  FFMA.FTZ R208, R23, UR36, -R232 ;  /* 0x0000002417d07c23 */ /* 0x010fe200080108e8 */
[----:B------:R-:W-:-:S05]  /*4530*/  LOP3.LUT R23, R236, 0x2800000, RZ, 0xfc, !PT ;  /* 0x02800000ec177812 */ /* 0x000fca00078efcff */
[----:B------:R-:W-:Y:S01]  /*4540*/  IMAD R23, R0, 0x500, R23 ;  /* 0x0000050000177824 */ /* 0x000fe200078e0217 */
[----:B------:R-:W-:Y:S01]  /*4550*/  UIADD3 UR4, UR4, 0x486, URZ ;  /* 0x0000048604047890 */ /* 0x000fe2000fffe03f */
[----:B------:R4:W-:Y:S01]  /*4560*/  MUFU.EX2 R18, R215 ;  /* 0x000000d700127308 */ /* 0x0009e20000000800 */
[----:B------:R-:W-:Y:S02]  /*4570*/  FADD.FTZ R220, R191, -R193 ;  /* 0x800000c1bfdc7221 */ /* 0x000fe40000010000 */
[----:B------:R-:W-:-:S05]  /*4580*/  R2UR UR12, R23 ;  /* 0x00000000170c72ca */ /* 0x000fca00000e0000 */
[----:B------:R2:W-:Y:S01]  /*4590*/  MUFU.EX2 R19, R212 ;  /* 0x000000d400137308 */ /* 0x0005e20000000800 */
[----:B----4-:R-:W-:Y:S01]  /*45a0*/  FADD.FTZ R215, R190, -R192 ;  /* 0x800000c0bed77221 */ /* 0x010fe20000010000 */
[----:B------:R-:W-:-:S06]  /*45b0*/  UMOV UR6, UR4 ;  /* 0x0000000400067c82 */ /* 0x000fcc0008000000 */
[----:B------:R4:W-:Y:S01]  /*45c0*/  MUFU.EX2 R22, R209 ;  /* 0x000000d100167308 */ /* 0x0009e20000000800 */
[----:B--2---:R-:W-:Y:S01]  /*45d0*/  FADD.FTZ R212, R187, -R201 ;  /* 0x800000c9bbd47221 */ /* 0x004fe20000010000 */
[----:B------:R-:W-:-:S06]  /*45e0*/  WARPGROUP.DEPBAR.LE gsb0, 0x0 ;  /* 0x00008000000079c5 */ /* 0x000fcc0000010000 */
[----:B------:R2:W-:Y:S01]  /*45f0*/  MUFU.EX2 R23, R211 ;  /* 0x000000d300177308 */ /* 0x0005e20000000800 */
[----:B----4-:R-:W-:Y:S01]  /*4600*/  FADD.FTZ R209, R186, -R200 ;  /* 0x800000c8bad17221 */ /* 0x010fe20000010000 */
[----:B------:R-:W4:Y:S01]  /*4610*/  LDS.64 R190, [R237+0x2e400] ;  /* 0x02e40000edbe7984 */ /* 0x000f220000000a00 */
[----:B------:R-:W-:Y:S01]  /*4620*/  UMOV UR7, 0x40000040 ;  /* 0x4000004000077882 */ /* 0x000fe20000000000 */
[----:B--2---:R-:W-:Y:S02]  /*4630*/  FADD.FTZ R211, R185, -R201 ;  /* 0x800000c9b9d37221 */ /* 0x004fe40000010000 */
[----:B------:R-:W-:Y:S01]  /*4640*/  LDS.64 R200, [R237+0x2e3e0] ;  /* 0x02e3e000edc87984 */ /* 0x000fe20000000a00 */
[----:B------:R-:W-:Y:S01]  /*4650*/  WARPGROUP.ARRIVE ;  /* 0x00000000000079c5 */ /* 0x000fe20000000000 */
[----:B------:R-:W-:Y:S01]  /*4660*/  UMOV UR4, UR8 ;  /* 0x0000000800047c82 */ /* 0x000fe20008000000 */
[----:B------:R-:W-:-:S04]  /*4670*/  UMOV UR5, UR9 ;  /* 0x0000000900057c82 */ /* 0x000fc80008000000 */
[----:B------:R-:W-:Y:S01]  /*4680*/  HGMMA.64x16x16.F32 R152, gdesc[UR4], R152, gsb0 ;  /* 0x00200000049879f0 */ /* 0x000fe20008000898 */
[----:B------:R-:W-:Y:S01]  /*4690*/  FSEL R195, R198, -INF , P1 ;  /* 0xff800000c6c37808 */ /* 0x000fe20000800000 */
[----:B------:R2:W-:Y:S01]  /*46a0*/  MUFU.EX2 R185, R194 ;  /* 0x000000c200b97308 */ /* 0x0005e20000000800 */
[----:B------:R-:W-:-:S03]  /*46b0*/  FSEL R196, R197, -INF , P2 ;  /* 0xff800000c5c47808 */ /* 0x000fc60001000000 */
[----:B------:R-:W-:Y:S02]  /*46c0*/  FFMA.FTZ R232, R195, UR36, -R232 ;  /* 0x00000024c3e87c23 */ /* 0x000fe400080108e8 */
[----:B------:R-:W-:Y:S01]  /*46d0*/  FFMA.FTZ R205, R196, UR36, -R233 ;  /* 0x00000024c4cd7c23 */ /* 0x000fe200080108e9 */
[----:B------:R-:W-:-:S05]  /*46e0*/  FSEL R198, R199, -INF , P1 ;  /* 0xff800000c7c67808 */ /* 0x000fca0000800000 */
[----:B------:R-:W-:Y:S01]  /*46f0*/  FFMA.FTZ R233, R198, UR36, -R233 ;  /* 0x00000024c6e97c23 */ /* 0x000fe200080108e9 */
[----:B------:R-:W5:Y:S01]  /*4700*/  MUFU.EX2 R6, R6 ;  /* 0x0000000600067308 */ /* 0x000f620000000800 */
[----:B------:R-:W-:Y:S02]  /*4710*/  WARPGROUP.DEPBAR.LE gsb0, 0x0 ;  /* 0x00008000000079c5 */ /* 0x000fe40000010000 */
[----:B------:R-:W4:Y:S04]  /*4720*/  LDS.64 R192, [R237+0x2e420] ;  /* 0x02e42000edc07984 */ /* 0x000f280000000a00 */
[----:B--2---:R-:W2:Y:S04]  /*4730*/  LDS.64 R194, [R237+0x2e460] ;  /* 0x02e46000edc27984 */ /* 0x004ea80000000a00 */
[----:B------:R-:W2:Y:S04]  /*4740*/  LDS.64 R196, [R237+0x2e440] ;  /* 0x02e44000edc47984 */ /* 0x000ea80000000a00 */
[----:B------:R-:W3:Y:S04]  /*4750*/  LDS.64 R198, [R237+0x2e480] ;  /* 0x02e48000edc67984 */ /* 0x000ee80000000a00 */
[----:B------:R-:W3:Y:S01]  /*4760*/  LDS.64 R236, [R237+0x2e4a0] ;  /* 0x02e4a000edec7984 */ /* 0x000ee20000000a00 */
[----:B-1----:R-:W-:Y:S01]  /*4770*/  FADD.FTZ R178, R178, -R188 ;  /* 0x800000bcb2b27221 */ /* 0x002fe20000010000 */
[--C-:B------:R-:W-:Y:S01]  /*4780*/  FADD.FTZ R179, R179, -R189.reuse ;  /* 0x800000bdb3b37221 */ /* 0x100fe20000010000 */
[----:B------:R-:W1:Y:S01]  /*4790*/  MUFU.EX2 R216, R216 ;  /* 0x000000d800d87308 */ /* 0x000e620000000800 */
[----:B------:R-:W-:Y:S01]  /*47a0*/  FMUL.FTZ R211, R7, R211 ;  /* 0x000000d307d37220 */ /* 0x000fe20000410000 */
[----:B------:R-:W-:Y:S01]  /*47b0*/  FMUL.FTZ R178, R217, R178 ;  /* 0x000000b2d9b27220 */ /* 0x000fe20000410000 */
[----:B-----5:R-:W-:Y:S01]  /*47c0*/  FMUL.FTZ R179, R6, R179 ;  /* 0x000000b306b37220 */ /* 0x020fe20000410000 */
[----:B------:R-:W-:Y:S01]  /*47d0*/  FADD.FTZ R177, R177, -R189 ;  /* 0x800000bdb1b17221 */ /* 0x000fe20000010000 */
[----:B----4-:R-:W-:Y:S01]  /*47e0*/  FADD.FTZ R170, R170, -R190 ;  /* 0x800000beaaaa7221 */ /* 0x010fe20000010000 */
[----:B------:R-:W-:-:S02]  /*47f0*/  FADD.FTZ R189, R169, -R191 ;  /* 0x800000bfa9bd7221 */ /* 0x000fc40000010000 */
[----:B------:R4:W-:Y:S01]  /*4800*/  MUFU.EX2 R186, R206 ;  /* 0x000000ce00ba7308 */ /* 0x0009e20000000800 */
[----:B------:R-:W-:-:S07]  /*4810*/  FADD.FTZ R171, R171, -R191 ;  /* 0x800000bfabab7221 */ /* 0x000fce0000010000 */
[----:B------:R-:W5:Y:S01]  /*4820*/  MUFU.EX2 R226, R226 ;  /* 0x000000e200e27308 */ /* 0x000f620000000800 */
[--C-:B------:R-:W-:Y:S01]  /*4830*/  FADD.FTZ R172, R172, -R192.reuse ;  /* 0x800000c0acac7221 */ /* 0x100fe20000010000 */
[----:B------:R-:W-:Y:S01]  /*4840*/  FADD.FTZ R174, R174, -R192 ;  /* 0x800000c0aeae7221 */ /* 0x000fe20000010000 */
[----:B------:R-:W-:Y:S01]  /*4850*/  FMUL.FTZ R192, R224, R210 ;  /* 0x000000d2e0c07220 */ /* 0x000fe20000410000 */
[----:B------:R-:W-:Y:S01]  /*4860*/  F2FP.F16.F32.PACK_AB R224, R7, R224 ;  /* 0x000000e007e0723e */ /* 0x000fe200000000ff */
[--C-:B--2---:R-:W-:Y:S01]  /*4870*/  FADD.FTZ R164, R164, -R194.reuse ;  /* 0x800000c2a4a47221 */ /* 0x104fe20000010000 */
[----:B------:R-:W-:Y:S01]  /*4880*/  FADD.FTZ R166, R166, -R194 ;  /* 0x800000c2a6a67221 */ /* 0x000fe20000010000 */
[----:B------:R-:W-:Y:S01]  /*4890*/  FMUL.FTZ R194, R231, R214 ;  /* 0x000000d6e7c27220 */ /* 0x000fe20000410000 */
[----:B------:R-:W-:Y:S01]  /*48a0*/  FMUL.FTZ R7, R229, R218 ;  /* 0x000000dae5077220 */ /* 0x000fe20000410000 */
[----:B------:R-:W2:Y:S01]  /*48b0*/  MUFU.EX2 R225, R225 ;  /* 0x000000e100e17308 */ /* 0x000ea20000000800 */
[----:B----4-:R-:W-:Y:S01]  /*48c0*/  FADD.FTZ R206, R176, -R188 ;  /* 0x800000bcb0ce7221 */ /* 0x010fe20000010000 */
[----:B------:R-:W-:Y:S01]  /*48d0*/  FADD.FTZ R188, R168, -R190 ;  /* 0x800000bea8bc7221 */ /* 0x000fe20000010000 */
[----:B------:R-:W-:Y:S01]  /*48e0*/  FADD.FTZ R190, R173, -R193 ;  /* 0x800000c1adbe7221 */ /* 0x000fe20000010000 */
[--C-:B------:R-:W-:Y:S01]  /*48f0*/  FADD.FTZ R191, R161, -R197.reuse ;  /* 0x800000c5a1bf7221 */ /* 0x100fe20000010000 */
[----:B------:R-:W-:-:S03]  /*4900*/  FADD.FTZ R163, R163, -R197 ;  /* 0x800000c5a3a37221 */ /* 0x000fc60000010000 */
[----:B------:R-:W4:Y:S01]  /*4910*/  MUFU.EX2 R227, R227 ;  /* 0x000000e300e37308 */ /* 0x000f220000000800 */
[----:B------:R-:W-:Y:S01]  /*4920*/  FADD.FTZ R173, R160, -R196 ;  /* 0x800000c4a0ad7221 */ /* 0x000fe20000010000 */
[----:B------:R-:W-:Y:S02]  /*4930*/  F2FP.F16.F32.PACK_AB R194, R7, R194 ;  /* 0x000000c207c2723e */ /* 0x000fe400000000ff */
[----:B------:R-:W-:-:S04]  /*4940*/  F2FP.F16.F32.PACK_AB R197, R179, R178 ;  /* 0x000000b2b3c5723e */ /* 0x000fc800000000ff */
[----:B------:R-:W4:Y:S01]  /*4950*/  MUFU.EX2 R8, R8 ;  /* 0x0000000800087308 */ /* 0x000f220000000800 */
[----:B------:R-:W-:-:S07]  /*4960*/  FADD.FTZ R162, R162, -R196 ;  /* 0x800000c4a2a27221 */ /* 0x000fce0000010000 */
[----:B------:R-:W4:Y:S08]  /*4970*/  MUFU.EX2 R10, R10 ;  /* 0x0000000a000a7308 */ /* 0x000f300000000800 */
        /* <DEDUP_REMOVED lines=13> */
[----:B------:R4:W4:Y:S08]  /*4a50*/  MUFU.EX2 R7, R205 ;  /* 0x000000cd00077308 */ /* 0x0009300000000800 */
[----:B------:R-:W4:Y:S01]  /*4a60*/  MUFU.EX2 R179, R233 ;  /* 0x000000e900b37308 */ /* 0x000f220000000800 */
        /* <DEDUP_REMOVED lines=8> */
[----:B------:R-:W-:Y:S01]  /*4af0*/  FADD.FTZ R175, R175, -R193 ;  /* 0x800000c1afaf7221 */ /* 0x000fe20000010000 */
[--C-:B------:R-:W-:Y:S01]  /*4b00*/  FADD.FTZ R165, R165, -R195.reuse ;  /* 0x800000c3a5a57221 */ /* 0x100fe20000010000 */
[----:B------:R-:W-:Y:S01]  /*4b10*/  FADD.FTZ R167, R167, -R195 ;  /* 0x800000c3a7a77221 */ /* 0x000fe20000010000 */
[--C-:B---3--:R-:W-:Y:S01]  /*4b20*/  FADD.FTZ R152, R152, -R198.reuse ;  /* 0x800000c698987221 */ /* 0x108fe20000010000 */
[----:B------:R-:W-:Y:S01]  /*4b30*/  FADD.FTZ R154, R154, -R198 ;  /* 0x800000c69a9a7221 */ /* 0x000fe20000010000 */
[--C-:B------:R-:W-:Y:S01]  /*4b40*/  FADD.FTZ R153, R153, -R199.reuse ;  /* 0x800000c799997221 */ /* 0x100fe20000010000 */
[----:B------:R-:W-:Y:S01]  /*4b50*/  FADD.FTZ R155, R155, -R199 ;  /* 0x800000c79b9b7221 */ /* 0x000fe20000010000 */
[--C-:B------:R-:W-:Y:S01]  /*4b60*/  FADD.FTZ R156, R156, -R236.reuse ;  /* 0x800000ec9c9c7221 */ /* 0x100fe20000010000 */
[----:B------:R-:W-:Y:S01]  /*4b70*/  FADD.FTZ R158, R158, -R236 ;  /* 0x800000ec9e9e7221 */ /* 0x000fe20000010000 */
[--C-:B------:R-:W-:Y:S01]  /*4b80*/  FADD.FTZ R157, R157, -R237.reuse ;  /* 0x800000ed9d9d7221 */ /* 0x100fe20000010000 */
[----:B------:R-:W-:Y:S01]  /*4b90*/  FADD.FTZ R159, R159, -R237 ;  /* 0x800000ed9f9f7221 */ /* 0x000fe20000010000 */
[----:B-----5:R-:W-:Y:S01]  /*4ba0*/  FMUL.FTZ R193, R226, R209 ;  /* 0x000000d1e2c17220 */ /* 0x020fe20000410000 */
[----:B--2---:R-:W-:Y:S01]  /*4bb0*/  FMUL.FTZ R212, R225, R212 ;  /* 0x000000d4e1d47220 */ /* 0x004fe20000410000 */
[----:B------:R-:W-:Y:S01]  /*4bc0*/  FMUL.FTZ R195, R219, R215 ;  /* 0x000000d7dbc37220 */ /* 0x000fe20000410000 */
[----:B----4-:R-:W-:Y:S01]  /*4bd0*/  FMUL.FTZ R220, R227, R220 ;  /* 0x000000dce3dc7220 */ /* 0x010fe20000410000 */
[----:B------:R-:W-:Y:S01]  /*4be0*/  F2FP.F16.F32.PACK_AB R205, R163, R162 ;  /* 0x000000a2a3cd723e */ /* 0x000fe200000000ff */
[----:B------:R-:W-:Y:S01]  /*4bf0*/  FMUL.FTZ R180, R8, R180 ;  /* 0x000000b408b47220 */ /* 0x000fe20000410000 */
[----:B------:R-:W-:Y:S01]  /*4c00*/  F2FP.F16.F32.PACK_AB R196, R177, R196 ;  /* 0x000000c4b1c4723e */ /* 0x000fe200000000ff */
        /* <DEDUP_REMOVED lines=52> */
[----:B------:R-:W-:-:S03]  /*4f50*/  F2FP.F16.F32.PACK_AB R227, R227, R219 ;  /* 0x000000dbe3e3723e */ /* 0x000fc600000000ff */
        /* <DEDUP_REMOVED lines=31> */
[----:B------:R-:W-:Y:S01]  /*5150*/  UMOV UR11, 0x40000040 ;  /* 0x40000040000b7882 */ /* 0x000fe20000000000 */
[----:B------:R-:W-:Y:S01]  /*5160*/  UMOV UR10, UR12 ;  /* 0x0000000c000a7c82 */ /* 0x000fe20008000000 */
[----:B------:R-:W-:-:S02]  /*5170*/  WARPGROUP.DEPBAR.LE gsb0, 0x0 ;  /* 0x00008000000079c5 */ /* 0x000fc40000010000 */
        /* <DEDUP_REMOVED lines=8> */
[----:B--2---:R-:W-:-:S05]  /*5200*/  IMAD R8, R163, 0x4000, R230 ;  /* 0x00004000a3087824 */ /* 0x004fca00078e02e6 */
[----:B------:R-:W-:Y:S01]  /*5210*/  R2UR UR5, R8 ;  /* 0x00000000080572ca */ /* 0x000fe200000e0000 */
[----:B------:R-:W-:Y:S02]  /*5220*/  WARPGROUP.DEPBAR.LE gsb0, 0x0 ;  /* 0x00008000000079c5 */ /* 0x000fe40000010000 */
[----:B------:R-:W-:-:S06]  /*5230*/  WARPGROUP.ARRIVE ;  /* 0x00000000000079c5 */ /* 0x000fcc0000000000 */
[----:B------:R-:W-:Y:S01]  /*5240*/  HGMMA.64x128x16.F32 R88, R176, gdesc[UR8].tnspB, R88, gsb0 ;  /* 0x41e00008b0587df0 */ /* 0x000fe20008000858 */
[----:B---3--:R-:W-:-:S05]  /*5250*/  LEA R164, R165, R164, 0x18 ;  /* 0x000000a4a5a47211 */ /* 0x008fca00078ec0ff */
[----:B------:R-:W-:-:S05]  /*5260*/  VIADD R164, R164, 0x2e800 ;  /* 0x0002e800a4a47836 */ /* 0x000fca0000000000 */
[----:B------:R-:W-:-:S04]  /*5270*/  SHF.R.U32.HI R6, RZ, 0x4, R164 ;  /* 0x00000004ff067819 */ /* 0x000fc800000116a4 */
[----:B------:R-:W-:-:S04]  /*5280*/  LOP3.LUT R6, R6, 0x3fff, RZ, 0xc0, !PT ;  /* 0x00003fff06067812 */ /* 0x000fc800078ec0ff */
[----:B------:R-:W-:-:S05]  /*5290*/  LOP3.LUT R9, R6, 0x10000, RZ, 0xfc, !PT ;  /* 0x0001000006097812 */ /* 0x000fca00078efcff */
[----:B------:R-:W-:Y:S01]  /*52a0*/  IMAD R9, R0, 0x500, R9 ;  /* 0x0000050000097824 */ /* 0x000fe200078e0209 */
[----:B------:R-:W-:-:S04]  /*52b0*/  USHF.R.U32.HI UR5, URZ, 0x4, UR5 ;  /* 0x000000043f057899 */ /* 0x000fc80008011605 */
[----:B------:R-:W-:Y:S01]  /*52c0*/  R2UR UR4, R9 ;  /* 0x00000000090472ca */ /* 0x000fe200000e0000 */
[----:B------:R-:W-:Y:S01]  /*52d0*/  ULOP3.LUT UR6, UR5, 0x3fff, URZ, 0xc0, !UPT ;  /* 0x00003fff05067892 */ /* 0x000fe2000f8ec03f */
[----:B------:R-:W-:Y:S01]  /*52e0*/  UMOV UR11, 0x40000040 ;  /* 0x40000040000b7882 */ /* 0x000fe20000000000 */
[----:B------:R-:W-:-:S05]  /*52f0*/  UMOV UR9, 0x40000040 ;  /* 0x4000004000097882 */ /* 0x000fca0000000000 */
[----:B------:R-:W-:-:S05]  /*5300*/  UMOV UR8, UR6 ;  /* 0x0000000600087c82 */ /* 0x000fca0008000000 */
        /* <DEDUP_REMOVED lines=255> */
.L_x_502:
[----:B------:R-:W-:Y:S01]  /*6300*/  LOP3.LUT R5, R5, 0x2800000, RZ, 0xfc, !PT ;  /* 0x0280000005057812 */ /* 0x000fe200078efcff */
[----:B------:R-:W-:Y:S01]  /*6310*/  UMOV UR7, 0x40000040 ;  /* 0x4000004000077882 */ /* 0x000fe20000000000 */
[----:B------:R-:W1:Y:S03]  /*6320*/  S2R R6, SR_TID.X ;  /* 0x0000000000067919 */ /* 0x000e660000002100 */
[----:B------:R-:W-:-:S05]  /*6330*/  IMAD R5, R0, 0x500, R5 ;  /* 0x0000050000057824 */ /* 0x000fca00078e0205 */
        /* <DEDUP_REMOVED lines=52> */
.L_x_503:
        /* <DEDUP_REMOVED lines=12> */
[----:B------:R-:W-:Y:S01]  /*6740*/  ULDC UR4, c[0x0][0x740] ;  /* 0x0001d00000047ab9 */ /* 0x000fe20000000800 */
[----:B------:R-:W-:Y:S01]  /*6750*/  PLOP3.LUT P0, PT, PT, PT, PT, 0x8, 0x0 ;  /* 0x000000000000781c */ /* 0x000fe20003f0e170 */
        /* <DEDUP_REMOVED lines=63> */
[----:B------:R-:W-:-:S07]  /*6b50*/  FMUL.FTZ R87, R87, UR4 ;  /* 0x0000000457577c20 */ /* 0x000fce0008410000 */
.L_x_486:
[----:B------:R-:W-:Y:S05]  /*6b60*/  @P0 BRA `(.L_x_505) ;  /* 0x0000001c00b00947 */ /* 0x000fea0003800000 */
[----:B------:R-:W2:Y:S01]  /*6b70*/  LDL R152, [R1+0x1c] ;  /* 0x00001c0001987983 */ /* 0x000ea20000100800 */
[----:B------:R-:W3:Y:S01]  /*6b80*/  S2UR UR5, SR_CgaCtaId ;  /* 0x00000000000579c3 */ /* 0x000ee20000008800 */
[----:B------:R-:W-:Y:S01]  /*6b90*/  UMOV UR4, 0x400 ;  /* 0x0000040000047882 */ /* 0x000fe20000000000 */
[----:B------:R-:W-:Y:S01]  /*6ba0*/  F2FP.F16.F32.PACK_AB R88, R89, R88 ;  /* 0x000000585958723e */ /* 0x000fe200000000ff */
[----:B------:R-:W4:Y:S01]  /*6bb0*/  S2R R16, SR_TID.X ;  /* 0x0000000000107919 */ /* 0x000f220000002100 */
[----:B------:R-:W-:Y:S02]  /*6bc0*/  F2FP.F16.F32.PACK_AB R89, R91, R90 ;  /* 0x0000005a5b59723e */ /* 0x000fe400000000ff */
[----:B------:R-:W-:Y:S02]  /*6bd0*/  F2FP.F16.F32.PACK_AB R96, R97, R96 ;  /* 0x000000606160723e */ /* 0x000fe400000000ff */
[----:B------:R-:W-:Y:S01]  /*6be0*/  F2FP.F16.F32.PACK_AB R90, R93, R92 ;  /* 0x0000005c5d5a723e */ /* 0x000fe200000000ff */
[----:B------:R-:W1:Y:S01]  /*6bf0*/  LDC.64 R26, c[0x0][0x870] ;  /* 0x00021c00ff1a7b82 */ /* 0x000e620000000a00 */
[----:B------:R-:W-:-:S02]  /*6c00*/  F2FP.F16.F32.PACK_AB R91, R95, R94 ;  /* 0x0000005e5f5b723e */ /* 0x000fc400000000ff */
[----:B------:R-:W-:Y:S02]  /*6c10*/  F2FP.F16.F32.PACK_AB R97, R99, R98 ;  /* 0x000000626361723e */ /* 0x000fe400000000ff */
[----:B------:R-:W-:Y:S02]  /*6c20*/  F2FP.F16.F32.PACK_AB R104, R105, R104 ;  /* 0x000000686968723e */ /* 0x000fe400000000ff */
[----:B------:R-:W-:Y:S01]  /*6c30*/  F2FP.F16.F32.PACK_AB R98, R101, R100 ;  /* 0x000000646562723e */ /* 0x000fe200000000ff */
[----:B------:R-:W2:Y:S01]  /*6c40*/  LDC.64 R38, c[0x0][0x850] ;  /* 0x00021400ff267b82 */ /* 0x000ea20000000a00 */
[----:B------:R-:W-:Y:S02]  /*6c50*/  F2FP.F16.F32.PACK_AB R99, R103, R102 ;  /* 0x000000666763723e */ /* 0x000fe400000000ff */
[----:B------:R-:W-:Y:S02]  /*6c60*/  F2FP.F16.F32.PACK_AB R105, R107, R106 ;  /* 0x0000006a6b69723e */ /* 0x000fe400000000ff */
[----:B------:R-:W-:Y:S01]  /*6c70*/  F2FP.F16.F32.PACK_AB R112, R113, R112 ;  /* 0x000000707170723e */ /* 0x000fe200000000ff */
[----:B---3--:R-:W-:Y:S01]  /*6c80*/  ULEA UR4, UR5, UR4, 0x18 ;  /* 0x0000000405047291 */ /* 0x008fe2000f8ec03f */
[----:B------:R-:W-:-:S02]  /*6c90*/  F2FP.F16.F32.PACK_AB R106, R109, R108 ;  /* 0x0000006c6d6a723e */ /* 0x000fc400000000ff */
[----:B------:R-:W-:Y:S02]  /*6ca0*/  F2FP.F16.F32.PACK_AB R107, R111, R110 ;  /* 0x0000006e6f6b723e */ /* 0x000fe400000000ff */
[----:B------:R-:W-:Y:S02]  /*6cb0*/  F2FP.F16.F32.PACK_AB R113, R115, R114 ;  /* 0x000000727371723e */ /* 0x000fe400000000ff */
[----:B------:R-:W-:Y:S02]  /*6cc0*/  F2FP.F16.F32.PACK_AB R120, R121, R120 ;  /* 0x000000787978723e */ /* 0x000fe400000000ff */
[----:B------:R-:W-:Y:S01]  /*6cd0*/  F2FP.F16.F32.PACK_AB R114, R117, R116 ;  /* 0x000000747572723e */ /* 0x000fe200000000ff */
[----:B----4-:R-:W-:Y:S01]  /*6ce0*/  VIADD R16, R16, 0xffffff80 ;  /* 0xffffff8010107836 */ /* 0x010fe20000000000 */
[----:B------:R-:W-:Y:S02]  /*6cf0*/  F2FP.F16.F32.PACK_AB R115, R119, R118 ;  /* 0x000000767773723e */ /* 0x000fe400000000ff */
[----:B------:R-:W-:-:S02]  /*6d00*/  F2FP.F16.F32.PACK_AB R121, R123, R122 ;  /* 0x0000007a7b79723e */ /* 0x000fc400000000ff */
[----:B------:R-:W-:Y:S02]  /*6d10*/  SHF.R.S32.HI R15, RZ, 0x1f, R16 ;  /* 0x0000001fff0f7819 */ /* 0x000fe40000011410 */
[----:B------:R-:W-:Y:S02]  /*6d20*/  F2FP.F16.F32.PACK_AB R128, R129, R128 ;  /* 0x000000808180723e */ /* 0x000fe400000000ff */
[CC--:B------:R-:W-:Y:S02]  /*6d30*/  LEA.HI R0, R15.reuse, R16.reuse, RZ, 0x4 ;  /* 0x000000100f007211 */ /* 0x0c0fe400078f20ff */
[----:B------:R-:W-:Y:S02]  /*6d40*/  LEA.HI R19, R15, R16, RZ, 0x5 ;  /* 0x000000100f137211 */ /* 0x000fe400078f28ff */
[----:B-1----:R-:W-:Y:S02]  /*6d50*/  LOP3.LUT R3, R0, 0xfffffff0, RZ, 0xc0, !PT ;  /* 0xfffffff000037812 */ /* 0x002fe400078ec0ff */
[----:B------:R-:W-:Y:S01]  /*6d60*/  SHF.R.S32.HI R0, RZ, 0x4, R0 ;  /* 0x00000004ff007819 */ /* 0x000fe20000011400 */
[----:B------:R-:W-:Y:S01]  /*6d70*/  IMAD.SHL.U32 R19, R19, 0x20, RZ ;  /* 0x0000002013137824 */ /* 0x000fe200078e00ff */
[----:B------:R-:W-:Y:S01]  /*6d80*/  F2FP.F16.F32.PACK_AB R122, R125, R124 ;  /* 0x0000007c7d7a723e */ /* 0x000fe200000000ff */
[----:B------:R-:W-:Y:S01]  /*6d90*/  IMAD.IADD R2, R16, 0x1, -R3 ;  /* 0x0000000110027824 */ /* 0x000fe200078e0a03 */
[----:B------:R-:W-:Y:S01]  /*6da0*/  F2FP.F16.F32.PACK_AB R123, R127, R126 ;  /* 0x0000007e7f7b723e */ /* 0x000fe200000000ff */
[----:B------:R-:W-:Y:S01]  /*6db0*/  IMAD.SHL.U32 R18, R0, 0x8, RZ ;  /* 0x0000000800127824 */ /* 0x000fe200078e00ff */
[----:B------:R-:W-:Y:S01]  /*6dc0*/  LOP3.LUT R20, R19, 0x7ffffc00, RZ, 0xc0, !PT ;  /* 0x7ffffc0013147812 */ /* 0x000fe200078ec0ff */
[----:B------:R-:W-:Y:S01]  /*6dd0*/  IMAD.MOV.U32 R19, RZ, RZ, 0x40 ;  /* 0x00000040ff137424 */ /* 0x000fe200078e00ff */
[----:B------:R-:W-:-:S02]  /*6de0*/  SHF.R.S32.HI R3, RZ, 0x1f, R2 ;  /* 0x0000001fff037819 */ /* 0x000fc40000011402 */
[----:B------:R-:W-:Y:S02]  /*6df0*/  F2FP.F16.F32.PACK_AB R129, R131, R130 ;  /* 0x000000828381723e */ /* 0x000fe400000000ff */
[----:B------:R-:W-:Y:S02]  /*6e00*/  LEA.HI R13, R3, R2, RZ, 0x3 ;  /* 0x00000002030d7211 */ /* 0x000fe400078f18ff */
[----:B------:R-:W-:Y:S02]  /*6e10*/  F2FP.F16.F32.PACK_AB R136, R137, R136 ;  /* 0x000000888988723e */ /* 0x000fe400000000ff */
[----:B------:R-:W-:Y:S02]  /*6e20*/  LOP3.LUT R3, R13, 0xfffffff8, RZ, 0xc0, !PT ;  /* 0xfffffff80d037812 */ /* 0x000fe400078ec0ff */
[----:B------:R-:W-:Y:S02]  /*6e30*/  SHF.R.S32.HI R13, RZ, 0x3, R13 ;  /* 0x00000003ff0d7819 */ /* 0x000fe4000001140d */
[----:B------:R-:W-:Y:S01]  /*6e40*/  F2FP.F16.F32.PACK_AB R130, R133, R132 ;  /* 0x000000848582723e */ /* 0x000fe200000000ff */
[----:B------:R-:W-:Y:S01]  /*6e50*/  IMAD.IADD R3, R2, 0x1, -R3 ;  /* 0x0000000102037824 */ /* 0x000fe200078e0a03 */
[----:B------:R-:W-:Y:S01]  /*6e60*/  F2FP.F16.F32.PACK_AB R131, R135, R134 ;  /* 0x000000868783723e */ /* 0x000fe200000000ff */
[----:B------:R-:W-:Y:S01]  /*6e70*/  IMAD R20, R13, 0x200, R20 ;  /* 0x000002000d147824 */ /* 0x000fe200078e0214 */
[----:B------:R-:W-:Y:S01]  /*6e80*/  F2FP.F16.F32.PACK_AB R137, R139, R138 ;  /* 0x0000008a8b89723e */ /* 0x000fe200000000ff */
[C---:B------:R-:W-:Y:S01]  /*6e90*/  IMAD.SHL.U32 R17, R3.reuse, 0x40, RZ ;  /* 0x0000004003117824 */ /* 0x040fe200078e00ff */
[----:B------:R-:W-:-:S02]  /*6ea0*/  R2P PR, R3, 0x6 ;  /* 0x0000000603007804 */ /* 0x000fc40000000000 */
[----:B------:R-:W-:Y:S02]  /*6eb0*/  F2FP.F16.F32.PACK_AB R144, R145, R144 ;  /* 0x000000909190723e */ /* 0x000fe400000000ff */
[----:B------:R-:W-:Y:S02]  /*6ec0*/  LOP3.LUT R17, R17, 0x1c0, RZ, 0xc0, !PT ;  /* 0x000001c011117812 */ /* 0x000fe400078ec0ff */
[----:B------:R-:W-:Y:S02]  /*6ed0*/  SEL R19, R19, 0xffffffc0, !P2 ;  /* 0xffffffc013137807 */ /* 0x000fe40005000000 */
[----:B------:R-:W-:Y:S02]  /*6ee0*/  LOP3.LUT R18, R17, 0x8, R18, 0xf8, !PT ;  /* 0x0000000811127812 */ /* 0x000fe400078ef812 */
[----:B------:R-:W-:Y:S02]  /*6ef0*/  SHF.R.U32.HI R17, RZ, 0x3, R17 ;  /* 0x00000003ff117819 */ /* 0x000fe40000011611 */
[----:B------:R-:W-:-:S02]  /*6f00*/  F2FP.F16.F32.PACK_AB R138, R141, R140 ;  /* 0x0000008c8d8a723e */ /* 0x000fc400000000ff */
[----:B------:R-:W-:Y:S01]  /*6f10*/  LOP3.LUT R17, R18, R17, RZ, 0x3c, !PT ;  /* 0x0000001112117212 */ /* 0x000fe200078e3cff */
[----:B------:R-:W-:Y:S01]  /*6f20*/  IMAD.MOV.U32 R18, RZ, RZ, 0x20 ;  /* 0x00000020ff127424 */ /* 0x000fe200078e00ff */
[----:B------:R-:W-:Y:S02]  /*6f30*/  F2FP.F16.F32.PACK_AB R139, R143, R142 ;  /* 0x0000008e8f8b723e */ /* 0x000fe400000000ff */
[----:B------:R-:W-:Y:S01]  /*6f40*/  F2FP.F16.F32.PACK_AB R145, R147, R146 ;  /* 0x000000929391723e */ /* 0x000fe200000000ff */
[----:B------:R-:W-:Y:S01]  /*6f50*/  IMAD.IADD R17, R17, 0x1, R20 ;  /* 0x0000000111117824 */ /* 0x000fe200078e0214 */
[----:B------:R-:W-:Y:S02]  /*6f60*/  SEL R18, R18, 0xffffffe0, !P1 ;  /* 0xffffffe012127807 */ /* 0x000fe40004800000 */
[----:B------:R-:W-:Y:S02]  /*6f70*/  F2FP.F16.F32.PACK_AB R146, R149, R148 ;  /* 0x000000949592723e */ /* 0x000fe400000000ff */
[----:B------:R-:W-:Y:S01]  /*6f80*/  LEA R17, R17, UR4, 0x1 ;  /* 0x0000000411117c11 */ /* 0x000fe2000f8e08ff */
[----:B------:R-:W-:Y:S01]  /*6f90*/  BAR.SYNC.DEFER_BLOCKING 0x1, 0x100 ;  /* 0x0044000000007b1d */ /* 0x000fe20000010000 */
[----:B------:R-:W-:-:S02]  /*6fa0*/  F2FP.F16.F32.PACK_AB R147, R151, R150 ;  /* 0x000000969793723e */ /* 0x000fc400000000ff */
[--C-:B------:R-:W-:Y:S02]  /*6fb0*/  IADD3 R20, R18, 0x8000, R17.reuse ;  /* 0x0000800012147810 */ /* 0x100fe40007ffe011 */
[----:B------:R-:W-:Y:S02]  /*6fc0*/  IADD3 R21, R19, 0x8000, R17 ;  /* 0x0000800013157810 */ /* 0x000fe40007ffe011 */
[----:B------:R-:W-:Y:S01]  /*6fd0*/  F2FP.F16.F32.PACK_AB R4, R25, R4 ;  /* 0x000000041904723e */ /* 0x000fe200000000ff */
[----:B------:R-:W-:Y:S01]  /*6fe0*/  IMAD.IADD R22, R20, 0x1, R19 ;  /* 0x0000000114167824 */ /* 0x000fe200078e0213 */
[----:B------:R-:W-:Y:S01]  /*6ff0*/  F2FP.F16.F32.PACK_AB R5, R8, R5 ;  /* 0x000000050805723e */ /* 0x000fe200000000ff */
[----:B------:R-:W2:Y:S01]  /*7000*/  LDC.64 R18, c[0x0][0x870] ;  /* 0x00021c00ff127b82 */ /* 0x000ea20000000a00 */
[----:B------:R-:W-:Y:S02]  /*7010*/  F2FP.F16.F32.PACK_AB R6, R29, R6 ;  /* 0x000000061d06723e */ /* 0x000fe400000000ff */
[----:B------:R-:W-:-:S02]  /*7020*/  F2FP.F16.F32.PACK_AB R7, R10, R7 ;  /* 0x000000070a07723e */ /* 0x000fc400000000ff */
[----:B------:R-:W-:Y:S02]  /*7030*/  F2FP.F16.F32.PACK_AB R40, R41, R40 ;  /* 0x000000282928723e */ /* 0x000fe400000000ff */
[----:B------:R-:W-:Y:S02]  /*7040*/  F2FP.F16.F32.PACK_AB R8, R33, R32 ;  /* 0x000000202108723e */ /* 0x000fe400000000ff */
[----:B------:R-:W-:Y:S02]  /*7050*/  F2FP.F16.F32.PACK_AB R9, R12, R9 ;  /* 0x000000090c09723e */ /* 0x000fe400000000ff */
[----:B------:R-:W-:Y:S02]  /*7060*/  F2FP.F16.F32.PACK_AB R10, R37, R36 ;  /* 0x00000024250a723e */ /* 0x000fe400000000ff */
[----:B------:R-:W-:Y:S01]  /*7070*/  F2FP.F16.F32.PACK_AB R11, R14, R11 ;  /* 0x0000000b0e0b723e */ /* 0x000fe200000000ff */
[----:B------:R-:W-:Y:S01]  /*7080*/  STSM.16.M88.4 [R17+0x8000], R88 ;  /* 0x0080005811007844 */ /* 0x000fe20000000200 */
[----:B------:R-:W-:-:S02]  /*7090*/  F2FP.F16.F32.PACK_AB R41, R43, R42 ;  /* 0x0000002a2b29723e */ /* 0x000fc400000000ff */
[----:B------:R-:W-:Y:S01]  /*70a0*/  F2FP.F16.F32.PACK_AB R48, R49, R48 ;  /* 0x000000303130723e */ /* 0x000fe200000000ff */
[----:B------:R-:W-:Y:S01]  /*70b0*/  STSM.16.M88.4 [R20], R96 ;  /* 0x0000006014007844 */ /* 0x000fe20000000200 */
[----:B------:R-:W-:Y:S02]  /*70c0*/  F2FP.F16.F32.PACK_AB R42, R45, R44 ;  /* 0x0000002c2d2a723e */ /* 0x000fe400000000ff */
[----:B------:R-:W-:Y:S01]  /*70d0*/  F2FP.F16.F32.PACK_AB R43, R47, R46 ;  /* 0x0000002e2f2b723e */ /* 0x000fe200000000ff */
[----:B------:R-:W-:Y:S01]  /*70e0*/  STSM.16.M88.4 [R21], R104 ;  /* 0x0000006815007844 */ /* 0x000fe20000000200 */
[----:B------:R-:W-:Y:S02]  /*70f0*/  F2FP.F16.F32.PACK_AB R49, R51, R50 ;  /* 0x000000323331723e */ /* 0x000fe400000000ff */
[----:B------:R-:W-:Y:S01]  /*7100*/  F2FP.F16.F32.PACK_AB R56, R57, R56 ;  /* 0x000000383938723e */ /* 0x000fe200000000ff */
[----:B------:R-:W-:Y:S01]  /*7110*/  STSM.16.M88.4 [R22], R112 ;  /* 0x0000007016007844 */ /* 0x000fe20000000200 */
[----:B------:R-:W-:-:S02]  /*7120*/  F2FP.F16.F32.PACK_AB R50, R53, R52 ;  /* 0x000000343532723e */ /* 0x000fc400000000ff */
[----:B------:R-:W-:Y:S01]  /*7130*/  F2FP.F16.F32.PACK_AB R51, R55, R54 ;  /* 0x000000363733723e */ /* 0x000fe200000000ff */
[----:B------:R-:W-:Y:S01]  /*7140*/  STSM.16.M88.4 [R17+0xc000], R120 ;  /* 0x00c0007811007844 */ /* 0x000fe20000000200 */
[----:B------:R-:W-:Y:S02]  /*7150*/  F2FP.F16.F32.PACK_AB R57, R59, R58 ;  /* 0x0000003a3b39723e */ /* 0x000fe400000000ff */
[----:B------:R-:W-:Y:S01]  /*7160*/  F2FP.F16.F32.PACK_AB R64, R65, R64 ;  /* 0x000000404140723e */ /* 0x000fe200000000ff */
[----:B------:R-:W-:Y:S01]  /*7170*/  STSM.16.M88.4 [R20+0x4000], R128 ;  /* 0x0040008014007844 */ /* 0x000fe20000000200 */
[----:B------:R-:W-:Y:S02]  /*7180*/  F2FP.F16.F32.PACK_AB R58, R61, R60 ;  /* 0x0000003c3d3a723e */ /* 0x000fe400000000ff */
[----:B------:R-:W-:Y:S01]  /*7190*/  F2FP.F16.F32.PACK_AB R59, R63, R62 ;  /* 0x0000003e3f3b723e */ /* 0x000fe200000000ff */
[----:B------:R-:W-:Y:S01]  /*71a0*/  STSM.16.M88.4 [R21+0x4000], R136 ;  /* 0x0040008815007844 */ /* 0x000fe20000000200 */
[----:B------:R-:W-:-:S02]  /*71b0*/  F2FP.F16.F32.PACK_AB R65, R67, R66 ;  /* 0x000000424341723e */ /* 0x000fc400000000ff */
[----:B------:R-:W-:Y:S01]  /*71c0*/  F2FP.F16.F32.PACK_AB R72, R73, R72 ;  /* 0x000000484948723e */ /* 0x000fe200000000ff */
[----:B------:R-:W-:Y:S01]  /*71d0*/  STSM.16.M88.4 [R22+0x4000], R144 ;  /* 0x0040009016007844 */ /* 0x000fe20000000200 */
[----:B------:R-:W-:Y:S02]  /*71e0*/  F2FP.F16.F32.PACK_AB R66, R69, R68 ;  /* 0x000000444542723e */ /* 0x000fe400000000ff */
[----:B------:R-:W-:Y:S01]  /*71f0*/  F2FP.F16.F32.PACK_AB R67, R71, R70 ;  /* 0x000000464743723e */ /* 0x000fe200000000ff */
[----:B------:R1:W-:Y:S01]  /*7200*/  STSM.16.M88.4 [R17], R4 ;  /* 0x0000000411007844 */ /* 0x0003e20000000200 */
[----:B------:R-:W-:Y:S02]  /*7210*/  F2FP.F16.F32.PACK_AB R73, R75, R74 ;  /* 0x0000004a4b49723e */ /* 0x000fe400000000ff */
[----:B------:R-:W-:Y:S01]  /*7220*/  F2FP.F16.F32.PACK_AB R80, R81, R80 ;  /* 0x000000505150723e */ /* 0x000fe200000000ff */
[----:B------:R3:W-:Y:S01]  /*7230*/  STSM.16.M88.4 [R20+-0x8000], R8 ;  /* 0xff80000814007844 */ /* 0x0007e20000000200 */
[----:B------:R-:W-:-:S02]  /*7240*/  F2FP.F16.F32.PACK_AB R74, R77, R76 ;  /* 0x0000004c4d4a723e */ /* 0x000fc400000000ff */
[----:B------:R-:W-:Y:S01]  /*7250*/  F2FP.F16.F32.PACK_AB R75, R79, R78 ;  /* 0x0000004e4f4b723e */ /* 0x000fe200000000ff */
[----:B------:R4:W-:Y:S01]  /*7260*/  STSM.16.M88.4 [R21+-0x8000], R40 ;  /* 0xff80002815007844 */ /* 0x0009e20000000200 */
[----:B------:R-:W-:Y:S02]  /*7270*/  F2FP.F16.F32.PACK_AB R81, R83, R82 ;  /* 0x000000525351723e */ /* 0x000fe400000000ff */
[----:B------:R-:W-:Y:S01]  /*7280*/  F2FP.F16.F32.PACK_AB R82, R85, R84 ;  /* 0x000000545552723e */ /* 0x000fe200000000ff */
[----:B------:R2:W-:Y:S01]  /*7290*/  STSM.16.M88.4 [R22+-0x8000], R48 ;  /* 0xff80003016007844 */ /* 0x0005e20000000200 */
[----:B------:R-:W-:Y:S02]  /*72a0*/  F2FP.F16.F32.PACK_AB R83, R87, R86 ;  /* 0x000000565753723e */ /* 0x000fe400000000ff */
[----:B------:R-:W-:Y:S01]  /*72b0*/  ISETP.NE.U32.AND P3, PT, R26, RZ, PT ;  /* 0x000000ff1a00720c */ /* 0x000fe20003f65070 */
[----:B------:R2:W-:Y:S01]  /*72c0*/  STSM.16.M88.4 [R17+0x4000], R56 ;  /* 0x0040003811007844 */ /* 0x0005e20000000200 */
[----:B-1----:R-:W1:Y:S02]  /*72d0*/  LDC.64 R4, c[0x0][0x878] ;  /* 0x00021e00ff047b82 */ /* 0x002e640000000a00 */
[----:B------:R-:W-:Y:S01]  /*72e0*/  ISETP.NE.AND.EX P3, PT, R27, RZ, PT, P3 ;  /* 0x000000ff1b00720c */ /* 0x000fe20003f65330 */
[----:B------:R1:W-:Y:S04]  /*72f0*/  STSM.16.M88.4 [R20+-0x4000], R64 ;  /* 0xffc0004014007844 */ /* 0x0003e80000000200 */
[----:B------:R1:W-:Y:S04]  /*7300*/  STSM.16.M88.4 [R21+-0x4000], R72 ;  /* 0xffc0004815007844 */ /* 0x0003e80000000200 */
[----:B------:R1:W-:Y:S01]  /*7310*/  STSM.16.M88.4 [R22+-0x4000], R80 ;  /* 0xffc0005016007844 */ /* 0x0003e20000000200 */
[----:B--2---:R-:W-:Y:S01]  /*7320*/  IMAD.WIDE R18, R152, 0x4, R18 ;  /* 0x0000000498127825 */ /* 0x004fe200078e0212 */
[----:B------:R-:W-:Y:S06]  /*7330*/  BAR.SYNC.DEFER_BLOCKING 0x1, 0x100 ;  /* 0x0044000000007b1d */ /* 0x000fec0000010000 */
[----:B------:R-:W2:Y:S01]  /*7340*/  @P3 LDG.E R7, desc[UR38][R18.64] ;  /* 0x0000002612073981 */ /* 0x000ea2000c1e1900 */
[----:B-1----:R-:W-:Y:S01]  /*7350*/  ISETP.NE.U32.AND P0, PT, R4, RZ, PT ;  /* 0x000000ff0400720c */ /* 0x002fe20003f05070 */
[----:B------:R-:W-:Y:S01]  /*7360*/  ULDC UR5, c[0x0][0x808] ;  /* 0x0002020000057ab9 */ /* 0x000fe20000000800 */
[----:B---3--:R-:W-:Y:S01]  /*7370*/  LEA.HI R9, R15, R16, RZ, 0x7 ;  /* 0x000000100f097211 */ /* 0x008fe200078f38ff */
[----:B----4-:R-:W1:Y:S01]  /*7380*/  S2R R43, SR_CTAID.X ;  /* 0x00000000002b7919 */ /* 0x010e620000002500 */
[----:B------:R-:W-:Y:S01]  /*7390*/  ISETP.NE.AND.EX P0, PT, R5, RZ, PT, P0 ;  /* 0x000000ff0500720c */ /* 0x000fe20003f05300 */
[----:B------:R-:W-:-:S02]  /*73a0*/  IMAD.SHL.U32 R8, R0, 0x40, RZ ;  /* 0x0000004000087824 */ /* 0x000fc400078e00ff */
[----:B------:R-:W-:Y:S02]  /*73b0*/  IMAD.SHL.U32 R3, R3, 0x8, RZ ;  /* 0x0000000803037824 */ /* 0x000fe400078e00ff */
[----:B------:R-:W-:-:S08]  /*73c0*/  IMAD.U32 R6, RZ, RZ, UR5 ;  /* 0x00000005ff067e24 */ /* 0x000fd0000f8e00ff */
[----:B------:R-:W3:Y:S01]  /*73d0*/  @P0 LDC.64 R4, c[0x0][0x878] ;  /* 0x00021e00ff040b82 */ /* 0x000ee20000000a00 */
[----:B------:R-:W-:Y:S01]  /*73e0*/  IMAD.SHL.U32 R9, R9, 0x4, RZ ;  /* 0x0000000409097824 */ /* 0x000fe200078e00ff */
[----:B------:R-:W-:-:S04]  /*73f0*/  LOP3.LUT R8, R8, 0x1c0, RZ, 0xc0, !PT ;  /* 0x000001c008087812 */ /* 0x000fc800078ec0ff */
[----:B------:R-:W-:Y:S02]  /*7400*/  LOP3.LUT R3, R8, 0x38, R3, 0xf8, !PT ;  /* 0x0000003808037812 */ /* 0x000fe400078ef803 */
[----:B------:R-:W-:Y:S02]  /*7410*/  LOP3.LUT R10, R9, 0x7ffffe00, RZ, 0xc0, !PT ;  /* 0x7ffffe00090a7812 */ /* 0x000fe400078ec0ff */
[----:B------:R-:W-:Y:S01]  /*7420*/  SHF.R.U32.HI R8, RZ, 0x3, R8 ;  /* 0x00000003ff087819 */ /* 0x000fe20000011608 */
[----:B------:R-:W4:Y:S02]  /*7430*/  S2UR UR5, SR_CTAID.Y ;  /* 0x00000000000579c3 */ /* 0x000f240000002600 */
[----:B------:R-:W-:Y:S01]  /*7440*/  IMAD R10, R13, 0x2000, R10 ;  /* 0x000020000d0a7824 */ /* 0x000fe200078e020a */
[----:B------:R-:W-:Y:S02]  /*7450*/  LOP3.LUT R3, R3, R8, RZ, 0x3c, !PT ;  /* 0x0000000803037212 */ /* 0x000fe400078e3cff */
[----:B------:R-:W-:Y:S01]  /*7460*/  CS2R R28, SRZ ;  /* 0x00000000001c7805 */ /* 0x000fe2000001ff00 */
[----:B---3--:R-:W-:-:S04]  /*7470*/  @P0 IMAD.WIDE R4, R152, 0x4, R4 ;  /* 0x0000000498040825 */ /* 0x008fc800078e0204 */
[----:B------:R-:W-:Y:S01]  /*7480*/  IMAD.IADD R3, R10, 0x1, R3 ;  /* 0x000000010a037824 */ /* 0x000fe200078e0203 */
[----:B------:R2:W5:Y:S02]  /*7490*/  @P0 LDG.E R6, desc[UR38][R4.64] ;  /* 0x0000002604060981 */ /* 0x000564000c1e1900 */
[----:B--2---:R-:W-:Y:S01]  /*74a0*/  @P3 SHF.R.S32.HI R4, RZ, 0x1f, R7 ;  /* 0x0000001fff043819 */ /* 0x004fe20000011407 */
[----:B-1--4-:R-:W-:Y:S06]  /*74b0*/  @P0 BRA `(.L_x_506) ;  /* 0x0000000000100947 */ /* 0x012fec0003800000 */
[----:B------:R-:W-:Y:S05]  /*74c0*/  @!P3 BRA `(.L_x_506) ;  /* 0x00000000000cb947 */ /* 0x000fea0003800000 */
[----:B------:R-:W2:Y:S04]  /*74d0*/  LDG.E R5, desc[UR38][R18.64] ;  /* 0x0000002612057981 */ /* 0x000ea8000c1e1900 */
[----:B-----5:R-:W2:Y:S02]  /*74e0*/  LDG.E R6, desc[UR38][R18.64+0x4] ;  /* 0x0000042612067981 */ /* 0x020ea4000c1e1900 */
[----:B--2---:R-:W-:-:S07]  /*74f0*/  IMAD.IADD R6, R6, 0x1, -R5 ;  /* 0x0000000106067824 */ /* 0x004fce00078e0a05 */
.L_x_506:
[----:B-----5:R-:W-:Y:S01]  /*7500*/  IMAD R6, R43, -0x80, R6 ;  /* 0xffffff802b067824 */ /* 0x020fe200078e0206 */
[----:B------:R-:W-:Y:S01]  /*7510*/  LEA R46, R3, UR4, 0x1 ;  /* 0x00000004032e7c11 */ /* 0x000fe2000f8e08ff */
[----:B------:R-:W-:Y:S01]  /*7520*/  @P3 IMAD.MOV.U32 R28, RZ, RZ, R7 ;  /* 0x000000ffff1c3224 */ /* 0x000fe200078e0007 */
[----:B------:R-:W-:Y:S01]  /*7530*/  USHF.R.S32.HI UR4, URZ, 0x1f, UR5 ;  /* 0x0000001f3f047899 */ /* 0x000fe20008011405 */
[----:B------:R-:W-:Y:S01]  /*7540*/  @P3 IMAD.MOV.U32 R29, RZ, RZ, R4 ;  /* 0x000000ffff1d3224 */ /* 0x000fe200078e0004 */
[----:B------:R-:W-:Y:S01]  /*7550*/  VIMNMX R51, R6, 0x80, PT ;  /* 0x0000008006337848 */ /* 0x000fe20003fe0100 */
[----:B------:R1:W2:Y:S01]  /*7560*/  LDS.128 R32, [R46+0x8800] ;  /* 0x008800002e207984 */ /* 0x0002a20000000c00 */
[C---:B------:R-:W-:Y:S01]  /*7570*/  VIADD R3, R0.reuse, 0x10 ;  /* 0x0000001000037836 */ /* 0x040fe20000000000 */
[----:B------:R-:W-:Y:S01]  /*7580*/  IADD3 R30, P0, R0, R28, RZ ;  /* 0x0000001c001e7210 */ /* 0x000fe20007f1e0ff */
[----:B------:R-:W-:Y:S01]  /*7590*/  IMAD.SHL.U32 R28, R2, 0x8, RZ ;  /* 0x00000008021c7824 */ /* 0x000fe200078e00ff */
[----:B------:R1:W3:Y:S01]  /*75a0*/  LDS.128 R24, [R46+0x1000] ;  /* 0x001000002e187984 */ /* 0x0002e20000000c00 */
[----:B------:R-:W4:Y:S01]  /*75b0*/  LDC.64 R48, c[0x0][0x820] ;  /* 0x00020800ff307b82 */ /* 0x000f220000000a00 */
[-C--:B------:R-:W-:Y:S01]  /*75c0*/  ISETP.GE.AND P6, PT, R3, R51.reuse, PT ;  /* 0x000000330300720c */ /* 0x080fe20003fc6270 */
[----:B------:R-:W-:Y:S01]  /*75d0*/  IMAD R36, R38, UR4, RZ ;  /* 0x0000000426247c24 */ /* 0x000fe2000f8e02ff */
[----:B------:R1:W1:Y:S01]  /*75e0*/  LDS.128 R20, [R46+0x1800] ;  /* 0x001800002e147984 */ /* 0x0002620000000c00 */
[C---:B------:R-:W-:Y:S01]  /*75f0*/  ISETP.GE.AND P2, PT, R0.reuse, R51, PT ;  /* 0x000000330000720c */ /* 0x040fe20003f46270 */
[C---:B------:R-:W-:Y:S01]  /*7600*/  VIADD R2, R0.reuse, 0x20 ;  /* 0x0000002000027836 */ /* 0x040fe20000000000 */
[C---:B------:R-:W-:Y:S01]  /*7610*/  LEA.HI.X.SX32 R31, R0.reuse, R29, 0x1, P0 ;  /* 0x0000001d001f7211 */ /* 0x040fe200000f0eff */
[----:B------:R1:W1:Y:S01]  /*7620*/  LDS.128 R16, [R46+0x2000] ;  /* 0x002000002e107984 */ /* 0x0002620000000c00 */
[----:B------:R-:W-:Y:S01]  /*7630*/  VIADD R3, R0, 0x30 ;  /* 0x0000003000037836 */ /* 0x000fe20000000000 */
[----:B------:R-:W-:Y:S01]  /*7640*/  SHF.R.S32.HI R29, RZ, 0x1f, R28 ;  /* 0x0000001fff1d7819 */ /* 0x000fe2000001141c */
[----:B------:R-:W-:Y:S01]  /*7650*/  ULDC UR8, c[0x0][0x83c] ;  /* 0x00020f0000087ab9 */ /* 0x000fe20000000800 */
[----:B------:R1:W1:Y:S01]  /*7660*/  LDS.128 R12, [R46+0x2800] ;  /* 0x002800002e0c7984 */ /* 0x0002620000000c00 */
[----:B------:R-:W-:Y:S01]  /*7670*/  SHF.R.S32.HI R37, RZ, 0x1f, R152 ;  /* 0x0000001fff257819 */ /* 0x000fe20000011498 */
[----:B------:R-:W-:Y:S01]  /*7680*/  IMAD R39, R39, UR5, R36 ;  /* 0x0000000527277c24 */ /* 0x000fe2000f8e0224 */
[----:B------:R-:W-:Y:S01]  /*7690*/  ISETP.GE.OR P4, PT, R28, UR8, P2 ;  /* 0x000000081c007c0c */ /* 0x000fe20009786670 */
[----:B------:R1:W1:Y:S01]  /*76a0*/  LDS.128 R8, [R46+0x3000] ;  /* 0x003000002e087984 */ /* 0x0002620000000c00 */
[----:B------:R-:W-:Y:S01]  /*76b0*/  VIADD R36, R0, 0x40 ;  /* 0x0000004000247836 */ /* 0x000fe20000000000 */
[-C--:B------:R-:W-:Y:S01]  /*76c0*/  ISETP.GE.AND P0, PT, R2, R51.reuse, PT ;  /* 0x000000330200720c */ /* 0x080fe20003f06270 */
[----:B------:R-:W-:Y:S01]  /*76d0*/  ULDC.64 UR6, c[0x0][0x858] ;  /* 0x0002160000067ab9 */ /* 0x000fe20000000a00 */
[----:B------:R1:W1:Y:S01]  /*76e0*/  LDS.128 R4, [R46+0x3800] ;  /* 0x003800002e047984 */ /* 0x0002620000000c00 */
[-C--:B------:R-:W-:Y:S01]  /*76f0*/  ISETP.GE.AND P5, PT, R3, R51.reuse, PT ;  /* 0x000000330300720c */ /* 0x080fe20003fa6270 */
[----:B------:R-:W-:Y:S01]  /*7700*/  IMAD.WIDE.U32 R2, R38, UR5, R28 ;  /* 0x0000000526027c25 */ /* 0x000fe2000f8e001c */
[----:B------:R-:W-:Y:S01]  /*7710*/  SEL R50, R37, RZ, !P3 ;  /* 0x000000ff25327207 */ /* 0x000fe20005800000 */
[----:B------:R-:W-:Y:S01]  /*7720*/  BSSY B0, `(.L_x_507) ;  /* 0x0000018000007945 */ /* 0x000fe20003800000 */
[----:B------:R-:W-:Y:S01]  /*7730*/  ISETP.GE.AND P1, PT, R36, R51, PT ;  /* 0x000000332400720c */ /* 0x000fe20003f26270 */
[----:B------:R-:W-:Y:S01]  /*7740*/  IMAD.IADD R3, R3, 0x1, R39 ;  /* 0x0000000103037824 */ /* 0x000fe200078e0227 */
[----:B------:R-:W-:Y:S01]  /*7750*/  SEL R47, R152, RZ, !P3 ;  /* 0x000000ff982f7207 */ /* 0x000fe20005800000 */
[----:B------:R-:W-:Y:S01]  /*7760*/  IMAD R36, R50, UR6, RZ ;  /* 0x0000000632247c24 */ /* 0x000fe2000f8e02ff */
[----:B------:R-:W-:-:S02]  /*7770*/  P2R R52, PR, RZ, 0x40 ;  /* 0x00000040ff347803 */ /* 0x000fc40000000000 */
[----:B------:R-:W-:Y:S01]  /*7780*/  P2R R53, PR, RZ, 0x20 ;  /* 0x00000020ff357803 */ /* 0x000fe20000000000 */
[C---:B------:R-:W-:Y:S01]  /*7790*/  IMAD R41, R47.reuse, UR7, R36 ;  /* 0x000000072f297c24 */ /* 0x040fe2000f8e0224 */
[----:B------:R-:W-:Y:S01]  /*77a0*/  ISETP.GE.OR P3, PT, R28, UR8, P6 ;  /* 0x000000081c007c0c */ /* 0x000fe2000b766670 */
[----:B------:R-:W-:-:S04]  /*77b0*/  IMAD.WIDE.U32 R44, R47, UR6, R2 ;  /* 0x000000062f2c7c25 */ /* 0x000fc8000f8e0002 */
[----:B------:R-:W-:-:S04]  /*77c0*/  IMAD.WIDE R2, R43, 0x80, R30 ;  /* 0x000000802b027825 */ /* 0x000fc800078e021e */
[----:B------:R-:W-:Y:S01]  /*77d0*/  IMAD.IADD R41, R45, 0x1, R41 ;  /* 0x000000012d297824 */ /* 0x000fe200078e0229 */
[----:B--23--:R-:W-:Y:S06]  /*77e0*/  @P4 BRA `(.L_x_508) ;  /* 0x00000000002c4947 */ /* 0x00cfec0003800000 */
[----:B------:R-:W2:Y:S01]  /*77f0*/  LDS.128 R36, [R46+0x8000] ;  /* 0x008000002e247984 */ /* 0x000ea20000000c00 */
[----:B------:R-:W-:Y:S01]  /*7800*/  ULDC.64 UR6, c[0x0][0x848] ;  /* 0x0002120000067ab9 */ /* 0x000fe20000000a00 */
[----:B------:R-:W-:Y:S02]  /*7810*/  IMAD.MOV.U32 R40, RZ, RZ, R44 ;  /* 0x000000ffff287224 */ /* 0x000fe400078e002c */
[----:B------:R-:W-:Y:S02]  /*7820*/  IMAD R43, R3, UR6, RZ ;  /* 0x00000006032b7c24 */ /* 0x000fe4000f8e02ff */
[----:B------:R-:W-:-:S04]  /*7830*/  IMAD.WIDE.U32 R30, R2, UR6, R40 ;  /* 0x00000006021e7c25 */ /* 0x000fc8000f8e0028 */
[----:B------:R-:W-:Y:S01]  /*7840*/  IMAD R43, R2, UR7, R43 ;  /* 0x00000007022b7c24 */ /* 0x000fe2000f8e022b */
[----:B------:R-:W-:Y:S02]  /*7850*/  ULDC.64 UR6, c[0x0][0x830] ;  /* 0x00020c0000067ab9 */ /* 0x000fe40000000a00 */
[----:B------:R-:W-:Y:S01]  /*7860*/  LEA R42, P4, R30, UR6, 0x1 ;  /* 0x000000061e2a7c11 */ /* 0x000fe2000f8808ff */
[----:B------:R-:W-:-:S05]  /*7870*/  IMAD.IADD R31, R31, 0x1, R43 ;  /* 0x000000011f1f7824 */ /* 0x000fca00078e022b */
[----:B------:R-:W-:-:S05]  /*7880*/  LEA.HI.X R43, R30, UR7, R31, 0x1, P4 ;  /* 0x000000071e2b7c11 */ /* 0x000fca000a0f0c1f */
[----:B--2---:R2:W-:Y:S02]  /*7890*/  STG.E.128 desc[UR38][R42.64], R36 ;  /* 0x000000242a007986 */ /* 0x0045e4000c101d26 */
.L_x_508:
[----:B------:R-:W-:Y:S05]  /*78a0*/  BSYNC B0 ;  /* 0x0000000000007941 */ /* 0x000fea0003800000 */
.L_x_507:
[----:B------:R-:W-:Y:S04]  /*78b0*/  BSSY B0, `(.L_x_509) ;  /* 0x000000f000007945 */ /* 0x000fe80003800000 */
[----:B------:R-:W-:Y:S05]  /*78c0*/  @P3 BRA `(.L_x_510) ;  /* 0x0000000000343947 */ /* 0x000fea0003800000 */
[----:B--2---:R-:W-:Y:S01]  /*78d0*/  IADD3 R37, P3, R2, 0x10, RZ ;  /* 0x0000001002257810 */ /* 0x004fe20007f7e0ff */
[----:B------:R-:W-:Y:S01]  /*78e0*/  ULDC.64 UR6, c[0x0][0x848] ;  /* 0x0002120000067ab9 */ /* 0x000fe20000000a00 */
[----:B------:R-:W-:-:S03]  /*78f0*/  IMAD.MOV.U32 R31, RZ, RZ, R41 ;  /* 0x000000ffff1f7224 */ /* 0x000fc600078e0029 */
[----:B------:R-:W-:-:S04]  /*7900*/  IMAD.X R30, RZ, RZ, R3, P3 ;  /* 0x000000ffff1e7224 */ /* 0x000fc800018e0603 */
[----:B------:R-:W-:Y:S02]  /*7910*/  IMAD R36, R30, UR6, RZ ;  /* 0x000000061e247c24 */ /* 0x000fe4000f8e02ff */
[----:B------:R-:W-:-:S04]  /*7920*/  IMAD.MOV.U32 R30, RZ, RZ, R44 ;  /* 0x000000ffff1e7224 */ /* 0x000fc800078e002c */
[----:B------:R-:W-:-:S04]  /*7930*/  IMAD.WIDE.U32 R30, R37, UR6, R30 ;  /* 0x00000006251e7c25 */ /* 0x000fc8000f8e001e */
[----:B------:R-:W-:Y:S01]  /*7940*/  IMAD R37, R37, UR7, R36 ;  /* 0x0000000725257c24 */ /* 0x000fe2000f8e0224 */
[----:B------:R-:W-:Y:S02]  /*7950*/  ULDC.64 UR6, c[0x0][0x830] ;  /* 0x00020c0000067ab9 */ /* 0x000fe40000000a00 */
[----:B------:R-:W-:Y:S01]  /*7960*/  LEA R36, P3, R30, UR6, 0x1 ;  /* 0x000000061e247c11 */ /* 0x000fe2000f8608ff */
[----:B------:R-:W-:-:S05]  /*7970*/  IMAD.IADD R31, R31, 0x1, R37 ;  /* 0x000000011f1f7824 */ /* 0x000fca00078e0225 */
[----:B------:R-:W-:-:S05]  /*7980*/  LEA.HI.X R37, R30, UR7, R31, 0x1, P3 ;  /* 0x000000071e257c11 */ /* 0x000fca00098f0c1f */
[----:B------:R3:W-:Y:S02]  /*7990*/  STG.E.128 desc[UR38][R36.64], R32 ;  /* 0x0000002024007986 */ /* 0x0007e4000c101d26 */
.L_x_510:
[----:B------:R-:W-:Y:S05]  /*79a0*/  BSYNC B0 ;  /* 0x0000000000007941 */ /* 0x000fea0003800000 */
.L_x_509:
[----:B---3--:R3:W1:Y:S01]  /*79b0*/  LDS.128 R32, [R46+0x9000] ;  /* 0x009000002e207984 */ /* 0x0086620000000c00 */
[C---:B------:R-:W-:Y:S01]  /*79c0*/  ISETP.GE.OR P4, PT, R28.reuse, UR8, P0 ;  /* 0x000000081c007c0c */ /* 0x040fe20008786670 */
[----:B------:R-:W-:Y:S01]  /*79d0*/  BSSY B0, `(.L_x_511) ;  /* 0x0000010000007945 */ /* 0x000fe20003800000 */
[----:B------:R-:W-:-:S11]  /*79e0*/  ISETP.GE.OR P3, PT, R28, UR8, P5 ;  /* 0x000000081c007c0c */ /* 0x000fd6000af66670 */
[----:B---3--:R-:W-:Y:S05]  /*79f0*/  @P4 BRA `(.L_x_512) ;  /* 0x0000000000344947 */ /* 0x008fea0003800000 */
        /* <DEDUP_REMOVED lines=12> */
[----:B-1----:R3:W-:Y:S02]  /*7ac0*/  STG.E.128 desc[UR38][R36.64], R32 ;  /* 0x0000002024007986 */ /* 0x0027e4000c101d26 */
.L_x_512:
[----:B------:R-:W-:Y:S05]  /*7ad0*/  BSYNC B0 ;  /* 0x0000000000007941 */ /* 0x000fea0003800000 */
.L_x_511:
[----:B-1-3--:R1:W3:Y:S01]  /*7ae0*/  LDS.128 R32, [R46+0x9800] ;  /* 0x009800002e207984 */ /* 0x00a2e20000000c00 */
[----:B------:R-:W-:Y:S01]  /*7af0*/  BSSY B0, `(.L_x_513) ;  /* 0x0000010000007945 */ /* 0x000fe20003800000 */
[----:B--2---:R-:W-:-:S03]  /*7b00*/  VIADD R38, R0, 0x50 ;  /* 0x0000005000267836 */ /* 0x004fc60000000000 */
[----:B------:R-:W-:Y:S05]  /*7b10*/  @P3 BRA `(.L_x_514) ;  /* 0x0000000000343947 */ /* 0x000fea0003800000 */
[----:B------:R-:W-:Y:S01]  /*7b20*/  IADD3 R37, P3, R2, 0x30, RZ ;  /* 0x0000003002257810 */ /* 0x000fe20007f7e0ff */
        /* <DEDUP_REMOVED lines=11> */
[----:B---3--:R2:W-:Y:S02]  /*7be0*/  STG.E.128 desc[UR38][R36.64], R32 ;  /* 0x0000002024007986 */ /* 0x0085e4000c101d26 */
.L_x_514:
[----:B------:R-:W-:Y:S05]  /*7bf0*/  BSYNC B0 ;  /* 0x0000000000007941 */ /* 0x000fea0003800000 */
.L_x_513:
[----:B--23--:R2:W3:Y:S01]  /*7c00*/  LDS.128 R32, [R46+0xa000] ;  /* 0x00a000002e207984 */ /* 0x00c4e20000000c00 */
[----:B------:R-:W-:Y:S01]  /*7c10*/  ISETP.GE.OR P4, PT, R28, UR8, P1 ;  /* 0x000000081c007c0c */ /* 0x000fe20008f86670 */
[----:B------:R-:W-:Y:S01]  /*7c20*/  BSSY B0, `(.L_x_515) ;  /* 0x0000010000007945 */ /* 0x000fe20003800000 */
[----:B------:R-:W-:-:S11]  /*7c30*/  ISETP.GE.AND P3, PT, R38, R51, PT ;  /* 0x000000332600720c */ /* 0x000fd60003f66270 */
[----:B--2---:R-:W-:Y:S05]  /*7c40*/  @P4 BRA `(.L_x_516) ;  /* 0x0000000000344947 */ /* 0x004fea0003800000 */
        /* <DEDUP_REMOVED lines=13> */
.L_x_516:
[----:B------:R-:W-:Y:S05]  /*7d20*/  BSYNC B0 ;  /* 0x0000000000007941 */ /* 0x000fea0003800000 */
.L_x_515:
[----:B--23--:R2:W3:Y:S01]  /*7d30*/  LDS.128 R32, [R46+0xa800] ;  /* 0x00a800002e207984 */ /* 0x00c4e20000000c00 */
[----:B------:R-:W-:Y:S01]  /*7d40*/  ISETP.GE.OR P4, PT, R28, UR8, P3 ;  /* 0x000000081c007c0c */ /* 0x000fe20009f86670 */
[----:B------:R-:W-:Y:S01]  /*7d50*/  BSSY B0, `(.L_x_517) ;  /* 0x0000010000007945 */ /* 0x000fe20003800000 */
[----:B------:R-:W-:-:S11]  /*7d60*/  VIADD R38, R0, 0x60 ;  /* 0x0000006000267836 */ /* 0x000fd60000000000 */
        /* <DEDUP_REMOVED lines=14> */
.L_x_518:
[----:B------:R-:W-:Y:S05]  /*7e50*/  BSYNC B0 ;  /* 0x0000000000007941 */ /* 0x000fea0003800000 */
.L_x_517:
[----:B--23--:R2:W3:Y:S01]  /*7e60*/  LDS.128 R32, [R46+0xb000] ;  /* 0x00b000002e207984 */ /* 0x00c4e20000000c00 */
[----:B------:R-:W-:Y:S01]  /*7e70*/  ISETP.GE.AND P4, PT, R38, R51, PT ;  /* 0x000000332600720c */ /* 0x000fe20003f86270 */
[----:B------:R-:W-:Y:S01]  /*7e80*/  BSSY B0, `(.L_x_519) ;  /* 0x0000011000007945 */ /* 0x000fe20003800000 */
[----:B----4-:R-:W-:Y:S02]  /*7e90*/  IMAD R38, R48, UR4, RZ ;  /* 0x0000000430267c24 */ /* 0x010fe4000f8e02ff */
[----:B------:R-:W-:-:S13]  /*7ea0*/  ISETP.GE.OR P5, PT, R28, UR8, P4 ;  /* 0x000000081c007c0c */ /* 0x000fda000a7a6670 */
        /* <DEDUP_REMOVED lines=14> */
.L_x_520:
[----:B------:R-:W-:Y:S05]  /*7f90*/  BSYNC B0 ;  /* 0x0000000000007941 */ /* 0x000fea0003800000 */
.L_x_519:
[----:B--23--:R2:W3:Y:S01]  /*7fa0*/  LDS.128 R32, [R46+0xb800] ;  /* 0x00b800002e207984 */ /* 0x00c4e20000000c00 */
[----:B------:R-:W-:Y:S01]  /*7fb0*/  VIADD R0, R0, 0x70 ;  /* 0x0000007000007836 */ /* 0x000fe20000000000 */
[----:B------:R-:W-:Y:S01]  /*7fc0*/  BSSY B0, `(.L_x_521) ;  /* 0x0000013000007945 */ /* 0x000fe20003800000 */
[----:B------:R-:W-:Y:S02]  /*7fd0*/  IMAD R43, R49, UR5, R38 ;  /* 0x00000005312b7c24 */ /* 0x000fe4000f8e0226 */
[----:B------:R-:W-:Y:S01]  /*7fe0*/  IMAD.WIDE.U32 R38, R48, UR5, R28 ;  /* 0x0000000530267c25 */ /* 0x000fe2000f8e001c */
[----:B------:R-:W-:-:S04]  /*7ff0*/  ISETP.GE.AND P5, PT, R0, R51, PT ;  /* 0x000000330000720c */ /* 0x000fc80003fa6270 */
[----:B------:R-:W-:-:S13]  /*8000*/  ISETP.GE.OR P6, PT, R28, UR8, P5 ;  /* 0x000000081c007c0c */ /* 0x000fda000afc6670 */
[----:B--2---:R-:W-:Y:S05]  /*8010*/  @P6 BRA `(.L_x_522) ;  /* 0x0000000000346947 */ /* 0x004fea0003800000 */
[----:B------:R-:W-:Y:S01]  /*8020*/  IADD3 R37, P6, R2, 0x70, RZ ;  /* 0x0000007002257810 */ /* 0x000fe20007fde0ff */
[----:B------:R-:W-:Y:S01]  /*8030*/  ULDC.64 UR6, c[0x0][0x848] ;  /* 0x0002120000067ab9 */ /* 0x000fe20000000a00 */
[----:B------:R-:W-:Y:S02]  /*8040*/  IMAD.MOV.U32 R30, RZ, RZ, R44 ;  /* 0x000000ffff1e7224 */ /* 0x000fe400078e002c */
[----:B------:R-:W-:Y:S02]  /*8050*/  IMAD.MOV.U32 R31, RZ, RZ, R41 ;  /* 0x000000ffff1f7224 */ /* 0x000fe400078e0029 */
[----:B------:R-:W-:Y:S02]  /*8060*/  IMAD.X R0, RZ, RZ, R3, P6 ;  /* 0x000000ffff007224 */ /* 0x000fe400030e0603 */
[----:B------:R-:W-:-:S04]  /*8070*/  IMAD.WIDE.U32 R30, R37, UR6, R30 ;  /* 0x00000006251e7c25 */ /* 0x000fc8000f8e001e */
[----:B------:R-:W-:-:S04]  /*8080*/  IMAD R0, R0, UR6, RZ ;  /* 0x0000000600007c24 */ /* 0x000fc8000f8e02ff */
[----:B------:R-:W-:Y:S01]  /*8090*/  IMAD R37, R37, UR7, R0 ;  /* 0x0000000725257c24 */ /* 0x000fe2000f8e0200 */
[----:B------:R-:W-:Y:S02]  /*80a0*/  ULDC.64 UR6, c[0x0][0x830] ;  /* 0x00020c0000067ab9 */ /* 0x000fe40000000a00 */
[----:B------:R-:W-:Y:S01]  /*80b0*/  LEA R36, P6, R30, UR6, 0x1 ;  /* 0x000000061e247c11 */ /* 0x000fe2000f8c08ff */
[----:B------:R-:W-:-:S05]  /*80c0*/  IMAD.IADD R31, R31, 0x1, R37 ;  /* 0x000000011f1f7824 */ /* 0x000fca00078e0225 */
[----:B------:R-:W-:-:S05]  /*80d0*/  LEA.HI.X R37, R30, UR7, R31, 0x1, P6 ;  /* 0x000000071e257c11 */ /* 0x000fca000b0f0c1f */
[----:B---3--:R2:W-:Y:S02]  /*80e0*/  STG.E.128 desc[UR38][R36.64], R32 ;  /* 0x0000002024007986 */ /* 0x0085e4000c101d26 */
.L_x_522:
[----:B------:R-:W-:Y:S05]  /*80f0*/  BSYNC B0 ;  /* 0x0000000000007941 */ /* 0x000fea0003800000 */
.L_x_521:
[----:B------:R-:W-:Y:S01]  /*8100*/  P2R R0, PR, RZ, 0x20 ;  /* 0x00000020ff007803 */ /* 0x000fe20000000000 */
[----:B------:R-:W-:Y:S01]  /*8110*/  ULDC UR6, c[0x0][0x80c] ;  /* 0x0002030000067ab9 */ /* 0x000fe20000000800 */
[----:B------:R-:W-:Y:S01]  /*8120*/  ISETP.NE.AND P5, PT, R52, RZ, PT ;  /* 0x000000ff3400720c */ /* 0x000fe20003fa5270 */
[----:B------:R-:W-:Y:S01]  /*8130*/  ULDC.64 UR4, c[0x0][0x828] ;  /* 0x00020a0000047ab9 */ /* 0x000fe20000000a00 */
[----:B------:R-:W-:Y:S01]  /*8140*/  ISETP.NE.AND P6, PT, R53, RZ, PT ;  /* 0x000000ff3500720c */ /* 0x000fe20003fc5270 */
[----:B------:R-:W-:Y:S01]  /*8150*/  IMAD.IADD R39, R39, 0x1, R43 ;  /* 0x0000000127277824 */ /* 0x000fe200078e022b */
[C---:B------:R-:W-:Y:S01]  /*8160*/  ISETP.GE.OR P5, PT, R28.reuse, UR6, P5 ;  /* 0x000000061c007c0c */ /* 0x040fe2000afa6670 */
[----:B------:R-:W-:Y:S01]  /*8170*/  BSSY B0, `(.L_x_523) ;  /* 0x000001a000007945 */ /* 0x000fe20003800000 */
[----:B------:R-:W-:Y:S01]  /*8180*/  ISETP.GE.OR P2, PT, R28, UR6, P2 ;  /* 0x000000061c007c0c */ /* 0x000fe20009746670 */
[----:B------:R-:W-:Y:S01]  /*8190*/  IMAD.WIDE.U32 R38, R47, UR4, R38 ;  /* 0x000000042f267c25 */ /* 0x000fe2000f8e0026 */
[----:B------:R-:W-:-:S02]  /*81a0*/  P2R R40, PR, RZ, 0x20 ;  /* 0x00000020ff287803 */ /* 0x000fc40000000000 */
[----:B------:R-:W-:Y:S01]  /*81b0*/  ISETP.NE.AND P5, PT, R0, RZ, PT ;  /* 0x000000ff0000720c */ /* 0x000fe20003fa5270 */
[----:B------:R-:W-:Y:S01]  /*81c0*/  IMAD R0, R50, UR4, RZ ;  /* 0x0000000432007c24 */ /* 0x000fe2000f8e02ff */
[C---:B------:R-:W-:Y:S02]  /*81d0*/  ISETP.GE.OR P0, PT, R28.reuse, UR6, P0 ;  /* 0x000000061c007c0c */ /* 0x040fe40008706670 */
[C---:B------:R-:W-:Y:S01]  /*81e0*/  ISETP.GE.OR P6, PT, R28.reuse, UR6, P6 ;  /* 0x000000061c007c0c */ /* 0x040fe2000b7c6670 */
[----:B--23--:R-:W-:Y:S01]  /*81f0*/  IMAD R35, R47, UR5, R0 ;  /* 0x000000052f237c24 */ /* 0x00cfe2000f8e0200 */
[C---:B------:R-:W-:Y:S02]  /*8200*/  ISETP.GE.OR P1, PT, R28.reuse, UR6, P1 ;  /* 0x000000061c007c0c */ /* 0x040fe40008f26670 */
[C---:B------:R-:W-:Y:S01]  /*8210*/  ISETP.GE.OR P3, PT, R28.reuse, UR6, P3 ;  /* 0x000000061c007c0c */ /* 0x040fe20009f66670 */
[----:B------:R-:W-:Y:S01]  /*8220*/  IMAD.IADD R35, R39, 0x1, R35 ;  /* 0x0000000127237824 */ /* 0x000fe200078e0223 */
[----:B------:R-:W-:-:S02]  /*8230*/  ISETP.GE.OR P4, PT, R28, UR6, P4 ;  /* 0x000000061c007c0c */ /* 0x000fc4000a786670 */
[----:B------:R-:W-:Y:S02]  /*8240*/  ISETP.GE.OR P5, PT, R28, UR6, P5 ;  /* 0x000000061c007c0c */ /* 0x000fe4000afa6670 */
[----:B------:R2:W3:Y:S01]  /*8250*/  LDS.128 R28, [R46] ;  /* 0x000000002e1c7984 */ /* 0x0004e20000000c00 */
[----:B------:R-:W-:Y:S10]  /*8260*/  @P2 BRA `(.L_x_524) ;  /* 0x0000000000282947 */ /* 0x000ff40003800000 */
        /* <DEDUP_REMOVED lines=9> */
[----:B---3--:R4:W-:Y:S02]  /*8300*/  STG.E.128 desc[UR38][R36.64], R28 ;  /* 0x0000001c24007986 */ /* 0x0089e4000c101d26 */
.L_x_524:
[----:B------:R-:W-:Y:S05]  /*8310*/  BSYNC B0 ;  /* 0x0000000000007941 */ /* 0x000fea0003800000 */
.L_x_523:
[----:B---34-:R3:W4:Y:S01]  /*8320*/  LDS.128 R28, [R46+0x800] ;  /* 0x000800002e1c7984 */ /* 0x0187220000000c00 */
[----:B------:R-:W-:Y:S01]  /*8330*/  ISETP.NE.AND P2, PT, R40, RZ, PT ;  /* 0x000000ff2800720c */ /* 0x000fe20003f45270 */
[----:B------:R-:W-:-:S12]  /*8340*/  BSSY B0, `(.L_x_525) ;  /* 0x000000f000007945 */ /* 0x000fd80003800000 */
[----:B------:R-:W-:Y:S05]  /*8350*/  @P2 BRA `(.L_x_526) ;  /* 0x0000000000342947 */ /* 0x000fea0003800000 */
        /* <DEDUP_REMOVED lines=12> */
[----:B----4-:R4:W-:Y:S02]  /*8420*/  STG.E.128 desc[UR38][R36.64], R28 ;  /* 0x0000001c24007986 */ /* 0x0109e4000c101d26 */
.L_x_526:
[----:B------:R-:W-:Y:S05]  /*8430*/  BSYNC B0 ;  /* 0x0000000000007941 */ /* 0x000fea0003800000 */
.L_x_525:
[----:B------:R-:W-:Y:S04]  /*8440*/  BSSY B0, `(.L_x_527) ;  /* 0x000000f000007945 */ /* 0x000fe80003800000 */
[----:B------:R-:W-:Y:S05]  /*8450*/  @P0 BRA `(.L_x_528) ;  /* 0x0000000000340947 */ /* 0x000fea0003800000 */
[----:B----4-:R-:W-:Y:S01]  /*8460*/  IADD3 R31, P0, R2, 0x20, RZ ;  /* 0x00000020021f7810 */ /* 0x010fe20007f1e0ff */
        /* <DEDUP_REMOVED lines=11> */
[----:B------:R4:W-:Y:S02]  /*8520*/  STG.E.128 desc[UR38][R30.64], R24 ;  /* 0x000000181e007986 */ /* 0x0009e4000c101d26 */
.L_x_528:
[----:B------:R-:W-:Y:S05]  /*8530*/  BSYNC B0 ;  /* 0x0000000000007941 */ /* 0x000fea0003800000 */
.L_x_527:
        /* <DEDUP_REMOVED lines=15> */
.L_x_530:
[----:B------:R-:W-:Y:S05]  /*8630*/  BSYNC B0 ;  /* 0x0000000000007941 */ /* 0x000fea0003800000 */
.L_x_529:
        /* <DEDUP_REMOVED lines=15> */
.L_x_532:
[----:B------:R-:W-:Y:S05]  /*8730*/  BSYNC B0 ;  /* 0x0000000000007941 */ /* 0x000fea0003800000 */
.L_x_531:
        /* <DEDUP_REMOVED lines=15> */
.L_x_534:
[----:B------:R-:W-:Y:S05]  /*8830*/  BSYNC B0 ;  /* 0x0000000000007941 */ /* 0x000fea0003800000 */
.L_x_533:
        /* <DEDUP_REMOVED lines=15> */
.L_x_536:
[----:B------:R-:W-:Y:S05]  /*8930*/  BSYNC B0 ;  /* 0x0000000000007941 */ /* 0x000fea0003800000 */
.L_x_535:
[----:B------:R-:W-:Y:S05]  /*8940*/  @P5 BRA `(.L_x_481) ;  /* 0x00000048004c5947 */ /* 0x000fea0003800000 */
[----:B----4-:R-:W-:Y:S01]  /*8950*/  IADD3 R9, P0, R2, 0x70, RZ ;  /* 0x0000007002097810 */ /* 0x010fe20007f1e0ff */
[----:B------:R-:W-:Y:S01]  /*8960*/  ULDC.64 UR4, c[0x0][0x818] ;  /* 0x0002060000047ab9 */ /* 0x000fe20000000a00 */
[----:B------:R-:W-:-:S03]  /*8970*/  IMAD.MOV.U32 R2, RZ, RZ, R38 ;  /* 0x000000ffff027224 */ /* 0x000fc600078e0026 */
[----:B------:R-:W-:Y:S02]  /*8980*/  IMAD.X R0, RZ, RZ, R3, P0 ;  /* 0x000000ffff007224 */ /* 0x000fe400000e0603 */
        /* <DEDUP_REMOVED lines=8> */
[----:B------:R4:W-:Y:S01]  /*8a10*/  STG.E.128 desc[UR38][R8.64], R4 ;  /* 0x0000000408007986 */ /* 0x0009e2000c101d26 */
[----:B------:R-:W-:Y:S05]  /*8a20*/  BRA `(.L_x_481) ;  /* 0x0000004800147947 */ /* 0x000fea0003800000 */
.L_x_505:
[----:B------:R-:W2:Y:S01]  /*8a30*/  LDL R10, [R1+0x1c] ;  /* 0x00001c00010a7983 */ /* 0x000ea20000100800 */
[----:B------:R-:W3:Y:S08]  /*8a40*/  LDC.64 R4, c[0x0][0x870] ;  /* 0x00021c00ff047b82 */ /* 0x000ef00000000a00 */
[----:B-1----:R-:W2:Y:S01]  /*8a50*/  LDC.64 R2, c[0x0][0x870] ;  /* 0x00021c00ff027b82 */ /* 0x002ea20000000a00 */
[----:B------:R-:W-:Y:S01]  /*8a60*/  ULDC UR4, c[0x0][0x808] ;  /* 0x0002020000047ab9 */ /* 0x000fe20000000800 */
[----:B------:R-:W1:Y:S06]  /*8a70*/  S2R R13, SR_CTAID.X ;  /* 0x00000000000d7919 */ /* 0x000e6c0000002500 */
[----:B------:R-:W4:Y:S01]  /*8a80*/  LDC.64 R14, c[0x0][0x820] ;  /* 0x00020800ff0e7b82 */ /* 0x000f220000000a00 */
[----:B---3--:R-:W-:-:S04]  /*8a90*/  ISETP.NE.U32.AND P3, PT, R4, RZ, PT ;  /* 0x000000ff0400720c */ /* 0x008fc80003f65070 */
[----:B------:R-:W-:Y:S01]  /*8aa0*/  ISETP.NE.AND.EX P3, PT, R5, RZ, PT, P3 ;  /* 0x000000ff0500720c */ /* 0x000fe20003f65330 */
[----:B------:R-:W-:Y:S02]  /*8ab0*/  IMAD.U32 R0, RZ, RZ, UR4 ;  /* 0x00000004ff007e24 */ /* 0x000fe4000f8e00ff */
[----:B--2---:R-:W-:Y:S02]  /*8ac0*/  IMAD.WIDE R4, R10, 0x4, R2 ;  /* 0x000000040a047825 */ /* 0x004fe400078e0202 */
[----:B------:R-:W2:Y:S08]  /*8ad0*/  LDC.64 R2, c[0x0][0x878] ;  /* 0x00021e00ff027b82 */ /* 0x000eb00000000a00 */
[----:B------:R-:W3:Y:S01]  /*8ae0*/  @P3 LDG.E R9, desc[UR38][R4.64] ;  /* 0x0000002604093981 */ /* 0x000ee2000c1e1900 */
[----:B--2---:R-:W-:-:S04]  /*8af0*/  ISETP.NE.U32.AND P0, PT, R2, RZ, PT ;  /* 0x000000ff0200720c */ /* 0x004fc80003f05070 */
[----:B------:R-:W-:-:S13]  /*8b00*/  ISETP.NE.AND.EX P0, PT, R3, RZ, PT, P0 ;  /* 0x000000ff0300720c */ /* 0x000fda0003f05300 */
[----:B------:R-:W2:Y:S02]  /*8b10*/  @P0 LDC.64 R2, c[0x0][0x878] ;  /* 0x00021e00ff020b82 */ /* 0x000ea40000000a00 */
[----:B--2---:R-:W-:-:S05]  /*8b20*/  @P0 IMAD.WIDE R6, R10, 0x4, R2 ;  /* 0x000000040a060825 */ /* 0x004fca00078e0202 */
[----:B------:R2:W5:Y:S01]  /*8b30*/  @P0 LDG.E R0, desc[UR38][R6.64] ;  /* 0x0000002606000981 */ /* 0x000562000c1e1900 */
[----:B------:R-:W1:Y:S01]  /*8b40*/  S2UR UR4, SR_CTAID.Y ;  /* 0x00000000000479c3 */ /* 0x000e620000002600 */
[----:B------:R-:W4:Y:S02]  /*8b50*/  S2R R2, SR_TID.X ;  /* 0x0000000000027919 */ /* 0x000f240000002100 */
[----:B----4-:R-:W-:Y:S01]  /*8b60*/  VIADD R11, R2, 0xffffff80 ;  /* 0xffffff80020b7836 */ /* 0x010fe20000000000 */
[----:B------:R-:W-:-:S04]  /*8b70*/  CS2R R2, SRZ ;  /* 0x0000000000027805 */ /* 0x000fc8000001ff00 */
[----:B------:R-:W-:-:S04]  /*8b80*/  SHF.R.S32.HI R8, RZ, 0x1f, R11 ;  /* 0x0000001fff087819 */ /* 0x000fc8000001140b */
[----:B------:R-:W-:-:S04]  /*8b90*/  LEA.HI R8, R8, R11, RZ, 0x4 ;  /* 0x0000000b08087211 */ /* 0x000fc800078f20ff */
[----:B------:R-:W-:Y:S02]  /*8ba0*/  SHF.R.S32.HI R17, RZ, 0x4, R8 ;  /* 0x00000004ff117819 */ /* 0x000fe40000011408 */
[--C-:B---3--:R-:W-:Y:S01]  /*8bb0*/  @P3 SHF.R.S32.HI R3, RZ, 0x1f, R9.reuse ;  /* 0x0000001fff033819 */ /* 0x108fe20000011409 */
[----:B------:R-:W-:Y:S01]  /*8bc0*/  @P3 IMAD.MOV.U32 R2, RZ, RZ, R9 ;  /* 0x000000ffff023224 */ /* 0x000fe200078e0009 */
[----:B-12---:R-:W-:Y:S06]  /*8bd0*/  @P0 BRA `(.L_x_537) ;  /* 0x0000000000100947 */ /* 0x006fec0003800000 */
[----:B------:R-:W-:Y:S05]  /*8be0*/  @!P3 BRA `(.L_x_537) ;  /* 0x00000000000cb947 */ /* 0x000fea0003800000 */
[----:B------:R-:W2:Y:S04]  /*8bf0*/  LDG.E R7, desc[UR38][R4.64] ;  /* 0x0000002604077981 */ /* 0x000ea8000c1e1900 */
[----:B-----5:R-:W2:Y:S02]  /*8c00*/  LDG.E R0, desc[UR38][R4.64+0x4] ;  /* 0x0000042604007981 */ /* 0x020ea4000c1e1900 */
[----:B--2---:R-:W-:-:S07]  /*8c10*/  IMAD.IADD R0, R0, 0x1, -R7 ;  /* 0x0000000100007824 */ /* 0x004fce00078e0a07 */
.L_x_537:
[----:B------:R-:W-:Y:S01]  /*8c20*/  LOP3.LUT R4, R8, 0x1ffffff0, RZ, 0xc0, !PT ;  /* 0x1ffffff008047812 */ /* 0x000fe200078ec0ff */
[----:B------:R-:W-:Y:S01]  /*8c30*/  USHF.R.S32.HI UR5, URZ, 0x1f, UR4 ;  /* 0x0000001f3f057899 */ /* 0x000fe20008011404 */
[----:B-----5:R-:W-:Y:S01]  /*8c40*/  IMAD R12, R13, -0x80, R0 ;  /* 0xffffff800d0c7824 */ /* 0x020fe200078e0200 */
[----:B------:R-:W1:Y:S01]  /*8c50*/  LDC.64 R20, c[0x0][0x850] ;  /* 0x00021400ff147b82 */ /* 0x000e620000000a00 */
[----:B------:R-:W-:Y:S01]  /*8c60*/  VIADD R5, R17, 0x10 ;  /* 0x0000001011057836 */ /* 0x000fe20000000000 */
[----:B------:R-:W-:Y:S01]  /*8c70*/  ULDC UR8, c[0x0][0x80c] ;  /* 0x0002030000087ab9 */ /* 0x000fe20000000800 */
[----:B------:R-:W-:Y:S01]  /*8c80*/  IMAD.IADD R4, R11, 0x1, -R4 ;  /* 0x000000010b047824 */ /* 0x000fe200078e0a04 */
[-C--:B------:R-:W-:Y:S01]  /*8c90*/  ISETP.GE.AND P2, PT, R17, R12.reuse, PT ;  /* 0x0000000c1100720c */ /* 0x080fe20003f46270 */
[----:B------:R-:W-:Y:S01]  /*8ca0*/  IMAD R0, R14, UR5, RZ ;  /* 0x000000050e007c24 */ /* 0x000fe2000f8e02ff */
[----:B------:R-:W-:Y:S01]  /*8cb0*/  ISETP.GE.AND P6, PT, R5, R12, PT ;  /* 0x0000000c0500720c */ /* 0x000fe20003fc6270 */
[----:B------:R-:W-:Y:S01]  /*8cc0*/  IMAD.SHL.U32 R6, R4, 0x8, RZ ;  /* 0x0000000804067824 */ /* 0x000fe200078e00ff */
[C---:B------:R-:W-:Y:S01]  /*8cd0*/  IADD3 R2, P0, R17.reuse, R2, RZ ;  /* 0x0000000211027210 */ /* 0x040fe20007f1e0ff */
[----:B------:R-:W-:Y:S01]  /*8ce0*/  VIADD R5, R17, 0x20 ;  /* 0x0000002011057836 */ /* 0x000fe20000000000 */
[----:B------:R-:W-:Y:S01]  /*8cf0*/  ULDC.64 UR6, c[0x0][0x828] ;  /* 0x00020a0000067ab9 */ /* 0x000fe20000000a00 */
[----:B------:R-:W-:Y:S01]  /*8d00*/  IMAD R15, R15, UR4, R0 ;  /* 0x000000040f0f7c24 */ /* 0x000fe2000f8e0200 */
[----:B------:R-:W-:Y:S01]  /*8d10*/  SHF.R.S32.HI R7, RZ, 0x1f, R6 ;  /* 0x0000001fff077819 */ /* 0x000fe20000011406 */
[----:B------:R-:W-:Y:S01]  /*8d20*/  VIADD R9, R17, 0x30 ;  /* 0x0000003011097836 */ /* 0x000fe20000000000 */
[----:B------:R-:W-:Y:S01]  /*8d30*/  SHF.R.S32.HI R0, RZ, 0x1f, R10 ;  /* 0x0000001fff007819 */ /* 0x000fe2000001140a */
[----:B------:R-:W-:Y:S01]  /*8d40*/  BSSY B0, `(.L_x_538) ;  /* 0x000001e000007945 */ /* 0x000fe20003800000 */
[----:B------:R-:W-:Y:S01]  /*8d50*/  ISETP.GE.AND P5, PT, R5, R12, PT ;  /* 0x0000000c0500720c */ /* 0x000fe20003fa6270 */
[----:B------:R-:W-:Y:S01]  /*8d60*/  IMAD.WIDE.U32 R4, R14, UR4, R6 ;  /* 0x000000040e047c25 */ /* 0x000fe2000f8e0006 */
[----:B------:R-:W-:-:S02]  /*8d70*/  ISETP.GE.OR P4, PT, R6, UR8, P2 ;  /* 0x0000000806007c0c */ /* 0x000fc40009786670 */
[----:B------:R-:W-:Y:S01]  /*8d80*/  SEL R14, R0, RZ, !P3 ;  /* 0x000000ff000e7207 */ /* 0x000fe20005800000 */
[----:B------:R-:W-:Y:S01]  /*8d90*/  IMAD.IADD R5, R15, 0x1, R5 ;  /* 0x000000010f057824 */ /* 0x000fe200078e0205 */
[----:B------:R-:W-:Y:S02]  /*8da0*/  LEA.HI.X.SX32 R3, R17, R3, 0x1, P0 ;  /* 0x0000000311037211 */ /* 0x000fe400000f0eff */
[-C--:B------:R-:W-:Y:S01]  /*8db0*/  ISETP.GE.AND P0, PT, R9, R12.reuse, PT ;  /* 0x0000000c0900720c */ /* 0x080fe20003f06270 */
[----:B------:R-:W-:Y:S01]  /*8dc0*/  VIADD R9, R17, 0x40 ;  /* 0x0000004011097836 */ /* 0x000fe20000000000 */
[----:B------:R-:W-:Y:S01]  /*8dd0*/  SEL R15, R10, RZ, !P3 ;  /* 0x000000ff0a0f7207 */ /* 0x000fe20005800000 */
[----:B------:R-:W-:Y:S01]  /*8de0*/  IMAD R0, R14, UR6, RZ ;  /* 0x000000060e007c24 */ /* 0x000fe2000f8e02ff */
[----:B------:R-:W-:Y:S01]  /*8df0*/  P2R R18, PR, RZ, 0x40 ;  /* 0x00000040ff127803 */ /* 0x000fe20000000000 */
[----:B------:R-:W-:Y:S01]  /*8e00*/  IMAD.WIDE R2, R13, 0x80, R2 ;  /* 0x000000800d027825 */ /* 0x000fe200078e0202 */
[----:B------:R-:W-:-:S02]  /*8e10*/  ISETP.GE.AND P1, PT, R9, R12, PT ;  /* 0x0000000c0900720c */ /* 0x000fc40003f26270 */
[----:B------:R-:W-:Y:S01]  /*8e20*/  P2R R22, PR, RZ, 0x20 ;  /* 0x00000020ff167803 */ /* 0x000fe20000000000 */
[C---:B------:R-:W-:Y:S01]  /*8e30*/  IMAD R9, R15.reuse, UR7, R0 ;  /* 0x000000070f097c24 */ /* 0x040fe2000f8e0200 */
[----:B------:R-:W-:Y:S01]  /*8e40*/  ISETP.GE.OR P3, PT, R6, UR8, P6 ;  /* 0x0000000806007c0c */ /* 0x000fe2000b766670 */
[----:B------:R-:W-:-:S04]  /*8e50*/  IMAD.WIDE.U32 R10, R15, UR6, R4 ;  /* 0x000000060f0a7c25 */ /* 0x000fc8000f8e0004 */
[----:B------:R-:W-:Y:S01]  /*8e60*/  IMAD.IADD R9, R11, 0x1, R9 ;  /* 0x000000010b097824 */ /* 0x000fe200078e0209 */
[----:B------:R-:W-:Y:S07]  /*8e70*/  @P4 BRA `(.L_x_539) ;  /* 0x0000000000284947 */ /* 0x000fee0003800000 */
        /* <DEDUP_REMOVED lines=9> */
[----:B------:R2:W-:Y:S02]  /*8f10*/  STG.E.128 desc[UR38][R24.64], RZ ;  /* 0x000000ff18007986 */ /* 0x0005e4000c101d26 */
.L_x_539:
[----:B------:R-:W-:Y:S05]  /*8f20*/  BSYNC B0 ;  /* 0x0000000000007941 */ /* 0x000fea0003800000 */
.L_x_538:
[----:B------:R-:W-:Y:S01]  /*8f30*/  BSSY B0, `(.L_x_540) ;  /* 0x0000010000007945 */ /* 0x000fe20003800000 */
[----:B------:R-:W-:-:S03]  /*8f40*/  ISETP.GE.OR P4, PT, R6, UR8, P5 ;  /* 0x0000000806007c0c */ /* 0x000fc6000af86670 */
[----:B------:R-:W-:Y:S10]  /*8f50*/  @P3 BRA `(.L_x_541) ;  /* 0x0000000000343947 */ /* 0x000ff40003800000 */
        /* <DEDUP_REMOVED lines=9> */
[----:B--2---:R-:W-:Y:S01]  /*8ff0*/  LEA R24, P3, R4, UR6, 0x1 ;  /* 0x0000000604187c11 */ /* 0x004fe2000f8608ff */
[----:B------:R-:W-:-:S05]  /*9000*/  IMAD.IADD R5, R5, 0x1, R13 ;  /* 0x0000000105057824 */ /* 0x000fca00078e020d */
[----:B------:R-:W-:-:S05]  /*9010*/  LEA.HI.X R25, R4, UR7, R5, 0x1, P3 ;  /* 0x0000000704197c11 */ /* 0x000fca00098f0c05 */
[----:B------:R3:W-:Y:S02]  /*9020*/  STG.E.128 desc[UR38][R24.64], RZ ;  /* 0x000000ff18007986 */ /* 0x0007e4000c101d26 */
.L_x_541:
[----:B------:R-:W-:Y:S05]  /*9030*/  BSYNC B0 ;  /* 0x0000000000007941 */ /* 0x000fea0003800000 */
.L_x_540:
        /* <DEDUP_REMOVED lines=12> */
[----:B--23--:R-:W-:Y:S01]  /*9100*/  LEA R24, P4, R4, UR6, 0x1 ;  /* 0x0000000604187c11 */ /* 0x00cfe2000f8808ff */
[----:B------:R-:W-:-:S05]  /*9110*/  IMAD.IADD R5, R5, 0x1, R13 ;  /* 0x0000000105057824 */ /* 0x000fca00078e020d */
[----:B------:R-:W-:-:S05]  /*9120*/  LEA.HI.X R25, R4, UR7, R5, 0x1, P4 ;  /* 0x0000000704197c11 */ /* 0x000fca000a0f0c05 */
[----:B------:R4:W-:Y:S02]  /*9130*/  STG.E.128 desc[UR38][R24.64], RZ ;  /* 0x000000ff18007986 */ /* 0x0009e4000c101d26 */
.L_x_543:
[----:B------:R-:W-:Y:S05]  /*9140*/  BSYNC B0 ;  /* 0x0000000000007941 */ /* 0x000fea0003800000 */
.L_x_542:
[----:B------:R-:W-:Y:S01]  /*9150*/  BSSY B0, `(.L_x_544) ;  /* 0x0000011000007945 */ /* 0x000fe20003800000 */
[----:B------:R-:W-:Y:S01]  /*9160*/  ISETP.GE.OR P4, PT, R6, UR8, P1 ;  /* 0x0000000806007c0c */ /* 0x000fe20008f86670 */
[----:B------:R-:W-:Y:S02]  /*9170*/  VIADD R19, R17, 0x50 ;  /* 0x0000005011137836 */ /* 0x000fe40000000000 */
        /* <DEDUP_REMOVED lines=10> */
[----:B--234-:R-:W-:Y:S01]  /*9220*/  LEA R24, P3, R4, UR6, 0x1 ;  /* 0x0000000604187c11 */ /* 0x01cfe2000f8608ff */
[----:B------:R-:W-:-:S05]  /*9230*/  IMAD.IADD R5, R5, 0x1, R13 ;  /* 0x0000000105057824 */ /* 0x000fca00078e020d */
[----:B------:R-:W-:-:S05]  /*9240*/  LEA.HI.X R25, R4, UR7, R5, 0x1, P3 ;  /* 0x0000000704197c11 */ /* 0x000fca00098f0c05 */
[----:B------:R2:W-:Y:S02]  /*9250*/  STG.E.128 desc[UR38][R24.64], RZ ;  /* 0x000000ff18007986 */ /* 0x0005e4000c101d26 */
.L_x_545:
[----:B------:R-:W-:Y:S05]  /*9260*/  BSYNC B0 ;  /* 0x0000000000007941 */ /* 0x000fea0003800000 */
.L_x_544:
[----:B------:R-:W-:Y:S01]  /*9270*/  BSSY B0, `(.L_x_546) ;  /* 0x0000010000007945 */ /* 0x000fe20003800000 */
[----:B------:R-:W-:-:S03]  /*9280*/  ISETP.GE.AND P3, PT, R19, R12, PT ;  /* 0x0000000c1300720c */ /* 0x000fc60003f66270 */
        /* <DEDUP_REMOVED lines=14> */
.L_x_547:
[----:B------:R-:W-:Y:S05]  /*9370*/  BSYNC B0 ;  /* 0x0000000000007941 */ /* 0x000fea0003800000 */
.L_x_546:
[----:B------:R-:W-:Y:S01]  /*9380*/  ISETP.GE.OR P4, PT, R6, UR8, P3 ;  /* 0x0000000806007c0c */ /* 0x000fe20009f86670 */
[----:B------:R-:W-:Y:S01]  /*9390*/  BSSY B0, `(.L_x_548) ;  /* 0x0000011000007945 */ /* 0x000fe20003800000 */
[----:B-1----:R-:W-:Y:S02]  /*93a0*/  IMAD R16, R20, UR5, RZ ;  /* 0x0000000514107c24 */ /* 0x002fe4000f8e02ff */
[----:B------:R-:W-:-:S09]  /*93b0*/  VIADD R19, R17, 0x60 ;  /* 0x0000006011137836 */ /* 0x000fd20000000000 */
        /* <DEDUP_REMOVED lines=14> */
.L_x_549:
[----:B------:R-:W-:Y:S05]  /*94a0*/  BSYNC B0 ;  /* 0x0000000000007941 */ /* 0x000fea0003800000 */
.L_x_548:
[----:B------:R-:W-:Y:S01]  /*94b0*/  ISETP.GE.AND P4, PT, R19, R12, PT ;  /* 0x0000000c1300720c */ /* 0x000fe20003f86270 */
[----:B------:R-:W-:Y:S01]  /*94c0*/  ULDC UR9, c[0x0][0x83c] ;  /* 0x00020f0000097ab9 */ /* 0x000fe20000000800 */
[----:B------:R-:W-:Y:S01]  /*94d0*/  BSSY B0, `(.L_x_550) ;  /* 0x0000012000007945 */ /* 0x000fe20003800000 */
[----:B------:R-:W-:Y:S01]  /*94e0*/  IMAD R21, R21, UR4, R16 ;  /* 0x0000000415157c24 */ /* 0x000fe2000f8e0210 */
[----:B------:R-:W-:Y:S01]  /*94f0*/  ISETP.GE.OR P5, PT, R6, UR8, P4 ;  /* 0x0000000806007c0c */ /* 0x000fe2000a7a6670 */
[----:B------:R-:W-:-:S12]  /*9500*/  VIADD R17, R17, 0x70 ;  /* 0x0000007011117836 */ /* 0x000fd80000000000 */
        /* <DEDUP_REMOVED lines=10> */
[----:B-1234-:R-:W-:Y:S01]  /*95b0*/  LEA R24, P5, R4, UR6, 0x1 ;  /* 0x0000000604187c11 */ /* 0x01efe2000f8a08ff */
[----:B------:R-:W-:-:S05]  /*95c0*/  IMAD.IADD R5, R5, 0x1, R13 ;  /* 0x0000000105057824 */ /* 0x000fca00078e020d */
[----:B------:R-:W-:-:S05]  /*95d0*/  LEA.HI.X R25, R4, UR7, R5, 0x1, P5 ;  /* 0x0000000704197c11 */ /* 0x000fca000a8f0c05 */
[----:B------:R1:W-:Y:S02]  /*95e0*/  STG.E.128 desc[UR38][R24.64], RZ ;  /* 0x000000ff18007986 */ /* 0x0003e4000c101d26 */
.L_x_551:
[----:B------:R-:W-:Y:S05]  /*95f0*/  BSYNC B0 ;  /* 0x0000000000007941 */ /* 0x000fea0003800000 */
.L_x_550:
[----:B------:R-:W-:Y:S01]  /*9600*/  ISETP.GE.AND P5, PT, R17, R12, PT ;  /* 0x0000000c1100720c */ /* 0x000fe20003fa6270 */
[----:B------:R-:W-:Y:S03]  /*9610*/  BSSY B0, `(.L_x_552) ;  /* 0x0000010000007945 */ /* 0x000fe60003800000 */
[----:B------:R-:W-:-:S13]  /*9620*/  ISETP.GE.OR P6, PT, R6, UR8, P5 ;  /* 0x0000000806007c0c */ /* 0x000fda000afc6670 */
        /* <DEDUP_REMOVED lines=13> */
[----:B------:R1:W-:Y:S02]  /*9700*/  STG.E.128 desc[UR38][R8.64], RZ ;  /* 0x000000ff08007986 */ /* 0x0003e4000c101d26 */
.L_x_553:
[----:B------:R-:W-:Y:S05]  /*9710*/  BSYNC B0 ;  /* 0x0000000000007941 */ /* 0x000fea0003800000 */
.L_x_552:
[----:B------:R-:W-:Y:S01]  /*9720*/  P2R R0, PR, RZ, 0x20 ;  /* 0x00000020ff007803 */ /* 0x000fe20000000000 */
[----:B------:R-:W-:Y:S01]  /*9730*/  IMAD.WIDE.U32 R4, R20, UR4, R6 ;  /* 0x0000000414047c25 */ /* 0x000fe2000f8e0006 */
[----:B------:R-:W-:Y:S01]  /*9740*/  ISETP.NE.AND P5, PT, R18, RZ, PT ;  /* 0x000000ff1200720c */ /* 0x000fe20003fa5270 */
[----:B------:R-:W-:Y:S01]  /*9750*/  ULDC.64 UR4, c[0x0][0x858] ;  /* 0x0002160000047ab9 */ /* 0x000fe20000000a00 */
[C---:B------:R-:W-:Y:S01]  /*9760*/  ISETP.GE.OR P2, PT, R6.reuse, UR9, P2 ;  /* 0x0000000906007c0c */ /* 0x040fe20009746670 */
[----:B------:R-:W-:Y:S01]  /*9770*/  IMAD.IADD R5, R21, 0x1, R5 ;  /* 0x0000000115057824 */ /* 0x000fe200078e0205 */
[----:B------:R-:W-:Y:S01]  /*9780*/  ISETP.GE.OR P5, PT, R6, UR9, P5 ;  /* 0x0000000906007c0c */ /* 0x000fe2000afa6670 */
[----:B------:R-:W-:Y:S01]  /*9790*/  BSSY B0, `(.L_x_554) ;  /* 0x0000019000007945 */ /* 0x000fe20003800000 */
[----:B------:R-:W-:Y:S01]  /*97a0*/  ISETP.NE.AND P6, PT, R22, RZ, PT ;  /* 0x000000ff1600720c */ /* 0x000fe20003fc5270 */
[----:B-1----:R-:W-:Y:S01]  /*97b0*/  IMAD.WIDE.U32 R8, R15, UR4, R4 ;  /* 0x000000040f087c25 */ /* 0x002fe2000f8e0004 */
[----:B------:R-:W-:-:S02]  /*97c0*/  P2R R10, PR, RZ, 0x20 ;  /* 0x00000020ff0a7803 */ /* 0x000fc40000000000 */
[----:B------:R-:W-:Y:S01]  /*97d0*/  ISETP.NE.AND P5, PT, R0, RZ, PT ;  /* 0x000000ff0000720c */ /* 0x000fe20003fa5270 */
[----:B------:R-:W-:Y:S01]  /*97e0*/  IMAD R0, R14, UR4, RZ ;  /* 0x000000040e007c24 */ /* 0x000fe2000f8e02ff */
[C---:B------:R-:W-:Y:S02]  /*97f0*/  ISETP.GE.OR P6, PT, R6.reuse, UR9, P6 ;  /* 0x0000000906007c0c */ /* 0x040fe4000b7c6670 */
[C---:B------:R-:W-:Y:S01]  /*9800*/  ISETP.GE.OR P0, PT, R6.reuse, UR9, P0 ;  /* 0x0000000906007c0c */ /* 0x040fe20008706670 */
[----:B------:R-:W-:Y:S01]  /*9810*/  IMAD R7, R15, UR5, R0 ;  /* 0x000000050f077c24 */ /* 0x000fe2000f8e0200 */
[C---:B------:R-:W-:Y:S02]  /*9820*/  ISETP.GE.OR P1, PT, R6.reuse, UR9, P1 ;  /* 0x0000000906007c0c */ /* 0x040fe40008f26670 */
[C---:B------:R-:W-:Y:S01]  /*9830*/  ISETP.GE.OR P3, PT, R6.reuse, UR9, P3 ;  /* 0x0000000906007c0c */ /* 0x040fe20009f66670 */
[----:B------:R-:W-:Y:S01]  /*9840*/  IMAD.IADD R7, R9, 0x1, R7 ;  /* 0x0000000109077824 */ /* 0x000fe200078e0207 */
[----:B------:R-:W-:-:S02]  /*9850*/  ISETP.GE.OR P4, PT, R6, UR9, P4 ;  /* 0x0000000906007c0c */ /* 0x000fc4000a786670 */
[----:B------:R-:W-:Y:S01]  /*9860*/  ISETP.GE.OR P5, PT, R6, UR9, P5 ;  /* 0x0000000906007c0c */ /* 0x000fe2000afa6670 */
[----:B------:R-:W-:-:S12]  /*9870*/  @P2 BRA `(.L_x_555) ;  /* 0x0000000000282947 */ /* 0x000fd80003800000 */
        /* <DEDUP_REMOVED lines=10> */
.L_x_555:
[----:B------:R-:W-:Y:S05]  /*9920*/  BSYNC B0 ;  /* 0x0000000000007941 */ /* 0x000fea0003800000 */
.L_x_554:
        /* <DEDUP_REMOVED lines=16> */
.L_x_557:
[----:B------:R-:W-:Y:S05]  /*9a30*/  BSYNC B0 ;  /* 0x0000000000007941 */ /* 0x000fea0003800000 */
.L_x_556:
[----:B------:R-:W-:Y:S04]  /*9a40*/  BSSY B0, `(.L_x_558) ;  /* 0x000000f000007945 */ /* 0x000fe80003800000 */
[----:B------:R-:W-:Y:S05]  /*9a50*/  @P6 BRA `(.L_x_559) ;  /* 0x0000000000346947 */ /* 0x000fea0003800000 */
[----:B-1----:R-:W-:Y:S01]  /*9a60*/  IADD3 R11, P2, R2, 0x20, RZ ;  /* 0x00000020020b7810 */ /* 0x002fe20007f5e0ff */
        /* <DEDUP_REMOVED lines=12> */
.L_x_559:
[----:B------:R-:W-:Y:S05]  /*9b30*/  BSYNC B0 ;  /* 0x0000000000007941 */ /* 0x000fea0003800000 */
.L_x_558:
        /* <DEDUP_REMOVED lines=15> */
.L_x_561:
[----:B------:R-:W-:Y:S05]  /*9c30*/  BSYNC B0 ;  /* 0x0000000000007941 */ /* 0x000fea0003800000 */
.L_x_560:
        /* <DEDUP_REMOVED lines=15> */
.L_x_563:
[----:B------:R-:W-:Y:S05]  /*9d30*/  BSYNC B0 ;  /* 0x0000000000007941 */ /* 0x000fea0003800000 */
.L_x_562:
        /* <DEDUP_REMOVED lines=15> */
.L_x_565:
[----:B------:R-:W-:Y:S05]  /*9e30*/  BSYNC B0 ;  /* 0x0000000000007941 */ /* 0x000fea0003800000 */
.L_x_564:
        /* <DEDUP_REMOVED lines=15> */
.L_x_567:
[----:B------:R-:W-:Y:S05]  /*9f30*/  BSYNC B0 ;  /* 0x0000000000007941 */ /* 0x000fea0003800000 */
.L_x_566:
[----:B------:R-:W-:Y:S05]  /*9f40*/  @P5 BRA `(.L_x_481) ;  /* 0x0000003000cc5947 */ /* 0x000fea0003800000 */
[----:B------:R-:W-:Y:S01]  /*9f50*/  IADD3 R5, P0, R2, 0x70, RZ ;  /* 0x0000007002057810 */ /* 0x000fe20007f1e0ff */
        /* <DEDUP_REMOVED lines=11> */
[----:B------:R1:W-:Y:S01]  /*a010*/  STG.E.128 desc[UR38][R4.64], RZ ;  /* 0x000000ff04007986 */ /* 0x0003e2000c101d26 */
[----:B------:R-:W-:Y:S05]  /*a020*/  BRA `(.L_x_481) ;  /* 0x0000003000947947 */ /* 0x000fea0003800000 */
.L_x_476:
[----:B------:R-:W-:-:S08]  /*a030*/  NOP ;  /* 0x0000000000007918 */ /* 0x000fd00000000000 */
[----:B---3--:R-:W1:-:S00]  /*a040*/  USETMAXREG.DEALLOC.CTAPOOL 0x18 ;  /* 0x00000018000079c8 */ /* 0x008e4000080e0500 */
[----:B-1----:R-:W-:-:S06]  /*a050*/  LOP3.LUT R0, R0, 0x3, RZ, 0xc0, !PT ;  /* 0x0000000300007812 */ /* 0x002fcc00078ec0ff */
[----:B------:R-:W1:Y:S02]  /*a060*/  SHFL.IDX PT, R0, R0, RZ, 0x1f ;  /* 0x00001fff00007589 */ /* 0x000e6400000e0000 */
[----:B-1----:R-:W-:-:S13]  /*a070*/  ISETP.NE.AND P0, PT, R0, RZ, PT ;  /* 0x000000ff0000720c */ /* 0x002fda0003f05270 */
[----:B------:R-:W-:Y:S05]  /*a080*/  @!P0 BRA `(.L_x_568) ;  /* 0x0000000c00d48947 */ /* 0x000fea0003800000 */
[----:B------:R-:W-:-:S13]  /*a090*/  ISETP.NE.AND P0, PT, R0, 0x1, PT ;  /* 0x000000010000780c */ /* 0x000fda0003f05270 */
[----:B------:R-:W-:Y:S05]  /*a0a0*/  @P0 BRA `(.L_x_481) ;  /* 0x0000003000740947 */ /* 0x000fea0003800000 */
[----:B------:R-:W-:Y:S01]  /*a0b0*/  ULDC.64 UR4, c[0x0][0x8d8] ;  /* 0x0002360000047ab9 */ /* 0x000fe20000000a00 */
[----:B------:R-:W1:Y:S01]  /*a0c0*/  S2UR UR12, SR_CTAID.Z ;  /* 0x00000000000c79c3 */ /* 0x000e620000002700 */
[----:B------:R-:W-:-:S04]  /*a0d0*/  ISETP.NE.U32.AND P0, PT, RZ, UR4, PT ;  /* 0x00000004ff007c0c */ /* 0x000fc8000bf05070 */
[----:B------:R-:W-:-:S13]  /*a0e0*/  ISETP.NE.AND.EX P0, PT, RZ, UR5, PT, P0 ;  /* 0x00000005ff007c0c */ /* 0x000fda000bf05300 */
[----:B------:R-:W-:Y:S05]  /*a0f0*/  @!P0 BRA `(.L_x_569) ;  /* 0x00000000001c8947 */ /* 0x000fea0003800000 */
[----:B------:R-:W-:Y:S02]  /*a100*/  ULDC.64 UR4, c[0x0][0x8d8] ;  /* 0x0002360000047ab9 */ /* 0x000fe40000000a00 */
[----:B-1----:R-:W-:-:S06]  /*a110*/  UIMAD.WIDE UR4, UR12, 0x4, UR4 ;  /* 0x000000040c0478a5 */ /* 0x002fcc000f8e0204 */
[----:B------:R-:W-:Y:S02]  /*a120*/  IMAD.U32 R2, RZ, RZ, UR4 ;  /* 0x00000004ff027e24 */ /* 0x000fe4000f8e00ff */
[----:B------:R-:W-:-:S05]  /*a130*/  IMAD.U32 R3, RZ, RZ, UR5 ;  /* 0x00000005ff037e24 */ /* 0x000fca000f8e00ff */
[----:B------:R-:W2:Y:S02]  /*a140*/  LDG.E R2, desc[UR38][R2.64] ;  /* 0x0000002602027981 */ /* 0x000ea4000c1e1900 */
[----:B--2---:R-:W-:Y:S01]  /*a150*/  R2UR UR5, R2 ;  /* 0x00000000020572ca */ /* 0x004fe200000e0000 */
[----:B------:R-:W-:-:S14]  /*a160*/  BRA `(.L_x_570) ;  /* 0x0000000000387947 */ /* 0x000fdc0003800000 */
.L_x_569:
[----:B------:R-:W-:Y:S02]  /*a170*/  ULDC.64 UR4, c[0x0][0x8d0] ;  /* 0x0002340000047ab9 */ /* 0x000fe40000000a00 */
[----:B------:R-:W-:-:S04]  /*a180*/  ISETP.NE.U32.AND P0, PT, RZ, UR4, PT ;  /* 0x00000004ff007c0c */ /* 0x000fc8000bf05070 */
[----:B------:R-:W-:-:S13]  /*a190*/  ISETP.NE.AND.EX P0, PT, RZ, UR5, PT, P0 ;  /* 0x00000005ff007c0c */ /* 0x000fda000bf05300 */
[----:B------:R-:W-:Y:S05]  /*a1a0*/  @!P0 BRA `(.L_x_571) ;  /* 0x0000000000248947 */ /* 0x000fea0003800000 */
[----:B------:R-:W-:Y:S02]  /*a1b0*/  ULDC.64 UR4, c[0x0][0x8d0] ;  /* 0x0002340000047ab9 */ /* 0x000fe40000000a00 */
[----:B-1----:R-:W-:-:S06]  /*a1c0*/  UIMAD.WIDE UR4, UR12, 0x4, UR4 ;  /* 0x000000040c0478a5 */ /* 0x002fcc000f8e0204 */
[----:B------:R-:W-:Y:S02]  /*a1d0*/  IMAD.U32 R2, RZ, RZ, UR4 ;  /* 0x00000004ff027e24 */ /* 0x000fe4000f8e00ff */
[----:B------:R-:W-:-:S05]  /*a1e0*/  IMAD.U32 R3, RZ, RZ, UR5 ;  /* 0x00000005ff037e24 */ /* 0x000fca000f8e00ff */
[----:B------:R-:W2:Y:S04]  /*a1f0*/  LDG.E R0, desc[UR38][R2.64] ;  /* 0x0000002602007981 */ /* 0x000ea8000c1e1900 */
[----:B------:R-:W2:Y:S02]  /*a200*/  LDG.E R5, desc[UR38][R2.64+0x4] ;  /* 0x0000042602057981 */ /* 0x000ea4000c1e1900 */
[----:B--2---:R-:W-:-:S05]  /*a210*/  IMAD.IADD R0, R5, 0x1, -R0 ;  /* 0x0000000105007824 */ /* 0x004fca00078e0a00 */
[----:B------:R-:W-:Y:S01]  /*a220*/  R2UR UR5, R0 ;  /* 0x00000000000572ca */ /* 0x000fe200000e0000 */
[----:B------:R-:W-:-:S14]  /*a230*/  BRA `(.L_x_570) ;  /* 0x0000000000047947 */ /* 0x000fdc0003800000 */
.L_x_571:
[----:B------:R-:W-:-:S05]  /*a240*/  ULDC UR5, c[0x0][0x8bc] ;  /* 0x00022f0000057ab9 */ /* 0x000fca0000000800 */
.L_x_570:
[----:B------:R-:W2:Y:S02]  /*a250*/  S2UR UR4, SR_CTAID.X ;  /* 0x00000000000479c3 */ /* 0x000ea40000002500 */
[----:B--2---:R-:W-:-:S04]  /*a260*/  USHF.L.U32 UR4, UR4, 0x7, URZ ;  /* 0x0000000704047899 */ /* 0x004fc8000800063f */
[----:B------:R-:W-:-:S04]  /*a270*/  UISETP.GE.AND UP0, UPT, UR4, UR5, UPT ;  /* 0x000000050400728c */ /* 0x000fc8000bf06270 */
[----:B-1----:R-:W-:-:S06]  /*a280*/  USEL UR12, UR12, 0xffffffff, !UP0 ;  /* 0xffffffff0c0c7887 */ /* 0x002fcc000c000000 */
[----:B------:R-:W-:-:S13]  /*a290*/  ISETP.LE.AND P0, PT, RZ, UR12, PT ;  /* 0x0000000cff007c0c */ /* 0x000fda000bf03270 */
[----:B------:R-:W-:Y:S05]  /*a2a0*/  @!P0 BRA `(.L_x_481) ;  /* 0x0000002c00f48947 */ /* 0x000fea0003800000 */
[----:B------:R-:W-:Y:S02]  /*a2b0*/  ULDC.64 UR4, c[0x0][0x770] ;  /* 0x0001dc0000047ab9 */ /* 0x000fe40000000a00 */
[----:B------:R-:W-:-:S04]  /*a2c0*/  UISETP.NE.U32.AND UP0, UPT, UR4, URZ, UPT ;  /* 0x0000003f0400728c */ /* 0x000fc8000bf05070 */
[----:B------:R-:W-:-:S03]  /*a2d0*/  UISETP.NE.AND.EX UP0, UPT, UR5, URZ, UPT, UP0 ;  /* 0x0000003f0500728c */ /* 0x000fc6000bf05300 */
[----:B------:R-:W-:Y:S02]  /*a2e0*/  ULDC.64 UR4, c[0x0][0x770] ;  /* 0x0001dc0000047ab9 */ /* 0x000fe40000000a00 */
[----:B------:R-:W-:Y:S01]  /*a2f0*/  UIMAD.WIDE UR4, UR12, 0x4, UR4 ;  /* 0x000000040c0478a5 */ /* 0x000fe2000f8e0204 */
[----:B------:R-:W-:-:S05]  /*a300*/  PLOP3.LUT P0, PT, PT, PT, UP0, 0x80, 0x0 ;  /* 0x000000000000781c */ /* 0x000fca0003f0f008 */
[----:B------:R-:W-:Y:S02]  /*a310*/  IMAD.U32 R2, RZ, RZ, UR4 ;  /* 0x00000004ff027e24 */ /* 0x000fe4000f8e00ff */
[----:B------:R-:W-:Y:S01]  /*a320*/  IMAD.U32 R3, RZ, RZ, UR5 ;  /* 0x00000005ff037e24 */ /* 0x000fe2000f8e00ff */
[----:B------:R-:W-:-:S05]  /*a330*/  ULDC.64 UR4, c[0x0][0x780] ;  /* 0x0001e00000047ab9 */ /* 0x000fca0000000a00 */
[----:B------:R-:W2:Y:S01]  /*a340*/  @P0 LDG.E R6, desc[UR38][R2.64] ;  /* 0x0000002602060981 */ /* 0x000ea2000c1e1900 */
[----:B------:R-:W-:Y:S01]  /*a350*/  UISETP.NE.U32.AND UP1, UPT, UR4, URZ, UPT ;  /* 0x0000003f0400728c */ /* 0x000fe2000bf25070 */
[----:B------:R-:W-:-:S03]  /*a360*/  ULDC UR6, c[0x0][0x280] ;  /* 0x0000a00000067ab9 */ /* 0x000fc60000000800 */
[----:B------:R-:W-:Y:S01]  /*a370*/  UISETP.NE.AND.EX UP1, UPT, UR5, URZ, UPT, UP1 ;  /* 0x0000003f0500728c */ /* 0x000fe2000bf25310 */
[----:B------:R-:W-:-:S05]  /*a380*/  IMAD.U32 R0, RZ, RZ, UR6 ;  /* 0x00000006ff007e24 */ /* 0x000fca000f8e00ff */
[----:B------:R-:W-:-:S05]  /*a390*/  PLOP3.LUT P1, PT, PT, PT, UP1, 0x80, 0x0 ;  /* 0x000000000000781c */ /* 0x000fca0003f2f018 */
[----:B------:R-:W-:Y:S02]  /*a3a0*/  @UP1 ULDC.64 UR4, c[0x0][0x780] ;  /* 0x0001e00000041ab9 */ /* 0x000fe40000000a00 */
[----:B------:R-:W-:-:S06]  /*a3b0*/  @UP1 UIMAD.WIDE UR4, UR12, 0x4, UR4 ;  /* 0x000000040c0418a5 */ /* 0x000fcc000f8e0204 */
[----:B------:R-:W-:Y:S02]  /*a3c0*/  IMAD.U32 R4, RZ, RZ, UR4 ;  /* 0x00000004ff047e24 */ /* 0x000fe4000f8e00ff */
[----:B------:R-:W-:-:S05]  /*a3d0*/  IMAD.U32 R5, RZ, RZ, UR5 ;  /* 0x00000005ff057e24 */ /* 0x000fca000f8e00ff */
[----:B------:R1:W5:Y:S01]  /*a3e0*/  @P1 LDG.E R0, desc[UR38][R4.64] ;  /* 0x0000002604001981 */ /* 0x000362000c1e1900 */
[----:B------:R-:W-:Y:S01]  /*a3f0*/  PLOP3.LUT P2, PT, PT, PT, UP0, 0x80, 0x0 ;  /* 0x000000000000781c */ /* 0x000fe20003f4f008 */
[----:B------:R-:W3:Y:S02]  /*a400*/  S2UR UR13, SR_CTAID.Y ;  /* 0x00000000000d79c3 */ /* 0x000ee40000002600 */
[----:B---3--:R-:W-:-:S10]  /*a410*/  USHF.R.S32.HI UR7, URZ, 0x1f, UR13 ;  /* 0x0000001f3f077899 */ /* 0x008fd4000801140d */
[----:B--2---:R-:W-:-:S13]  /*a420*/  @P2 R2UR UR4, R6 ;  /* 0x00000000060422ca */ /* 0x004fda00000e0000 */
[----:B------:R-:W-:-:S04]  /*a430*/  @UP0 UIMAD UR4, UR12, 0x50, UR4 ;  /* 0x000000500c0408a4 */ /* 0x000fc8000f8e0204 */
[----:B------:R-:W-:-:S04]  /*a440*/  UIMAD.WIDE UR4, UR4, 0x66666667, URZ ;  /* 0x66666667040478a5 */ /* 0x000fc8000f8e023f */
[----:B------:R-:W-:-:S04]  /*a450*/  @UP0 USHF.R.U32.HI UR4, URZ, 0x1f, UR5 ;  /* 0x0000001f3f040899 */ /* 0x000fc80008011605 */
[----:B------:R-:W-:-:S04]  /*a460*/  @UP0 ULEA.HI.SX32 UR4, UR5, UR4, 0x1b ;  /* 0x0000000405040291 */ /* 0x000fc8000f8fda3f */
[----:B------:R-:W-:Y:S01]  /*a470*/  @UP0 UIMAD UR6, UR4, 0x2800, URZ ;  /* 0x00002800040608a4 */ /* 0x000fe2000f8e023f */
[----:B-1----:R-:W-:Y:S11]  /*a480*/  @P1 BRA `(.L_x_572) ;  /* 0x0000000000101947 */ /* 0x002ff60003800000 */
[----:B------:R-:W-:Y:S05]  /*a490*/  @!P0 BRA `(.L_x_572) ;  /* 0x00000000000c8947 */ /* 0x000fea0003800000 */
[----:B------:R-:W2:Y:S04]  /*a4a0*/  LDG.E R5, desc[UR38][R2.64] ;  /* 0x0000002602057981 */ /* 0x000ea8000c1e1900 */
[----:B-----5:R-:W2:Y:S02]  /*a4b0*/  LDG.E R0, desc[UR38][R2.64+0x4] ;  /* 0x0000042602007981 */ /* 0x020ea4000c1e1900 */
[----:B--2---:R-:W-:-:S07]  /*a4c0*/  IMAD.IADD R0, R0, 0x1, -R5 ;  /* 0x0000000100007824 */ /* 0x004fce00078e0a05 */
.L_x_572:
[----:B-----5:R-:W-:Y:S01]  /*a4d0*/  ISETP.GE.AND P0, PT, R0, 0x1, PT ;  /* 0x000000010000780c */ /* 0x020fe20003f06270 */
[----:B------:R-:W-:Y:S01]  /*a4e0*/  @UP0 USHF.R.S32.HI UR8, URZ, 0x1f, UR6 ;  /* 0x0000001f3f080899 */ /* 0x000fe20008011406 */
[----:B------:R-:W-:Y:S01]  /*a4f0*/  UMOV UR4, URZ ;  /* 0x0000003f00047c82 */ /* 0x000fe20008000000 */
[----:B------:R-:W-:Y:S01]  /*a500*/  UMOV UR5, URZ ;  /* 0x0000003f00057c82 */ /* 0x000fe20008000000 */
[----:B------:R-:W-:-:S04]  /*a510*/  @UP0 UMOV UR4, UR6 ;  /* 0x0000000600040c82 */ /* 0x000fc80008000000 */
[----:B------:R-:W-:-:S05]  /*a520*/  @UP0 UMOV UR5, UR8 ;  /* 0x0000000800050c82 */ /* 0x000fca0008000000 */
[----:B------:R-:W-:Y:S05]  /*a530*/  @!P0 BRA `(.L_x_481) ;  /* 0x0000002c00508947 */ /* 0x000fea0003800000 */
[----:B------:R-:W-:Y:S01]  /*a540*/  ULDC.64 UR8, c[0x0][0x2d8] ;  /* 0x0000b60000087ab9 */ /* 0x000fe20000000a00 */
[C---:B------:R-:W-:Y:S01]  /*a550*/  VIADD R2, R0.reuse, 0x4f ;  /* 0x0000004f00027836 */ /* 0x040fe20000000000 */
[----:B------:R-:W-:Y:S01]  /*a560*/  UIMAD UR7, UR7, UR8, URZ ;  /* 0x00000008070772a4 */ /* 0x000fe2000f8e023f */
[----:B------:R-:W-:Y:S01]  /*a570*/  ISETP.GE.AND P1, PT, R0, 0x51, PT ;  /* 0x000000510000780c */ /* 0x000fe20003f26270 */
[----:B------:R-:W-:Y:S01]  /*a580*/  USHF.R.S32.HI UR6, URZ, 0x1f, UR12 ;  /* 0x0000001f3f067899 */ /* 0x000fe2000801140c */
[----:B------:R-:W-:Y:S01]  /*a590*/  IMAD.HI R2, R2, 0x66666667, RZ ;  /* 0x6666666702027827 */ /* 0x000fe200078e02ff */
[----:B------:R-:W-:Y:S02]  /*a5a0*/  UIMAD.WIDE.U32 UR10, UR13, UR8, URZ ;  /* 0x000000080d0a72a5 */ /* 0x000fe4000f8e003f */
[----:B------:R-:W-:Y:S02]  /*a5b0*/  UIMAD UR7, UR13, UR9, UR7 ;  /* 0x000000090d0772a4 */ /* 0x000fe4000f8e0207 */
[----:B------:R-:W-:Y:S01]  /*a5c0*/  UIADD3 UR8, UP1, UR4, UR10, URZ ;  /* 0x0000000a04087290 */ /* 0x000fe2000ff3e03f */
[----:B------:R-:W-:Y:S01]  /*a5d0*/  SHF.R.U32.HI R3, RZ, 0x1f, R2 ;  /* 0x0000001fff037819 */ /* 0x000fe20000011602 */
[----:B------:R-:W-:-:S02]  /*a5e0*/  UIADD3 UR7, UR11, UR7, URZ ;  /* 0x000000070b077290 */ /* 0x000fc4000fffe03f */
[----:B------:R-:W-:Y:S01]  /*a5f0*/  USEL UR6, UR6, URZ, !UP0 ;  /* 0x0000003f06067287 */ /* 0x000fe2000c000000 */
[----:B------:R-:W-:Y:S01]  /*a600*/  LEA.HI.SX32 R3, R2, R3, 0x1b ;  /* 0x0000000302037211 */ /* 0x000fe200078fdaff */
[----:B------:R-:W-:Y:S01]  /*a610*/  ULDC.64 UR14, c[0x0][0x2e0] ;  /* 0x0000b800000e7ab9 */ /* 0x000fe20000000a00 */
[----:B------:R-:W-:Y:S02]  /*a620*/  USEL UR13, UR12, URZ, !UP0 ;  /* 0x0000003f0c0d7287 */ /* 0x000fe4000c000000 */
[----:B------:R-:W-:Y:S01]  /*a630*/  UIADD3.X UR9, UR5, UR7, URZ, UP1, !UPT ;  /* 0x0000000705097290 */ /* 0x000fe20008ffe43f */
[----:B------:R-:W-:Y:S01]  /*a640*/  VIMNMX R3, R3, 0x1, !PT ;  /* 0x0000000103037848 */ /* 0x000fe20007fe0100 */
[----:B------:R-:W-:Y:S02]  /*a650*/  UIMAD UR6, UR6, UR14, URZ ;  /* 0x0000000e060672a4 */ /* 0x000fe4000f8e023f */
[----:B------:R-:W-:Y:S01]  /*a660*/  UIMAD.WIDE.U32 UR8, UR13, UR14, UR8 ;  /* 0x0000000e0d0872a5 */ /* 0x000fe2000f8e0008 */
[----:B------:R-:W-:Y:S01]  /*a670*/  LOP3.LUT R2, R3, 0x1, RZ, 0xc0, !PT ;  /* 0x0000000103027812 */ /* 0x000fe200078ec0ff */
[----:B------:R-:W-:Y:S01]  /*a680*/  UIMAD UR12, UR13, UR15, UR6 ;  /* 0x0000000f0d0c72a4 */ /* 0x000fe2000f8e0206 */
[----:B------:R-:W-:-:S03]  /*a690*/  ELECT P0, URZ, PT ;  /* 0x00000000003f782f */ /* 0x000fc60003800000 */
[----:B------:R-:W-:Y:S01]  /*a6a0*/  UIADD3 UR19, UR9, UR12, URZ ;  /* 0x0000000c09137290 */ /* 0x000fe2000fffe03f */
[----:B------:R-:W-:Y:S01]  /*a6b0*/  UMOV UR6, URZ ;  /* 0x0000003f00067c82 */ /* 0x000fe20008000000 */
[----:B------:R-:W-:Y:S10]  /*a6c0*/  @!P1 BRA `(.L_x_573) ;  /* 0x0000000400889947 */ /* 0x000ff40003800000 */
[----:B------:R-:W-:Y:S01]  /*a6d0*/  UMOV UR6, UR10 ;  /* 0x0000000a00067c82 */ /* 0x000fe20008000000 */
[----:B------:R-:W-:Y:S01]  /*a6e0*/  ULDC.64 UR10, c[0x0][0x2c0] ;  /* 0x0000b000000a7ab9 */ /* 0x000fe20000000a00 */
[----:B------:R-:W-:Y:S01]  /*a6f0*/  UIMAD.WIDE.U32 UR6, UR13, UR14, UR6 ;  /* 0x0000000e0d0672a5 */ /* 0x000fe2000f8e0006 */
[----:B------:R-:W-:Y:S01]  /*a700*/  IMAD.IADD R0, R3, 0x1, -R2 ;  /* 0x0000000103007824 */ /* 0x000fe200078e0a02 */
[----:B------:R-:W-:Y:S02]  /*a710*/  ULDC.64 UR20, c[0x0][0x2c0] ;  /* 0x0000b00000147ab9 */ /* 0x000fe40000000a00 */
[----:B------:R-:W-:-:S04]  /*a720*/  UIADD3 UR15, UP0, UR4, UR6, URZ ;  /* 0x00000006040f7290 */ /* 0x000fc8000ff1e03f */
[----:B------:R-:W-:Y:S02]  /*a730*/  UIADD3.X UR4, UR5, UR12, UR7, UP0, !UPT ;  /* 0x0000000c05047290 */ /* 0x000fe400087fe407 */
[----:B------:R-:W-:Y:S01]  /*a740*/  ULEA UR14, UP0, UR15, UR10, 0x2 ;  /* 0x0000000a0f0e7291 */ /* 0x000fe2000f80103f */
[----:B------:R-:W-:-:S03]  /*a750*/  UMOV UR5, URZ ;  /* 0x0000003f00057c82 */ /* 0x000fc60008000000 */
[----:B------:R-:W-:Y:S02]  /*a760*/  ULEA.HI.X UR15, UR15, UR11, UR4, 0x2, UP0 ;  /* 0x0000000b0f0f7291 */ /* 0x000fe400080f1404 */
[----:B------:R-:W-:Y:S02]  /*a770*/  UIADD3 UR10, UP0, UR14, 0x5000, URZ ;  /* 0x000050000e0a7890 */ /* 0x000fe4000ff1e03f */
[----:B------:R-:W-:Y:S02]  /*a780*/  UIADD3 UR12, UP1, UR14, 0xa000, URZ ;  /* 0x0000a0000e0c7890 */ /* 0x000fe4000ff3e03f */
[----:B------:R-:W-:Y:S02]  /*a790*/  UIADD3 UR14, UP2, UR14, 0xf000, URZ ;  /* 0x0000f0000e0e7890 */ /* 0x000fe4000ff5e03f */
[----:B------:R-:W-:Y:S02]  /*a7a0*/  UIADD3.X UR11, URZ, UR15, URZ, UP0, !UPT ;  /* 0x0000000f3f0b7290 */ /* 0x000fe400087fe43f */
[----:B------:R-:W-:-:S02]  /*a7b0*/  UIADD3.X UR13, URZ, UR15, URZ, UP1, !UPT ;  /* 0x0000000f3f0d7290 */ /* 0x000fc40008ffe43f */
[----:B------:R-:W-:Y:S01]  /*a7c0*/  UIADD3.X UR15, URZ, UR15, URZ, UP2, !UPT ;  /* 0x0000000f3f0f7290 */ /* 0x000fe200097fe43f */
[----:B------:R-:W-:-:S11]  /*a7d0*/  UMOV UR4, URZ ;  /* 0x0000003f00047c82 */ /* 0x000fd60008000000 */
.L_x_586:
        /* <DEDUP_REMOVED lines=21> */
.L_x_575:
[----:B------:R-:W-:Y:S05]  /*a930*/  BSYNC B0 ;  /* 0x0000000000007941 */ /* 0x000fea0003800000 */
.L_x_574:
        /* <DEDUP_REMOVED lines=13> */
.L_x_577:
[----:B------:R-:W-:Y:S05]  /*aa10*/  BSYNC B0 ;  /* 0x0000000000007941 */ /* 0x000fea0003800000 */
.L_x_576:
[----:B------:R-:W-:Y:S06]  /*aa20*/  BAR.ARV 0xa, 0xa0 ;  /* 0x0282800000007b1d */ /* 0x000fec0000002000 */
[----:B------:R-:W-:Y:S04]  /*aa30*/  BSSY B0, `(.L_x_578) ;  /* 0x0000003000007945 */ /* 0x000fe80003800000 */
[----:B------:R-:W-:Y:S05]  /*aa40*/  @!P0 BRA `(.L_x_579) ;  /* 0x0000000000048947 */ /* 0x000fea0003800000 */
[----:B------:R-:W-:-:S04]  /*aa50*/  DEPBAR.LE SB0, 0x0 ;  /* 0x000080000000791a */ /* 0x000fc80000000000 */
.L_x_579:
[----:B------:R-:W-:Y:S05]  /*aa60*/  BSYNC B0 ;  /* 0x0000000000007941 */ /* 0x000fea0003800000 */
.L_x_578:
        /* <DEDUP_REMOVED lines=13> */
.L_x_581:
[----:B------:R-:W-:Y:S05]  /*ab40*/  BSYNC B0 ;  /* 0x0000000000007941 */ /* 0x000fea0003800000 */
.L_x_580:
        /* <DEDUP_REMOVED lines=13> */
.L_x_583:
[----:B------:R-:W-:Y:S05]  /*ac20*/  BSYNC B0 ;  /* 0x0000000000007941 */ /* 0x000fea0003800000 */
.L_x_582:
[----:B------:R-:W-:Y:S01]  /*ac30*/  VIADD R0, R0, 0xfffffffe ;  /* 0xfffffffe00007836 */ /* 0x000fe20000000000 */
[----:B------:R-:W-:Y:S06]  /*ac40*/  BAR.ARV 0xa, 0xa0 ;  /* 0x0282800000007b1d */ /* 0x000fec0000002000 */
[----:B------:R-:W-:Y:S01]  /*ac50*/  BSSY B0, `(.L_x_584) ;  /* 0x0000004000007945 */ /* 0x000fe20003800000 */
[----:B------:R-:W-:-:S03]  /*ac60*/  ISETP.NE.AND P1, PT, R0, RZ, PT ;  /* 0x000000ff0000720c */ /* 0x000fc60003f25270 */
[----:B------:R-:W-:Y:S10]  /*ac70*/  @!P0 BRA `(.L_x_585) ;  /* 0x0000000000048947 */ /* 0x000ff40003800000 */
[----:B------:R-:W-:-:S04]  /*ac80*/  DEPBAR.LE SB0, 0x0 ;  /* 0x000080000000791a */ /* 0x000fc80000000000 */
.L_x_585:
[----:B------:R-:W-:Y:S05]  /*ac90*/  BSYNC B0 ;  /* 0x0000000000007941 */ /* 0x000fea0003800000 */
.L_x_584:
[----:B------:R-:W-:Y:S06]  /*aca0*/  BAR.ARV 0xb, 0xa0 ;  /* 0x02c2800000007b1d */ /* 0x000fec0000002000 */
[----:B------:R-:W-:Y:S02]  /*acb0*/  UIADD3 UR5, UR5, 0x2, URZ ;  /* 0x0000000205057890 */ /* 0x000fe4000fffe03f */
[----:B------:R-:W-:Y:S01]  /*acc0*/  UIADD3 UR4, UR4, 0x1, URZ ;  /* 0x0000000104047890 */ /* 0x000fe2000fffe03f */
[----:B------:R-:W-:Y:S11]  /*acd0*/  @P1 BRA `(.L_x_586) ;  /* 0xfffffff800c01947 */ /* 0x000ff6000383ffff */
[----:B------:R-:W-:-:S12]  /*ace0*/  UIADD3 UR6, UR16, 0x5000, URZ ;  /* 0x0000500010067890 */ /* 0x000fd8000fffe03f */
.L_x_573:
        /* <DEDUP_REMOVED lines=10> */
[----:B------:R-:W-:Y:S01]  /*ad90*/  ULEA UR4, UP0, UR11, UR4, 0x2 ;  /* 0x000000040b047291 */ /* 0x000fe2000f80103f */
[----:B------:R-:W-:-:S03]  /*ada0*/  UMOV UR13, 0x14f00000 ;  /* 0x14f00000000d7882 */ /* 0x000fc60000000000 */
[----:B------:R-:W-:-:S03]  /*adb0*/  ULEA.HI.X UR5, UR11, UR5, UR12, 0x2, UP0 ;  /* 0x000000050b057291 */ /* 0x000fc600080f140c */
[----:B------:R-:W-:Y:S01]  /*adc0*/  UMOV UR12, 0x0 ;  /* 0x00000000000c7882 */ /* 0x000fe20000000000 */
[----:B-1----:R-:W-:-:S03]  /*add0*/  ULEA UR7, UR10, UR7, 0x18 ;  /* 0x000000070a077291 */ /* 0x002fc6000f8ec03f */
[----:B------:R-:W-:Y:S01]  /*ade0*/  UMOV UR10, 0x500 ;  /* 0x00000500000a7882 */ /* 0x000fe20000000000 */
[----:B------:R-:W-:-:S09]  /*adf0*/  UIADD3 UR7, UR7, 0x10000, URZ ;  /* 0x0001000007077890 */ /* 0x000fd2000fffe03f */
[----:B------:R1:W-:Y:S02]  /*ae00*/  UBLKRED.G.S.ADD.F32.RN [UR4], [UR7], UR10, desc[UR12] ;  /* 0x00000c04070073bb */ /* 0x0003e400080a140a */
[----:B-1----:R0:W-:Y:S02]  /*ae10*/  UTMACMDFLUSH ;  /* 0x00000000000079b7 */ /* 0x0021e40000000000 */
.L_x_588:
[----:B------:R-:W-:Y:S05]  /*ae20*/  BSYNC B0 ;  /* 0x0000000000007941 */ /* 0x000fea0003800000 */
.L_x_587:
[----:B------:R-:W-:Y:S06]  /*ae30*/  BAR.SYNC.DEFER_BLOCKING 0xe, 0xa0 ;  /* 0x0382800000007b1d */ /* 0x000fec0000010000 */
[----:B------:R-:W-:Y:S04]  /*ae40*/  BSSY B0, `(.L_x_589) ;  /* 0x0000012000007945 */ /* 0x000fe80003800000 */
[----:B------:R-:W-:Y:S05]  /*ae50*/  @!P0 BRA `(.L_x_590) ;  /* 0x0000000000408947 */ /* 0x000fea0003800000 */
[----:B------:R-:W1:Y:S01]  /*ae60*/  S2UR UR7, SR_CgaCtaId ;  /* 0x00000000000779c3 */ /* 0x000e620000008800 */
[----:B------:R-:W-:Y:S01]  /*ae70*/  UIADD3 UR4, UR6, 0x1400, URZ ;  /* 0x0000140006047890 */ /* 0x000fe2000fffe03f */
[----:B------:R-:W-:Y:S01]  /*ae80*/  UMOV UR5, 0x400 ;  /* 0x0000040000057882 */ /* 0x000fe20000000000 */
[----:B------:R-:W-:Y:S02]  /*ae90*/  ULDC.64 UR10, c[0x0][0x2c0] ;  /* 0x0000b000000a7ab9 */ /* 0x000fe40000000a00 */
[----:B------:R-:W-:Y:S01]  /*aea0*/  UIADD3 UR12, UP0, UR4, UR8, URZ ;  /* 0x00000008040c7290 */ /* 0x000fe2000ff1e03f */
[----:B------:R-:W-:Y:S01]  /*aeb0*/  UMOV UR13, 0x14f00000 ;  /* 0x14f00000000d7882 */ /* 0x000fe20000000000 */
[----:B-1----:R-:W-:Y:S02]  /*aec0*/  ULEA UR7, UR7, UR5, 0x18 ;  /* 0x0000000507077291 */ /* 0x002fe4000f8ec03f */
[----:B------:R-:W-:Y:S02]  /*aed0*/  ULEA.HI.X.SX32 UR5, UR4, UR19, 0x1, UP0 ;  /* 0x0000001304057291 */ /* 0x000fe400080f0e3f */
[----:B------:R-:W-:-:S02]  /*aee0*/  ULEA UR4, UP0, UR12, UR10, 0x2 ;  /* 0x0000000a0c047291 */ /* 0x000fc4000f80103f */
[----:B------:R-:W-:Y:S02]  /*aef0*/  UIADD3 UR7, UR7, 0x15000, URZ ;  /* 0x0001500007077890 */ /* 0x000fe4000fffe03f */
[----:B------:R-:W-:Y:S01]  /*af00*/  ULEA.HI.X UR5, UR12, UR11, UR5, 0x2, UP0 ;  /* 0x0000000b0c057291 */ /* 0x000fe200080f1405 */
[----:B------:R-:W-:Y:S02]  /*af10*/  UMOV UR10, 0x500 ;  /* 0x00000500000a7882 */ /* 0x000fe40000000000 */
[----:B------:R-:W-:-:S06]  /*af20*/  UMOV UR12, 0x0 ;  /* 0x00000000000c7882 */ /* 0x000fcc0000000000 */
[----:B------:R1:W-:Y:S01]  /*af30*/  UBLKRED.G.S.ADD.F32.RN [UR4], [UR7], UR10, desc[UR12] ;  /* 0x00000c04070073bb */ /* 0x0003e200080a140a */
[----:B------:R0:W-:Y:S01]  /*af40*/  UTMACMDFLUSH ;  /* 0x00000000000079b7 */ /* 0x0001e20000000000 */
[----:B-1----:R-:W-:-:S04]  /*af50*/  DEPBAR.LE SB0, 0x1 ;  /* 0x000080400000791a */ /* 0x002fc80000000000 */
.L_x_590:
[----:B------:R-:W-:Y:S05]  /*af60*/  BSYNC B0 ;  /* 0x0000000000007941 */ /* 0x000fea0003800000 */
.L_x_589:
[----:B------:R-:W-:Y:S06]  /*af70*/  BAR.ARV 0xa, 0xa0 ;  /* 0x0282800000007b1d */ /* 0x000fec0000002000 */
[----:B------:R-:W-:Y:S04]  /*af80*/  BSSY B0, `(.L_x_591) ;  /* 0x0000003000007945 */ /* 0x000fe80003800000 */
[----:B------:R-:W-:Y:S05]  /*af90*/  @!P0 BRA `(.L_x_592) ;  /* 0x0000000000048947 */ /* 0x000fea0003800000 */
[----:B------:R-:W-:-:S04]  /*afa0*/  DEPBAR.LE SB0, 0x0 ;  /* 0x000080000000791a */ /* 0x000fc80000000000 */
.L_x_592:
[----:B------:R-:W-:Y:S05]  /*afb0*/  BSYNC B0 ;  /* 0x0000000000007941 */ /* 0x000fea0003800000 */
.L_x_591:
[----:B------:R-:W-:Y:S06]  /*afc0*/  BAR.ARV 0xb, 0xa0 ;  /* 0x02c2800000007b1d */ /* 0x000fec0000002000 */
[----:B------:R-:W-:Y:S05]  /*afd0*/  BRA `(.L_x_481) ;  /* 0x0000002000a87947 */ /* 0x000fea0003800000 */
.L_x_568:
[----:B------:R-:W-:Y:S01]  /*afe0*/  ULDC.64 UR4, c[0x0][0x8d8] ;  /* 0x0002360000047ab9 */ /* 0x000fe20000000a00 */
[----:B------:R-:W1:Y:S01]  /*aff0*/  S2R R7, SR_CTAID.Z ;  /* 0x0000000000077919 */ /* 0x000e620000002700 */
[----:B------:R-:W-:Y:S01]  /*b000*/  ISETP.NE.U32.AND P0, PT, RZ, UR4, PT ;  /* 0x00000004ff007c0c */ /* 0x000fe2000bf05070 */
[----:B------:R-:W2:Y:S03]  /*b010*/  S2UR UR20, SR_CTAID.Y ;  /* 0x00000000001479c3 */ /* 0x000ea60000002600 */
[----:B------:R-:W-:-:S13]  /*b020*/  ISETP.NE.AND.EX P0, PT, RZ, UR5, PT, P0 ;  /* 0x00000005ff007c0c */ /* 0x000fda000bf05300 */
[----:B------:R-:W-:Y:S05]  /*b030*/  @!P0 BRA `(.L_x_593) ;  /* 0x0000000000108947 */ /* 0x000fea0003800000 */
[----:B------:R-:W1:Y:S02]  /*b040*/  LDC.64 R2, c[0x0][0x8d8] ;  /* 0x00023600ff027b82 */ /* 0x000e640000000a00 */
[----:B-1----:R-:W-:-:S05]  /*b050*/  IMAD.WIDE R2, R7, 0x4, R2 ;  /* 0x0000000407027825 */ /* 0x002fca00078e0202 */
[----:B------:R1:W5:Y:S01]  /*b060*/  LDG.E R5, desc[UR38][R2.64] ;  /* 0x0000002602057981 */ /* 0x000362000c1e1900 */
[----:B------:R-:W-:Y:S05]  /*b070*/  BRA `(.L_x_594) ;  /* 0x00000000002c7947 */ /* 0x000fea0003800000 */
.L_x_593:
[----:B------:R-:W-:Y:S02]  /*b080*/  ULDC.64 UR4, c[0x0][0x8d0] ;  /* 0x0002340000047ab9 */ /* 0x000fe40000000a00 */
[----:B------:R-:W-:-:S04]  /*b090*/  ISETP.NE.U32.AND P0, PT, RZ, UR4, PT ;  /* 0x00000004ff007c0c */ /* 0x000fc8000bf05070 */
[----:B------:R-:W-:-:S13]  /*b0a0*/  ISETP.NE.AND.EX P0, PT, RZ, UR5, PT, P0 ;  /* 0x00000005ff007c0c */ /* 0x000fda000bf05300 */
[----:B------:R-:W-:Y:S05]  /*b0b0*/  @!P0 BRA `(.L_x_595) ;  /* 0x0000000000188947 */ /* 0x000fea0003800000 */
[----:B------:R-:W1:Y:S02]  /*b0c0*/  LDC.64 R2, c[0x0][0x8d0] ;  /* 0x00023400ff027b82 */ /* 0x000e640000000a00 */
[----:B-1----:R-:W-:-:S05]  /*b0d0*/  IMAD.WIDE R2, R7, 0x4, R2 ;  /* 0x0000000407027825 */ /* 0x002fca00078e0202 */
[----:B------:R-:W3:Y:S04]  /*b0e0*/  LDG.E R5, desc[UR38][R2.64] ;  /* 0x0000002602057981 */ /* 0x000ee8000c1e1900 */
[----:B------:R-:W3:Y:S02]  /*b0f0*/  LDG.E R0, desc[UR38][R2.64+0x4] ;  /* 0x0000042602007981 */ /* 0x000ee4000c1e1900 */
[----:B---3--:R-:W-:Y:S01]  /*b100*/  IMAD.IADD R5, R0, 0x1, -R5 ;  /* 0x0000000100057824 */ /* 0x008fe200078e0a05 */
[----:B------:R-:W-:Y:S06]  /*b110*/  BRA `(.L_x_594) ;  /* 0x0000000000047947 */ /* 0x000fec0003800000 */
.L_x_595:
[----:B------:R-:W3:Y:S02]  /*b120*/  LDC R5, c[0x0][0x8bc] ;  /* 0x00022f00ff057b82 */ /* 0x000ee40000000800 */
.L_x_594:
[----:B------:R-:W4:Y:S01]  /*b130*/  S2R R14, SR_CTAID.X ;  /* 0x00000000000e7919 */ /* 0x000f220000002500 */
[----:B------:R-:W-:Y:S02]  /*b140*/  IMAD.MOV.U32 R0, RZ, RZ, 0x1 ;  /* 0x00000001ff007424 */ /* 0x000fe400078e00ff */
[----:B------:R-:W-:Y:S02]  /*b150*/  IMAD.MOV.U32 R9, RZ, RZ, RZ ;  /* 0x000000ffff097224 */ /* 0x000fe400078e00ff */
[----:B----4-:R-:W-:-:S05]  /*b160*/  IMAD.SHL.U32 R14, R14, 0x80, RZ ;  /* 0x000000800e0e7824 */ /* 0x010fca00078e00ff */
[----:B---3-5:R-:W-:-:S04]  /*b170*/  ISETP.GE.AND P0, PT, R14, R5, PT ;  /* 0x000000050e00720c */ /* 0x028fc80003f06270 */
[----:B-1----:R-:W-:-:S04]  /*b180*/  SEL R8, R7, 0xffffffff, !P0 ;  /* 0xffffffff07087807 */ /* 0x002fc80004000000 */
[----:B------:R-:W-:-:S13]  /*b190*/  ISETP.GE.AND P0, PT, R8, RZ, PT ;  /* 0x000000ff0800720c */ /* 0x000fda0003f06270 */
[----:B------:R-:W-:Y:S05]  /*b1a0*/  @!P0 BRA `(.L_x_596) ;  /* 0x0000001c00a08947 */ /* 0x000fea0003800000 */
[----:B------:R-:W1:Y:S08]  /*b1b0*/  LDC.64 R10, c[0x0][0x770] ;  /* 0x0001dc00ff0a7b82 */ /* 0x000e700000000a00 */
[----:B------:R-:W3:Y:S08]  /*b1c0*/  LDC.64 R6, c[0x0][0x770] ;  /* 0x0001dc00ff067b82 */ /* 0x000ef00000000a00 */
[----:B------:R-:W4:Y:S01]  /*b1d0*/  LDC.64 R4, c[0x0][0x778] ;  /* 0x0001de00ff047b82 */ /* 0x000f220000000a00 */
[----:B-1----:R-:W-:-:S07]  /*b1e0*/  ISETP.NE.U32.AND P0, PT, R10, RZ, PT ;  /* 0x000000ff0a00720c */ /* 0x002fce0003f05070 */
[----:B------:R-:W1:Y:S01]  /*b1f0*/  LDC.64 R2, c[0x0][0x780] ;  /* 0x0001e000ff027b82 */ /* 0x000e620000000a00 */
[----:B------:R-:W-:Y:S01]  /*b200*/  ISETP.NE.AND.EX P1, PT, R11, RZ, PT, P0 ;  /* 0x000000ff0b00720c */ /* 0x000fe20003f25300 */
[----:B---3--:R-:W-:Y:S01]  /*b210*/  IMAD.WIDE R6, R8, 0x4, R6 ;  /* 0x0000000408067825 */ /* 0x008fe200078e0206 */
[----:B----4-:R-:W-:-:S11]  /*b220*/  ISETP.NE.U32.AND P0, PT, R4, RZ, PT ;  /* 0x000000ff0400720c */ /* 0x010fd60003f05070 */
[----:B------:R-:W3:Y:S01]  /*b230*/  @P1 LDG.E R9, desc[UR38][R6.64] ;  /* 0x0000002606091981 */ /* 0x000ee2000c1e1900 */
[----:B------:R-:W-:-:S03]  /*b240*/  ISETP.NE.AND.EX P0, PT, R5, RZ, PT, P0 ;  /* 0x000000ff0500720c */ /* 0x000fc60003f05300 */
[----:B------:R-:W4:Y:S01]  /*b250*/  @P1 LDG.E R15, desc[UR38][R6.64] ;  /* 0x00000026060f1981 */ /* 0x000f22000c1e1900 */
[----:B-1----:R-:W-:-:S04]  /*b260*/  ISETP.NE.U32.AND P2, PT, R2, RZ, PT ;  /* 0x000000ff0200720c */ /* 0x002fc80003f45070 */
[----:B------:R-:W-:-:S05]  /*b270*/  ISETP.NE.AND.EX P2, PT, R3, RZ, PT, P2 ;  /* 0x000000ff0300720c */ /* 0x000fca0003f45320 */
[----:B------:R-:W1:Y:S08]  /*b280*/  @P0 LDC.64 R2, c[0x0][0x778] ;  /* 0x0001de00ff020b82 */ /* 0x000e700000000a00 */
[----:B------:R-:W2:Y:S01]  /*b290*/  @P2 LDC.64 R12, c[0x0][0x780] ;  /* 0x0001e000ff0c2b82 */ /* 0x000ea20000000a00 */
[----:B------:R-:W-:Y:S02]  /*b2a0*/  IMAD.MOV.U32 R5, RZ, RZ, RZ ;  /* 0x000000ffff057224 */ /* 0x000fe400078e00ff */
[----:B-1----:R-:W-:-:S05]  /*b2b0*/  @P0 IMAD.WIDE R2, R8, 0x4, R2 ;  /* 0x0000000408020825 */ /* 0x002fca00078e0202 */
[----:B------:R2:W5:Y:S01]  /*b2c0*/  @P0 LDG.E R5, desc[UR38][R2.64] ;  /* 0x0000002602050981 */ /* 0x000562000c1e1900 */
[----:B------:R-:W-:Y:S01]  /*b2d0*/  ULDC UR4, c[0x0][0x280] ;  /* 0x0000a00000047ab9 */ /* 0x000fe20000000800 */
[----:B--2---:R-:W-:-:S04]  /*b2e0*/  @P2 IMAD.WIDE R2, R8, 0x4, R12 ;  /* 0x0000000408022825 */ /* 0x004fc800078e020c */
[----:B------:R-:W-:Y:S01]  /*b2f0*/  IMAD.U32 R4, RZ, RZ, UR4 ;  /* 0x00000004ff047e24 */ /* 0x000fe2000f8e00ff */
[----:B------:R-:W-:-:S05]  /*b300*/  VOTEU.ANY UP0, P1 ;  /* 0x00000000003f7886 */ /* 0x000fca0000800100 */
[----:B------:R1:W5:Y:S02]  /*b310*/  @P2 LDG.E R4, desc[UR38][R2.64] ;  /* 0x0000002602042981 */ /* 0x000364000c1e1900 */
[----:B-1----:R-:W-:Y:S01]  /*b320*/  CS2R R2, SRZ ;  /* 0x0000000000027805 */ /* 0x002fe2000001ff00 */
[----:B---3--:R-:W-:-:S04]  /*b330*/  @P1 IMAD R9, R8, 0x50, R9 ;  /* 0x0000005008091824 */ /* 0x008fc800078e0209 */
[----:B------:R-:W-:-:S05]  /*b340*/  @P1 IMAD.HI R9, R9, 0x66666667, RZ ;  /* 0x6666666709091827 */ /* 0x000fca00078e02ff */
[----:B------:R-:W-:-:S04]  /*b350*/  @P1 SHF.R.U32.HI R12, RZ, 0x1f, R9 ;  /* 0x0000001fff0c1819 */ /* 0x000fc80000011609 */
[----:B------:R-:W-:-:S05]  /*b360*/  @P1 LEA.HI.SX32 R12, R9, R12, 0x1b ;  /* 0x0000000c090c1211 */ /* 0x000fca00078fdaff */
[----:B------:R-:W-:Y:S01]  /*b370*/  @P1 IMAD R12, R12, 0x50, RZ ;  /* 0x000000500c0c1824 */ /* 0x000fe200078e02ff */
[----:B----4-:R-:W-:-:S04]  /*b380*/  @P1 R2UR UR4, R15 ;  /* 0x000000000f0412ca */ /* 0x010fc800000e0000 */
[--C-:B------:R-:W-:Y:S01]  /*b390*/  @P1 SHF.R.S32.HI R9, RZ, 0x1f, R12.reuse ;  /* 0x0000001fff091819 */ /* 0x100fe2000001140c */
[----:B------:R-:W-:-:S04]  /*b3a0*/  @P1 IMAD.MOV.U32 R2, RZ, RZ, R12 ;  /* 0x000000ffff021224 */ /* 0x000fc800078e000c */
[----:B------:R-:W-:Y:S01]  /*b3b0*/  @P1 IMAD.MOV.U32 R3, RZ, RZ, R9 ;  /* 0x000000ffff031224 */ /* 0x000fe200078e0009 */
[----:B------:R-:W-:Y:S06]  /*b3c0*/  @P2 BRA `(.L_x_597) ;  /* 0x0000000000102947 */ /* 0x000fec0003800000 */
[----:B------:R-:W-:Y:S05]  /*b3d0*/  @!P1 BRA `(.L_x_597) ;  /* 0x00000000000c9947 */ /* 0x000fea0003800000 */
[----:B------:R-:W2:Y:S04]  /*b3e0*/  LDG.E R9, desc[UR38][R6.64] ;  /* 0x0000002606097981 */ /* 0x000ea8000c1e1900 */
[----:B-----5:R-:W2:Y:S02]  /*b3f0*/  LDG.E R4, desc[UR38][R6.64+0x4] ;  /* 0x0000042606047981 */ /* 0x020ea4000c1e1900 */
[----:B--2---:R-:W-:-:S07]  /*b400*/  IMAD.IADD R4, R4, 0x1, -R9 ;  /* 0x0000000104047824 */ /* 0x004fce00078e0a09 */
.L_x_597:
[----:B-----5:R-:W-:Y:S01]  /*b410*/  ISETP.GE.AND P1, PT, R4, 0x1, PT ;  /* 0x000000010400780c */ /* 0x020fe20003f26270 */
[----:B------:R-:W-:Y:S01]  /*b420*/  UMOV UR35, URZ ;  /* 0x0000003f00237c82 */ /* 0x000fe20008000000 */
[----:B------:R-:W-:Y:S01]  /*b430*/  @UP0 UMOV UR35, UR4 ;  /* 0x0000000400230c82 */ /* 0x000fe20008000000 */
[----:B------:R-:W-:-:S10]  /*b440*/  IMAD.MOV.U32 R9, RZ, RZ, RZ ;  /* 0x000000ffff097224 */ /* 0x000fd400078e00ff */
[----:B------:R-:W-:Y:S05]  /*b450*/  @!P1 BRA `(.L_x_596) ;  /* 0x0000001800f49947 */ /* 0x000fea0003800000 */
[----:B------:R-:W1:Y:S01]  /*b460*/  S2R R9, SR_CTAID.Y ;  /* 0x0000000000097919 */ /* 0x000e620000002600 */
[----:B------:R-:W2:Y:S01]  /*b470*/  LDC.64 R12, c[0x0][0x718] ;  /* 0x0001c600ff0c7b82 */ /* 0x000ea20000000a00 */
[----:B------:R-:W-:Y:S01]  /*b480*/  ISETP.NE.U32.AND P1, PT, R10, RZ, PT ;  /* 0x000000ff0a00720c */ /* 0x000fe20003f25070 */
[----:B------:R-:W-:Y:S01]  /*b490*/  IMAD.MOV.U32 R7, RZ, RZ, R3 ;  /* 0x000000ffff077224 */ /* 0x000fe200078e0003 */
[----:B------:R-:W-:Y:S01]  /*b4a0*/  R2UR UR13, R8 ;  /* 0x00000000080d72ca */ /* 0x000fe200000e0000 */
[----:B------:R-:W-:Y:S01]  /*b4b0*/  ULDC UR4, c[0x0][0x2e8] ;  /* 0x0000ba0000047ab9 */ /* 0x000fe20000000800 */
[----:B------:R-:W-:Y:S01]  /*b4c0*/  ISETP.NE.AND.EX P1, PT, R11, RZ, PT, P1 ;  /* 0x000000ff0b00720c */ /* 0x000fe20003f25310 */
[----:B------:R-:W-:Y:S01]  /*b4d0*/  VOTEU.ANY UP1, P0 ;  /* 0x00000000003f7886 */ /* 0x000fe20000020100 */
[----:B------:R-:W-:Y:S01]  /*b4e0*/  SHF.R.S32.HI R8, RZ, 0x1f, R8 ;  /* 0x0000001fff087819 */ /* 0x000fe20000011408 */
[----:B------:R-:W3:Y:S01]  /*b4f0*/  LDC.64 R10, c[0x0][0x720] ;  /* 0x0001c800ff0a7b82 */ /* 0x000ee20000000a00 */
[----:B------:R-:W-:-:S02]  /*b500*/  R2UR UR11, R14 ;  /* 0x000000000e0b72ca */ /* 0x000fc400000e0000 */
[----:B------:R-:W-:Y:S02]  /*b510*/  ELECT P0, URZ, PT ;  /* 0x00000000003f782f */ /* 0x000fe40003800000 */
[----:B------:R-:W-:Y:S01]  /*b520*/  SEL R8, R8, RZ, !P1 ;  /* 0x000000ff08087207 */ /* 0x000fe20004800000 */
[----:B------:R-:W-:Y:S01]  /*b530*/  UMOV UR12, UR20 ;  /* 0x00000014000c7c82 */ /* 0x000fe20008000000 */
[----:B------:R-:W-:Y:S01]  /*b540*/  R2UR UR8, R5 ;  /* 0x00000000050872ca */ /* 0x000fe200000e0000 */
[----:B------:R-:W-:Y:S02]  /*b550*/  BSSY B0, `(.L_x_596) ;  /* 0x00001ad000007945 */ /* 0x000fe40003800000 */
[----:B------:R-:W-:Y:S01]  /*b560*/  VOTEU.ANY UP0, P1 ;  /* 0x00000000003f7886 */ /* 0x000fe20000800100 */
[----:B------:R-:W-:Y:S02]  /*b570*/  USEL UR21, UR13, URZ, !UP0 ;  /* 0x0000003f0d157287 */ /* 0x000fe4000c000000 */
[----:B------:R-:W-:-:S02]  /*b580*/  UISETP.NE.AND UP0, UPT, UR4, 0x1, UPT ;  /* 0x000000010400788c */ /* 0x000fc4000bf05270 */
[----:B------:R-:W-:-:S05]  /*b590*/  USEL UR13, UR13, URZ, !UP1 ;  /* 0x0000003f0d0d7287 */ /* 0x000fca000c800000 */
[----:B------:R-:W-:Y:S01]  /*b5a0*/  UIADD3 UR11, UR11, UR8, URZ ;  /* 0x000000080b0b7290 */ /* 0x000fe2000fffe03f */
[----:B-1----:R-:W-:-:S03]  /*b5b0*/  SHF.R.S32.HI R9, RZ, 0x1f, R9 ;  /* 0x0000001fff097819 */ /* 0x002fc60000011409 */
[----:B------:R-:W-:Y:S01]  /*b5c0*/  @UP0 ULDC UR6, c[0x0][0x2ec] ;  /* 0x0000bb0000060ab9 */ /* 0x000fe20000000800 */
[----:B------:R-:W-:Y:S01]  /*b5d0*/  @UP0 ULDC UR8, c[0x0][0x2f0] ;  /* 0x0000bc0000080ab9 */ /* 0x000fe20000000800 */
[----:B------:R-:W-:Y:S01]  /*b5e0*/  UIMAD.WIDE.U32 UR6, UR20, UR6, URZ ;  /* 0x00000006140672a5 */ /* 0x000fe2000f8e003f */
[----:B--2---:R-:W-:-:S03]  /*b5f0*/  IMAD R6, R9, R12, RZ ;  /* 0x0000000c09067224 */ /* 0x004fc600078e02ff */
[----:B------:R-:W-:Y:S01]  /*b600*/  @UP0 USHF.R.U32.HI UR12, URZ, UR8, UR7 ;  /* 0x000000083f0c0299 */ /* 0x000fe20008011607 */
[----:B------:R-:W-:Y:S02]  /*b610*/  IMAD R13, R13, UR20, R6 ;  /* 0x000000140d0d7c24 */ /* 0x000fe4000f8e0206 */
[----:B------:R-:W-:-:S04]  /*b620*/  IMAD.MOV.U32 R6, RZ, RZ, R2 ;  /* 0x000000ffff067224 */ /* 0x000fc800078e0002 */
[----:B------:R-:W-:-:S04]  /*b630*/  IMAD.WIDE.U32 R2, R12, UR20, R6 ;  /* 0x000000140c027c25 */ /* 0x000fc8000f8e0006 */
[----:B---3--:R-:W-:Y:S02]  /*b640*/  IMAD R12, R8, R10, RZ ;  /* 0x0000000a080c7224 */ /* 0x008fe400078e02ff */
[----:B------:R-:W-:Y:S02]  /*b650*/  IMAD.IADD R3, R3, 0x1, R13 ;  /* 0x0000000103037824 */ /* 0x000fe400078e020d */
[----:B------:R-:W-:Y:S02]  /*b660*/  IMAD R15, R11, UR21, R12 ;  /* 0x000000150b0f7c24 */ /* 0x000fe4000f8e020c */
[----:B------:R-:W1:Y:S01]  /*b670*/  LDC.64 R12, c[0x0][0x700] ;  /* 0x0001c000ff0c7b82 */ /* 0x000e620000000a00 */
[----:B------:R-:W-:-:S04]  /*b680*/  IMAD.WIDE.U32 R2, R10, UR21, R2 ;  /* 0x000000150a027c25 */ /* 0x000fc8000f8e0002 */
[----:B------:R-:W-:-:S03]  /*b690*/  IMAD.IADD R3, R3, 0x1, R15 ;  /* 0x0000000103037824 */ /* 0x000fc600078e020f */
[----:B------:R-:W2:Y:S01]  /*b6a0*/  LDC.64 R10, c[0x0][0x730] ;  /* 0x0001cc00ff0a7b82 */ /* 0x000ea20000000a00 */
[----:B-1----:R-:W-:-:S04]  /*b6b0*/  LEA R12, P1, R2, R12, 0x2 ;  /* 0x0000000c020c7211 */ /* 0x002fc800078210ff */
[----:B------:R-:W-:Y:S02]  /*b6c0*/  LEA.HI.X R13, R2, R13, R3, 0x2, P1 ;  /* 0x0000000d020d7211 */ /* 0x000fe400008f1403 */
[----:B------:R-:W-:Y:S01]  /*b6d0*/  R2UR UR4, R12 ;  /* 0x000000000c0472ca */ /* 0x000fe200000e0000 */
[----:B--2---:R-:W-:Y:S01]  /*b6e0*/  IMAD R2, R9, R10, RZ ;  /* 0x0000000a09027224 */ /* 0x004fe200078e02ff */
[----:B------:R-:W-:Y:S01]  /*b6f0*/  R2UR UR5, R13 ;  /* 0x000000000d0572ca */ /* 0x000fe200000e0000 */
[----:B------:R-:W-:-:S04]  /*b700*/  IMAD.WIDE.U32 R6, R10, UR20, R6 ;  /* 0x000000140a067c25 */ /* 0x000fc8000f8e0006 */
[----:B------:R-:W-:Y:S02]  /*b710*/  IMAD R11, R11, UR20, R2 ;  /* 0x000000140b0b7c24 */ /* 0x000fe4000f8e0202 */
[----:B------:R-:W1:Y:S01]  /*b720*/  LDC.64 R2, c[0x0][0x738] ;  /* 0x0001ce00ff027b82 */ /* 0x000e620000000a00 */
[----:B------:R-:W-:Y:S02]  /*b730*/  IMAD.MOV.U32 R9, RZ, RZ, RZ ;  /* 0x000000ffff097224 */ /* 0x000fe400078e00ff */
[----:B------:R-:W-:Y:S02]  /*b740*/  IMAD.IADD R7, R7, 0x1, R11 ;  /* 0x0000000107077824 */ /* 0x000fe400078e020b */
[----:B-1----:R-:W-:Y:S02]  /*b750*/  IMAD R8, R8, R2, RZ ;  /* 0x0000000208087224 */ /* 0x002fe400078e02ff */
[----:B------:R-:W-:-:S04]  /*b760*/  IMAD.WIDE.U32 R6, R2, UR21, R6 ;  /* 0x0000001502067c25 */ /* 0x000fc8000f8e0006 */
[----:B------:R-:W-:Y:S01]  /*b770*/  IMAD R11, R3, UR21, R8 ;  /* 0x00000015030b7c24 */ /* 0x000fe2000f8e0208 */
[----:B------:R-:W-:Y:S06]  /*b780*/  @!P0 BRA `(.L_x_598) ;  /* 0x0000001800248947 */ /* 0x000fec0003800000 */
[----:B------:R-:W1:Y:S01]  /*b790*/  S2R R3, SR_CgaCtaId ;  /* 0x0000000000037919 */ /* 0x000e620000008800 */
[----:B------:R-:W-:Y:S01]  /*b7a0*/  MOV R12, 0x400 ;  /* 0x00000400000c7802 */ /* 0x000fe20000000f00 */
[----:B------:R-:W2:Y:S03]  /*b7b0*/  S2R R16, SR_TID.X ;  /* 0x0000000000107919 */ /* 0x000ea60000002100 */
[----:B-1----:R-:W-:Y:S01]  /*b7c0*/  LEA R12, R3, R12, 0x18 ;  /* 0x0000000c030c7211 */ /* 0x002fe200078ec0ff */
[----:B------:R-:W-:Y:S01]  /*b7d0*/  IMAD.MOV.U32 R3, RZ, RZ, 0x1 ;  /* 0x00000001ff037424 */ /* 0x000fe200078e00ff */
[----:B--2---:R-:W-:-:S04]  /*b7e0*/  LOP3.LUT R16, R16, 0x7f, RZ, 0xc0, !PT ;  /* 0x0000007f10107812 */ /* 0x004fc800078ec0ff */
[----:B------:R-:W-:Y:S02]  /*b7f0*/  SHF.L.U32 R3, R3, 0x1f, RZ ;  /* 0x0000001f03037819 */ /* 0x000fe400000006ff */
[----:B------:R-:W-:Y:S02]  /*b800*/  ISETP.NE.AND P0, PT, R16, RZ, PT ;  /* 0x000000ff1000720c */ /* 0x000fe40003f05270 */
[----:B------:R-:W1:Y:S02]  /*b810*/  SYNCS.PHASECHK.TRANS64.TRYWAIT P1, [R12+URZ+0x38820], R3 ;  /* 0x038820030c0075a7 */ /* 0x000e64000802017f */
[----:B-1----:R-:W-:Y:S09]  /*b820*/  @!P1 BRA `(.L_x_599) ;  /* 0x0000001c00009947 */ /* 0x002ff20003800000 */
.L_x_627:
[----:B------:R-:W-:Y:S02]  /*b830*/  IMAD.IADD R11, R7, 0x1, R11 ;  /* 0x00000001070b7824 */ /* 0x000fe400078e020b */
        /* <DEDUP_REMOVED lines=8> */
.L_x_600:
[----:B-1----:R-:W1:Y:S01]  /*b8c0*/  LDC.64 R2, c[0x0][0x198] ;  /* 0x00006600ff027b82 */ /* 0x002e620000000a00 */
[----:B------:R-:W-:Y:S01]  /*b8d0*/  R2UR UR8, R12 ;  /* 0x000000000c0872ca */ /* 0x000fe200000e0000 */
[----:B------:R-:W-:Y:S01]  /*b8e0*/  UMOV UR22, 0x0 ;  /* 0x0000000000167882 */ /* 0x000fe20000000000 */
[----:B------:R-:W-:Y:S01]  /*b8f0*/  UMOV UR23, 0x14f00000 ;  /* 0x14f0000000177882 */ /* 0x000fe20000000000 */
[----:B------:R-:W-:Y:S01]  /*b900*/  UMOV UR34, URZ ;  /* 0x0000003f00227c82 */ /* 0x000fe20008000000 */
[----:B------:R-:W-:Y:S01]  /*b910*/  UMOV UR36, UR20 ;  /* 0x0000001400247c82 */ /* 0x000fe20008000000 */
[----:B------:R-:W-:Y:S01]  /*b920*/  UMOV UR37, UR21 ;  /* 0x0000001500257c82 */ /* 0x000fe20008000000 */
[----:B------:R-:W-:Y:S01]  /*b930*/  UMOV UR18, 0x40 ;  /* 0x0000004000127882 */ /* 0x000fe20000000000 */
[----:B------:R-:W-:Y:S01]  /*b940*/  UMOV UR19, UR35 ;  /* 0x0000002300137c82 */ /* 0x000fe20008000000 */
[----:B------:R-:W-:Y:S01]  /*b950*/  UMOV UR10, 0x14 ;  /* 0x00000014000a7882 */ /* 0x000fe20000000000 */
[----:B------:R-:W-:Y:S01]  /*b960*/  IMAD.MOV.U32 R5, RZ, RZ, 0x10000 ;  /* 0x00010000ff057424 */ /* 0x000fe200078e00ff */
[----:B------:R-:W-:Y:S01]  /*b970*/  UMOV UR30, 0x0 ;  /* 0x00000000001e7882 */ /* 0x000fe20000000000 */
[----:B------:R-:W-:Y:S01]  /*b980*/  UMOV UR31, 0x10000000 ;  /* 0x10000000001f7882 */ /* 0x000fe20000000000 */
[----:B------:R-:W-:Y:S01]  /*b990*/  UMOV UR50, 0x40 ;  /* 0x0000004000327882 */ /* 0x000fe20000000000 */
[----:B------:R-:W-:-:S02]  /*b9a0*/  UIADD3 UR32, UR8, 0x1a000, URZ ;  /* 0x0001a00008207890 */ /* 0x000fc4000fffe03f */
[----:B------:R-:W-:Y:S02]  /*b9b0*/  UIADD3 UR33, UR8, 0x38810, URZ ;  /* 0x0003881008217890 */ /* 0x000fe4000fffe03f */
[----:B------:R-:W-:Y:S02]  /*b9c0*/  UIADD3 UR16, UR8, 0x1c800, URZ ;  /* 0x0001c80008107890 */ /* 0x000fe4000fffe03f */
[----:B------:R-:W-:Y:S02]  /*b9d0*/  UIADD3 UR24, UR8, 0x2e000, URZ ;  /* 0x0002e00008187890 */ /* 0x000fe4000fffe03f */
[----:B------:R-:W-:Y:S01]  /*b9e0*/  UIADD3 UR9, UR8, 0x38800, URZ ;  /* 0x0003880008097890 */ /* 0x000fe2000fffe03f */
[----:B-1----:R-:W-:Y:S01]  /*b9f0*/  IMAD.MOV.U32 R9, RZ, RZ, R2 ;  /* 0x000000ffff097224 */ /* 0x002fe200078e0002 */
[----:B------:R-:W-:Y:S01]  /*ba00*/  UMOV UR17, UR33 ;  /* 0x0000002100117c82 */ /* 0x000fe20008000000 */
[----:B------:R-:W-:Y:S01]  /*ba10*/  IMAD.MOV.U32 R8, RZ, RZ, R3 ;  /* 0x000000ffff087224 */ /* 0x000fe200078e0003 */
[----:B------:R-:W-:Y:S01]  /*ba20*/  UMOV UR25, UR33 ;  /* 0x0000002100197c82 */ /* 0x000fe20008000000 */
[----:B------:R-:W-:Y:S01]  /*ba30*/  UIADD3 UR48, UR8, 0x4000, URZ ;  /* 0x0000400008307890 */ /* 0x000fe2000fffe03f */
[----:B------:R-:W-:Y:S01]  /*ba40*/  IADD3 R0, P1, R9, 0x2f0, RZ ;  /* 0x000002f009007810 */ /* 0x000fe20007f3e0ff */
[----:B------:R-:W-:Y:S01]  /*ba50*/  UIADD3 UR40, UR8, 0x8000, URZ ;  /* 0x0000800008287890 */ /* 0x000fe2000fffe03f */
[----:B------:R-:W-:-:S02]  /*ba60*/  UMOV UR51, UR11 ;  /* 0x0000000b00337c82 */ /* 0x000fc40008000000 */
        /* <DEDUP_REMOVED lines=16> */
[----:B------:R-:W-:Y:S01]  /*bb70*/  ISETP.GE.AND P1, PT, R4, 0x51, PT ;  /* 0x000000510400780c */ /* 0x000fe20003f26270 */
[----:B------:R-:W-:Y:S01]  /*bb80*/  UMOV UR41, UR9 ;  /* 0x0000000900297c82 */ /* 0x000fe20008000000 */
[----:B------:R-:W-:Y:S01]  /*bb90*/  R2UR UR15, R3 ;  /* 0x00000000030f72ca */ /* 0x000fe200000e0000 */
[----:B------:R-:W-:Y:S01]  /*bba0*/  UMOV UR26, 0x40 ;  /* 0x00000040001a7882 */ /* 0x000fe20000000000 */
[----:B------:R-:W-:Y:S01]  /*bbb0*/  R2UR UR47, R0 ;  /* 0x00000000002f72ca */ /* 0x000fe200000e0000 */
[----:B------:R-:W-:Y:S01]  /*bbc0*/  UMOV UR27, UR11 ;  /* 0x0000000b001b7c82 */ /* 0x000fe20008000000 */
[----:B------:R-:W-:Y:S01]  /*bbd0*/  UMOV UR28, UR12 ;  /* 0x0000000c001c7c82 */ /* 0x000fe20008000000 */
[----:B------:R-:W-:Y:S01]  /*bbe0*/  UMOV UR29, UR13 ;  /* 0x0000000d001d7c82 */ /* 0x000fe20008000000 */
[----:B------:R-:W-:-:S07]  /*bbf0*/  IMAD.MOV.U32 R0, RZ, RZ, RZ ;  /* 0x000000ffff007224 */ /* 0x000fce00078e00ff */
[----:B------:R-:W-:Y:S01]  /*bc00*/  UTMALDG.4D [UR32], [UR14], desc[UR22] ;  /* 0x000016200e0075b4 */ /* 0x000fe20008019000 */
[----:B------:R-:W-:Y:S01]  /*bc10*/  UTMALDG.4D [UR16], [UR14], desc[UR22] ;  /* 0x000016100e0075b4 */ /* 0x000fe20008019000 */
[----:B------:R1:W-:Y:S01]  /*bc20*/  UBLKCP.S.G [UR24], [UR4], UR10 ;  /* 0x00000018040073ba */ /* 0x0003e2000800020a */
[----:B------:R2:W-:Y:S02]  /*bc30*/  SYNCS.ARRIVE.TRANS64 RZ, [R12+URZ+0x38800], R5 ;  /* 0x038800050cff79a7 */ /* 0x0005e4000800003f */
[----:B--2---:R-:W-:Y:S01]  /*bc40*/  IMAD.MOV.U32 R5, RZ, RZ, RZ ;  /* 0x000000ffff057224 */ /* 0x004fe200078e00ff */
[----:B-1----:R-:W-:Y:S01]  /*bc50*/  UIADD3 UR24, UR8, 0xc000, URZ ;  /* 0x0000c00008187890 */ /* 0x002fe2000fffe03f */
[----:B------:R-:W-:Y:S01]  /*bc60*/  UMOV UR10, UR34 ;  /* 0x00000022000a7c82 */ /* 0x000fe20008000000 */
[----:B------:R-:W-:Y:S01]  /*bc70*/  UMOV UR25, UR9 ;  /* 0x0000000900197c82 */ /* 0x000fe20008000000 */
[----:B------:R1:W-:Y:S01]  /*bc80*/  UTMALDG.4D [UR8], [UR6], desc[UR30] ;  /* 0x00001e08060075b4 */ /* 0x0003e20008019000 */
[----:B------:R1:W-:Y:S01]  /*bc90*/  UTMALDG.4D [UR48], [UR6], desc[UR30] ;  /* 0x00001e30060075b4 */ /* 0x0003e20008019000 */
[----:B------:R1:W-:Y:S04]  /*bca0*/  UTMALDG.4D [UR40], [UR46], desc[UR30] ;  /* 0x00001e282e0075b4 */ /* 0x0003e80008019000 */
[----:B------:R1:W-:Y:S02]  /*bcb0*/  UTMALDG.4D [UR24], [UR46], desc[UR30] ;  /* 0x00001e182e0075b4 */ /* 0x0003e40008019000 */
[----:B-1----:R-:W-:Y:S05]  /*bcc0*/  @!P1 BRA `(.L_x_601) ;  /* 0x0000000c00f89947 */ /* 0x002fea0003800000 */
[C---:B------:R-:W-:Y:S01]  /*bcd0*/  VIADD R0, R4.reuse, 0x4f ;  /* 0x0000004f04007836 */ /* 0x040fe20000000000 */
[----:B------:R-:W1:Y:S01]  /*bce0*/  S2R R13, SR_TID.X ;  /* 0x00000000000d7919 */ /* 0x000e620000002100 */
[----:B------:R-:W-:Y:S01]  /*bcf0*/  ISETP.GE.AND P1, PT, R4, 0xa1, PT ;  /* 0x000000a10400780c */ /* 0x000fe20003f26270 */
[----:B------:R-:W-:Y:S02]  /*bd00*/  IMAD.MOV.U32 R10, RZ, RZ, 0x1 ;  /* 0x00000001ff0a7424 */ /* 0x000fe400078e00ff */
[----:B------:R-:W-:-:S04]  /*bd10*/  IMAD.HI R0, R0, 0x66666667, RZ ;  /* 0x6666666700007827 */ /* 0x000fc800078e02ff */
[----:B------:R-:W-:Y:S01]  /*bd20*/  IMAD.MOV.U32 R19, RZ, RZ, RZ ;  /* 0x000000ffff137224 */ /* 0x000fe200078e00ff */
[----:B------:R-:W-:-:S04]  /*bd30*/  SHF.R.U32.HI R5, RZ, 0x1f, R0 ;  /* 0x0000001fff057819 */ /* 0x000fc80000011600 */
[----:B------:R-:W-:Y:S01]  /*bd40*/  LEA.HI.SX32 R5, R0, R5, 0x1b ;  /* 0x0000000500057211 */ /* 0x000fe200078fdaff */
[----:B------:R-:W-:-:S05]  /*bd50*/  IMAD.MOV.U32 R0, RZ, RZ, 0x1 ;  /* 0x00000001ff007424 */ /* 0x000fca00078e00ff */
[----:B------:R-:W-:Y:S01]  /*bd60*/  VIADDMNMX R18, R5, -R0, 0x1, !PT ;  /* 0x0000000105127446 */ /* 0x000fe20007800900 */
[----:B------:R-:W-:Y:S02]  /*bd70*/  IMAD.MOV.U32 R0, RZ, RZ, RZ ;  /* 0x000000ffff007224 */ /* 0x000fe400078e00ff */
[----:B------:R-:W-:Y:S01]  /*bd80*/  IMAD.MOV.U32 R5, RZ, RZ, RZ ;  /* 0x000000ffff057224 */ /* 0x000fe200078e00ff */
[----:B------:R-:W-:-:S05]  /*bd90*/  LOP3.LUT R4, R18, 0x1, RZ, 0xc0, !PT ;  /* 0x0000000112047812 */ /* 0x000fca00078ec0ff */
[----:B------:R2:W-:Y:S01]  /*bda0*/  STL [R1], R4 ;  /* 0x0000000401007387 */ /* 0x0005e20000100800 */
[----:B-1----:R-:W-:Y:S01]  /*bdb0*/  LOP3.LUT R20, R13, 0x1f, RZ, 0xc0, !PT ;  /* 0x0000001f0d147812 */ /* 0x002fe200078ec0ff */
[----:B------:R-:W-:Y:S06]  /*bdc0*/  @!P1 BRA `(.L_x_602) ;  /* 0x00000008007c9947 */ /* 0x000fec0003800000 */
[----:B------:R-:W-:Y:S02]  /*bdd0*/  IMAD.IADD R18, R18, 0x1, -R4 ;  /* 0x0000000112127824 */ /* 0x000fe400078e0a04 */
[----:B------:R-:W-:Y:S02]  /*bde0*/  IMAD.MOV.U32 R19, RZ, RZ, RZ ;  /* 0x000000ffff137224 */ /* 0x000fe400078e00ff */
[----:B------:R-:W-:-:S07]  /*bdf0*/  IMAD.MOV.U32 R10, RZ, RZ, 0x1 ;  /* 0x00000001ff0a7424 */ /* 0x000fce00078e00ff */
.L_x_611:
[----:B------:R-:W-:-:S04]  /*be00*/  SHF.L.U32 R21, R10, 0x1f, RZ ;  /* 0x0000001f0a157819 */ /* 0x000fc800000006ff */
[----:B-1----:R-:W1:Y:S02]  /*be10*/  SYNCS.PHASECHK.TRANS64.TRYWAIT P1, [R12+URZ+0x38840], R21 ;  /* 0x038840150c0075a7 */ /* 0x002e64000802017f */
[----:B-12--5:R-:W-:Y:S05]  /*be20*/  @!P1 BRA `(.L_x_603) ;  /* 0x0000001400949947 */ /* 0x026fea0003800000 */
.L_x_628:
[----:B------:R-:W-:Y:S05]  /*be30*/  @P0 BRA `(.L_x_604) ;  /* 0x0000000000140947 */ /* 0x000fea0003800000 */
[----:B------:R-:W-:Y:S01]  /*be40*/  ISETP.NE.AND P1, PT, R20, RZ, PT ;  /* 0x000000ff1400720c */ /* 0x000fe20003f25270 */
[----:B------:R-:W-:-:S04]  /*be50*/  IMAD.MOV.U32 R3, RZ, RZ, 0x5140 ;  /* 0x00005140ff037424 */ /* 0x000fc800078e00ff */
[----:B------:R3:W-:Y:S08]  /*be60*/  SYNCS.ARRIVE.TRANS64 RZ, [R12+URZ+0x38830], R3 ;  /* 0x038830030cff79a7 */ /* 0x0007f0000800003f */
[----:B------:R-:W-:Y:S05]  /*be70*/  @!P1 BRA `(.L_x_604) ;  /* 0x0000000000049947 */ /* 0x000fea0003800000 */
[----:B------:R-:W-:Y:S01]  /*be80*/  BPT.TRAP 0x1 ;  /* 0x000000040000795c */ /* 0x000fe20000300000 */
.L_x_604:
        /* <DEDUP_REMOVED lines=8> */
[----:B--2---:R-:W2:Y:S01]  /*bf10*/  LDC.64 R4, c[0x0][0x198] ;  /* 0x00006600ff047b82 */ /* 0x004ea20000000a00 */
[----:B------:R-:W-:Y:S01]  /*bf20*/  R2UR UR19, R17 ;  /* 0x00000000111372ca */ /* 0x000fe200000e0000 */
[----:B------:R-:W-:Y:S01]  /*bf30*/  UMOV UR28, UR20 ;  /* 0x00000014001c7c82 */ /* 0x000fe20008000000 */
[----:B------:R-:W-:Y:S01]  /*bf40*/  UMOV UR29, UR21 ;  /* 0x00000015001d7c82 */ /* 0x000fe20008000000 */
[----:B------:R-:W-:-:S03]  /*bf50*/  UMOV UR10, 0x14 ;  /* 0x00000014000a7882 */ /* 0x000fc60000000000 */
[----:B------:R-:W-:Y:S02]  /*bf60*/  UIADD3 UR16, UR14, 0x24000, URZ ;  /* 0x000240000e107890 */ /* 0x000fe4000fffe03f */
[----:B------:R-:W-:Y:S02]  /*bf70*/  UIADD3 UR17, UR14, 0x38830, URZ ;  /* 0x000388300e117890 */ /* 0x000fe4000fffe03f */
[----:B------:R-:W-:Y:S02]  /*bf80*/  UIADD3 UR24, UR14, 0x26800, URZ ;  /* 0x000268000e187890 */ /* 0x000fe4000fffe03f */
[----:B------:R-:W-:Y:S02]  /*bf90*/  UIADD3 UR14, UR14, 0x2e380, URZ ;  /* 0x0002e3800e0e7890 */ /* 0x000fe4000fffe03f */
[----:B------:R-:W-:Y:S01]  /*bfa0*/  UIADD3 UR19, UR19, UR35, URZ ;  /* 0x0000002313137290 */ /* 0x000fe2000fffe03f */
[----:B---3--:R-:W-:Y:S01]  /*bfb0*/  LEA R3, P2, R2, R14, 0x2 ;  /* 0x0000000e02037211 */ /* 0x008fe200078410ff */
[----:B------:R-:W-:Y:S01]  /*bfc0*/  UMOV UR25, UR17 ;  /* 0x0000001100197c82 */ /* 0x000fe20008000000 */
[----:B------:R-:W-:-:S02]  /*bfd0*/  UMOV UR15, UR17 ;  /* 0x00000011000f7c82 */ /* 0x000fc40008000000 */
[----:B------:R-:W-:Y:S02]  /*bfe0*/  R2UR UR22, R3 ;  /* 0x00000000031672ca */ /* 0x000fe400000e0000 */
[----:B------:R-:W-:Y:S01]  /*bff0*/  LEA.HI.X.SX32 R3, R17, R11, 0x1, P1 ;  /* 0x0000000b11037211 */ /* 0x000fe200008f0eff */
[----:B------:R-:W-:Y:S01]  /*c000*/  UMOV UR27, UR19 ;  /* 0x00000013001b7c82 */ /* 0x000fe20008000000 */
[----:B--2---:R-:W-:Y:S02]  /*c010*/  IMAD.MOV.U32 R9, RZ, RZ, R4 ;  /* 0x000000ffff097224 */ /* 0x004fe400078e0004 */
        /* <DEDUP_REMOVED lines=10> */
[----:B------:R-:W3:Y:S02]  /*c0c0*/  SYNCS.PHASECHK.TRANS64.TRYWAIT P1, [R12+URZ+0x38828], R21 ;  /* 0x038828150c0075a7 */ /* 0x000ee4000802017f */
[----:B--23--:R-:W-:Y:S05]  /*c0d0*/  @!P1 BRA `(.L_x_605) ;  /* 0x0000001000fc9947 */ /* 0x00cfea0003800000 */
.L_x_629:
[----:B------:R-:W-:Y:S05]  /*c0e0*/  @P0 BRA `(.L_x_606) ;  /* 0x0000000000140947 */ /* 0x000fea0003800000 */
[----:B------:R-:W-:Y:S01]  /*c0f0*/  ISETP.NE.AND P1, PT, R20, RZ, PT ;  /* 0x000000ff1400720c */ /* 0x000fe20003f25270 */
[----:B------:R-:W-:-:S04]  /*c100*/  IMAD.MOV.U32 R2, RZ, RZ, 0x5140 ;  /* 0x00005140ff027424 */ /* 0x000fc800078e00ff */
[----:B------:R3:W-:Y:S08]  /*c110*/  SYNCS.ARRIVE.TRANS64 RZ, [R12+URZ+0x38818], R2 ;  /* 0x038818020cff79a7 */ /* 0x0007f0000800003f */
[----:B------:R-:W-:Y:S05]  /*c120*/  @!P1 BRA `(.L_x_606) ;  /* 0x0000000000049947 */ /* 0x000fea0003800000 */
[----:B------:R-:W-:Y:S01]  /*c130*/  BPT.TRAP 0x1 ;  /* 0x000000040000795c */ /* 0x000fe20000300000 */
.L_x_606:
[----:B------:R-:W-:Y:S01]  /*c140*/  VIADD R16, R17, 0x50 ;  /* 0x0000005011107836 */ /* 0x000fe20000000000 */
[----:B---3--:R-:W-:Y:S01]  /*c150*/  IADD3 R2, P1, R9, 0xf0, RZ ;  /* 0x000000f009027810 */ /* 0x008fe20007f3e0ff */
[----:B------:R-:W-:Y:S01]  /*c160*/  UMOV UR14, 0x0 ;  /* 0x00000000000e7882 */ /* 0x000fe20000000000 */
[----:B------:R-:W-:Y:S01]  /*c170*/  R2UR UR16, R12 ;  /* 0x000000000c1072ca */ /* 0x000fe200000e0000 */
[C---:B------:R-:W-:Y:S01]  /*c180*/  VIADD R13, R16.reuse, UR35 ;  /* 0x00000023100d7c36 */ /* 0x040fe20008000000 */
[----:B------:R-:W-:Y:S01]  /*c190*/  R2UR UR6, R16 ;  /* 0x00000000100672ca */ /* 0x000fe200000e0000 */
[----:B------:R-:W-:Y:S01]  /*c1a0*/  IMAD.X R3, RZ, RZ, R8, P1 ;  /* 0x000000ffff037224 */ /* 0x000fe200008e0608 */
        /* <DEDUP_REMOVED lines=9> */
[----:B------:R-:W-:-:S02]  /*c240*/  UIADD3 UR24, UR16, 0x1f000, URZ ;  /* 0x0001f00010187890 */ /* 0x000fc4000fffe03f */
        /* <DEDUP_REMOVED lines=11> */
[----:B---34-:R-:W-:Y:S05]  /*c300*/  @!P1 BRA `(.L_x_607) ;  /* 0x0000001000849947 */ /* 0x018fea0003800000 */
.L_x_630:
[----:B-123--:R-:W-:Y:S01]  /*c310*/  SHF.R.S32.HI R21, RZ, 0x1f, R16 ;  /* 0x0000001fff157819 */ /* 0x00efe20000011410 */
[----:B------:R-:W-:Y:S06]  /*c320*/  @P0 BRA `(.L_x_608) ;  /* 0x00000000001c0947 */ /* 0x000fec0003800000 */
[----:B------:R1:W-:Y:S02]  /*c330*/  STL [R1+0x20], R0 ;  /* 0x0000200001007387 */ /* 0x0003e40000100800 */
[----:B-1----:R-:W-:-:S04]  /*c340*/  IMAD.MOV.U32 R0, RZ, RZ, 0x5140 ;  /* 0x00005140ff007424 */ /* 0x002fc800078e00ff */
[----:B------:R1:W-:Y:S02]  /*c350*/  SYNCS.ARRIVE.TRANS64 RZ, [R12+URZ+0x38838], R0 ;  /* 0x038838000cff79a7 */ /* 0x0003e4000800003f */
[----:B-1----:R1:W5:Y:S01]  /*c360*/  LDL.LU R0, [R1+0x20] ;  /* 0x0000200001007983 */ /* 0x0023620000300800 */
[----:B------:R-:W-:-:S13]  /*c370*/  ISETP.NE.AND P1, PT, R20, RZ, PT ;  /* 0x000000ff1400720c */ /* 0x000fda0003f25270 */
[----:B-1----:R-:W-:Y:S05]  /*c380*/  @!P1 BRA `(.L_x_608) ;  /* 0x0000000000049947 */ /* 0x002fea0003800000 */
[----:B------:R-:W-:Y:S01]  /*c390*/  BPT.TRAP 0x1 ;  /* 0x000000040000795c */ /* 0x000fe20000300000 */
.L_x_608:
[----:B------:R-:W-:Y:S01]  /*c3a0*/  IADD3 R16, P1, R16, R6, RZ ;  /* 0x0000000610107210 */ /* 0x000fe20007f3e0ff */
[----:B------:R-:W-:Y:S01]  /*c3b0*/  UMOV UR8, 0x0 ;  /* 0x0000000000087882 */ /* 0x000fe20000000000 */
[----:B------:R-:W-:Y:S01]  /*c3c0*/  R2UR UR14, R12 ;  /* 0x000000000c0e72ca */ /* 0x000fe200000e0000 */
[----:B------:R-:W-:Y:S01]  /*c3d0*/  UMOV UR9, 0x14f00000 ;  /* 0x14f0000000097882 */ /* 0x000fe20000000000 */
[----:B------:R-:W-:Y:S01]  /*c3e0*/  R2UR UR27, R13 ;  /* 0x000000000d1b72ca */ /* 0x000fe200000e0000 */
[----:B------:R-:W-:Y:S01]  /*c3f0*/  IMAD.X R21, R21, 0x1, R11, P1 ;  /* 0x0000000115157824 */ /* 0x000fe200008e060b */
[----:B------:R-:W-:Y:S01]  /*c400*/  LEA R14, P1, R16, R14, 0x2 ;  /* 0x0000000e100e7211 */ /* 0x000fe200078210ff */
[----:B------:R-:W-:Y:S01]  /*c410*/  UMOV UR26, URZ ;  /* 0x0000003f001a7c82 */ /* 0x000fe20008000000 */
[----:B------:R-:W-:Y:S01]  /*c420*/  R2UR UR6, R4 ;  /* 0x00000000040672ca */ /* 0x000fe200000e0000 */
[----:B------:R-:W-:Y:S01]  /*c430*/  UMOV UR28, UR20 ;  /* 0x00000014001c7c82 */ /* 0x000fe20008000000 */
[----:B------:R-:W-:Y:S01]  /*c440*/  LEA.HI.X R21, R16, R15, R21, 0x2, P1 ;  /* 0x0000000f10157211 */ /* 0x000fe200008f1415 */
[----:B------:R-:W-:Y:S01]  /*c450*/  UMOV UR29, UR21 ;  /* 0x00000015001d7c82 */ /* 0x000fe20008000000 */
[----:B------:R-:W-:Y:S01]  /*c460*/  R2UR UR7, R5 ;  /* 0x00000000050772ca */ /* 0x000fe200000e0000 */
[----:B------:R-:W-:Y:S01]  /*c470*/  UMOV UR18, 0x40 ;  /* 0x0000004000127882 */ /* 0x000fe20000000000 */
[----:B------:R-:W-:Y:S01]  /*c480*/  R2UR UR22, R14 ;  /* 0x000000000e1672ca */ /* 0x000fe200000e0000 */
[----:B------:R-:W-:Y:S01]  /*c490*/  UIADD3 UR24, UR14, 0x29000, URZ ;  /* 0x000290000e187890 */ /* 0x000fe2000fffe03f */
[----:B------:R-:W-:Y:S01]  /*c4a0*/  R2UR UR23, R21 ;  /* 0x00000000151772ca */ /* 0x000fe200000e0000 */
[----:B------:R-:W-:Y:S01]  /*c4b0*/  UIADD3 UR25, UR14, 0x38838, URZ ;  /* 0x000388380e197890 */ /* 0x000fe2000fffe03f */
[----:B------:R-:W-:Y:S01]  /*c4c0*/  LOP3.LUT R10, R10, 0x1, RZ, 0x3c, !PT ;  /* 0x000000010a0a7812 */ /* 0x000fe200078e3cff */
[----:B------:R-:W-:-:S02]  /*c4d0*/  UIADD3 UR16, UR14, 0x2b800, URZ ;  /* 0x0002b8000e107890 */ /* 0x000fc4000fffe03f */
[----:B------:R-:W-:Y:S01]  /*c4e0*/  UIADD3 UR14, UR14, 0x2e580, URZ ;  /* 0x0002e5800e0e7890 */ /* 0x000fe2000fffe03f */
[----:B------:R-:W-:Y:S01]  /*c4f0*/  SHF.L.U32 R5, R10, 0x1f, RZ ;  /* 0x0000001f0a057819 */ /* 0x000fe200000006ff */
[----:B------:R-:W-:Y:S01]  /*c500*/  UMOV UR19, UR27 ;  /* 0x0000001b00137c82 */ /* 0x000fe20008000000 */
[----:B------:R-:W-:Y:S01]  /*c510*/  UMOV UR17, UR25 ;  /* 0x0000001900117c82 */ /* 0x000fe20008000000 */
[----:B------:R-:W-:Y:S01]  /*c520*/  UMOV UR15, UR25 ;  /* 0x00000019000f7c82 */ /* 0x000fe20008000000 */
[----:B------:R1:W-:Y:S01]  /*c530*/  UTMALDG.4D [UR24], [UR6], desc[UR8] ;  /* 0x00000818060075b4 */ /* 0x0003e20008019000 */
[----:B------:R-:W-:Y:S01]  /*c540*/  UMOV UR10, 0x14 ;  /* 0x00000014000a7882 */ /* 0x000fe20000000000 */
[----:B------:R1:W-:Y:S02]  /*c550*/  UTMALDG.4D [UR16], [UR6], desc[UR8] ;  /* 0x00000810060075b4 */ /* 0x0003e40008019000 */
[----:B------:R1:W-:Y:S01]  /*c560*/  UBLKCP.S.G [UR14], [UR22], UR10 ;  /* 0x0000000e160073ba */ /* 0x0003e2000800020a */
[----:B------:R-:W2:Y:S02]  /*c570*/  SYNCS.PHASECHK.TRANS64.TRYWAIT P1, [R12+URZ+0x38820], R5 ;  /* 0x038820050c0075a7 */ /* 0x000ea4000802017f */
[----:B-12---:R-:W-:Y:S05]  /*c580*/  @!P1 BRA `(.L_x_609) ;  /* 0x0000000c00f89947 */ /* 0x006fea0003800000 */
.L_x_632:
[----:B------:R-:W-:Y:S05]  /*c590*/  @P0 BRA `(.L_x_610) ;  /* 0x0000000000140947 */ /* 0x000fea0003800000 */
[----:B------:R-:W-:Y:S01]  /*c5a0*/  ISETP.NE.AND P1, PT, R20, RZ, PT ;  /* 0x000000ff1400720c */ /* 0x000fe20003f25270 */
[----:B-1----:R-:W-:-:S04]  /*c5b0*/  IMAD.MOV.U32 R5, RZ, RZ, 0x5140 ;  /* 0x00005140ff057424 */ /* 0x002fc800078e00ff */
[----:B------:R2:W-:Y:S08]  /*c5c0*/  SYNCS.ARRIVE.TRANS64 RZ, [R12+URZ+0x38810], R5 ;  /* 0x038810050cff79a7 */ /* 0x0005f0000800003f */
[----:B------:R-:W-:Y:S05]  /*c5d0*/  @!P1 BRA `(.L_x_610) ;  /* 0x0000000000049947 */ /* 0x000fea0003800000 */
[----:B------:R-:W-:Y:S01]  /*c5e0*/  BPT.TRAP 0x1 ;  /* 0x000000040000795c */ /* 0x000fe20000300000 */
.L_x_610:
        /* <DEDUP_REMOVED lines=17> */
[----:B------:R-:W-:Y:S02]  /*c700*/  UIADD3 UR27, UR10, UR35, URZ ;  /* 0x000000230a1b7290 */ /* 0x000fe4000fffe03f */
        /* <DEDUP_REMOVED lines=8> */
[----:B------:R3:W-:Y:S02]  /*c790*/  UBLKCP.S.G [UR30], [UR22], UR14 ;  /* 0x0000001e160073ba */ /* 0x0007e4000800020e */
[----:B---3--:R-:W-:Y:S05]  /*c7a0*/  @P1 BRA `(.L_x_611) ;  /* 0xfffffff400941947 */ /* 0x008fea000383ffff */
[----:B-12---:R-:W-:-:S07]  /*c7b0*/  IMAD.U32 R5, RZ, RZ, UR10 ;  /* 0x0000000aff057e24 */ /* 0x006fce000f8e00ff */
.L_x_602:
[----:B--2---:R-:W2:Y:S02]  /*c7c0*/  LDL.LU R4, [R1] ;  /* 0x0000000001047983 */ /* 0x004ea40000300800 */
[----:B--2---:R-:W-:-:S13]  /*c7d0*/  ISETP.NE.AND P1, PT, R4, RZ, PT ;  /* 0x000000ff0400720c */ /* 0x004fda0003f25270 */
[----:B------:R-:W-:Y:S05]  /*c7e0*/  @!P1 BRA `(.L_x_601) ;  /* 0x0000000400309947 */ /* 0x000fea0003800000 */
[----:B------:R-:W-:-:S04]  /*c7f0*/  SHF.L.U32 R13, R10, 0x1f, RZ ;  /* 0x0000001f0a0d7819 */ /* 0x000fc800000006ff */
[----:B------:R-:W1:Y:S02]  /*c800*/  SYNCS.PHASECHK.TRANS64.TRYWAIT P1, [R12+URZ+0x38840], R13 ;  /* 0x0388400d0c0075a7 */ /* 0x000e64000802017f */
[----:B-1----:R-:W-:Y:S05]  /*c810*/  @!P1 BRA `(.L_x_612) ;  /* 0x0000000c006c9947 */ /* 0x002fea0003800000 */
.L_x_633:
[----:B------:R-:W-:Y:S05]  /*c820*/  @P0 BRA `(.L_x_613) ;  /* 0x0000000000140947 */ /* 0x000fea0003800000 */
[----:B------:R-:W-:Y:S01]  /*c830*/  ISETP.NE.AND P1, PT, R20, RZ, PT ;  /* 0x000000ff1400720c */ /* 0x000fe20003f25270 */
[----:B------:R-:W-:-:S04]  /*c840*/  IMAD.MOV.U32 R5, RZ, RZ, 0x5140 ;  /* 0x00005140ff057424 */ /* 0x000fc800078e00ff */
[----:B------:R2:W-:Y:S08]  /*c850*/  SYNCS.ARRIVE.TRANS64 RZ, [R12+URZ+0x38830], R5 ;  /* 0x038830050cff79a7 */ /* 0x0005f0000800003f */
[----:B------:R-:W-:Y:S05]  /*c860*/  @!P1 BRA `(.L_x_613) ;  /* 0x0000000000049947 */ /* 0x000fea0003800000 */
[----:B------:R-:W-:Y:S01]  /*c870*/  BPT.TRAP 0x1 ;  /* 0x000000040000795c */ /* 0x000fe20000300000 */
.L_x_613:
[----:B--2---:R-:W2:Y:S01]  /*c880*/  LDC.64 R4, c[0x0][0x728] ;  /* 0x0001ca00ff047b82 */ /* 0x004ea20000000a00 */
[----:B------:R-:W-:Y:S01]  /*c890*/  IMAD R19, R19, 0x50, RZ ;  /* 0x0000005013137824 */ /* 0x000fe200078e02ff */
[----:B------:R-:W-:Y:S01]  /*c8a0*/  R2UR UR14, R12 ;  /* 0x000000000c0e72ca */ /* 0x000fe200000e0000 */
[----:B------:R-:W-:Y:S01]  /*c8b0*/  UMOV UR8, 0x0 ;  /* 0x0000000000087882 */ /* 0x000fe20000000000 */
[----:B------:R-:W-:Y:S01]  /*c8c0*/  UMOV UR9, 0x14f00000 ;  /* 0x14f0000000097882 */ /* 0x000fe20000000000 */
[----:B------:R-:W-:Y:S01]  /*c8d0*/  UMOV UR26, URZ ;  /* 0x0000003f001a7c82 */ /* 0x000fe20008000000 */
[C---:B-----5:R-:W-:Y:S01]  /*c8e0*/  IADD3 R0, P1, R19.reuse, R6, RZ ;  /* 0x0000000613007210 */ /* 0x060fe20007f3e0ff */
        /* <DEDUP_REMOVED lines=8> */
[----:B------:R-:W-:Y:S02]  /*c970*/  UIADD3 UR27, UR27, UR35, URZ ;  /* 0x000000231b1b7290 */ /* 0x000fe4000fffe03f */
[----:B------:R-:W-:Y:S01]  /*c980*/  UIADD3 UR14, UR14, 0x2e380, URZ ;  /* 0x0002e3800e0e7890 */ /* 0x000fe2000fffe03f */
[----:B--2---:R-:W-:Y:S01]  /*c990*/  LEA R4, P2, R0, R4, 0x2 ;  /* 0x0000000400047211 */ /* 0x004fe200078410ff */
[----:B------:R-:W-:Y:S01]  /*c9a0*/  UMOV UR17, UR25 ;  /* 0x0000001900117c82 */ /* 0x000fe20008000000 */
[----:B------:R-:W-:-:S02]  /*c9b0*/  UMOV UR15, UR25 ;  /* 0x00000019000f7c82 */ /* 0x000fc40008000000 */
[----:B------:R-:W-:Y:S01]  /*c9c0*/  R2UR UR22, R4 ;  /* 0x00000000041672ca */ /* 0x000fe200000e0000 */
[----:B------:R-:W-:Y:S01]  /*c9d0*/  UMOV UR19, UR27 ;  /* 0x0000001b00137c82 */ /* 0x000fe20008000000 */
        /* <DEDUP_REMOVED lines=12> */
.L_x_634:
[----:B------:R-:W-:Y:S05]  /*caa0*/  @P0 BRA `(.L_x_615) ;  /* 0x0000000000140947 */ /* 0x000fea0003800000 */
[----:B------:R-:W-:Y:S01]  /*cab0*/  ISETP.NE.AND P0, PT, R20, RZ, PT ;  /* 0x000000ff1400720c */ /* 0x000fe20003f05270 */
[----:B------:R-:W-:-:S04]  /*cac0*/  IMAD.MOV.U32 R5, RZ, RZ, 0x5140 ;  /* 0x00005140ff057424 */ /* 0x000fc800078e00ff */
[----:B------:R3:W-:Y:S08]  /*cad0*/  SYNCS.ARRIVE.TRANS64 RZ, [R12+URZ+0x38818], R5 ;  /* 0x038818050cff79a7 */ /* 0x0007f0000800003f */
[----:B------:R-:W-:Y:S05]  /*cae0*/  @!P0 BRA `(.L_x_615) ;  /* 0x0000000000048947 */ /* 0x000fea0003800000 */
[----:B------:R-:W-:Y:S01]  /*caf0*/  BPT.TRAP 0x1 ;  /* 0x000000040000795c */ /* 0x000fe20000300000 */
.L_x_615:
        /* <DEDUP_REMOVED lines=15> */
[----:B------:R-:W-:Y:S02]  /*cbf0*/  UIADD3 UR27, UR10, UR35, URZ ;  /* 0x000000230a1b7290 */ /* 0x000fe4000fffe03f */
[----:B---3--:R-:W-:Y:S01]  /*cc00*/  IMAD.U32 R5, RZ, RZ, UR10 ;  /* 0x0000000aff057e24 */ /* 0x008fe2000f8e00ff */
[----:B------:R-:W-:Y:S02]  /*cc10*/  UIADD3 UR30, UR16, 0x2e200, URZ ;  /* 0x0002e200101e7890 */ /* 0x000fe4000fffe03f */
[----:B------:R-:W-:-:S02]  /*cc20*/  UIADD3 UR16, UR16, 0x21800, URZ ;  /* 0x0002180010107890 */ /* 0x000fc4000fffe03f */
[----:B------:R-:W-:Y:S01]  /*cc30*/  UIMAD.WIDE UR22, UR10, 0x4, UR4 ;  /* 0x000000040a1678a5 */ /* 0x000fe2000f8e0204 */
[----:B------:R-:W-:Y:S01]  /*cc40*/  UMOV UR17, UR25 ;  /* 0x0000001900117c82 */ /* 0x000fe20008000000 */
[----:B------:R-:W-:Y:S01]  /*cc50*/  UMOV UR19, UR27 ;  /* 0x0000001b00137c82 */ /* 0x000fe20008000000 */
[----:B------:R-:W-:Y:S01]  /*cc60*/  UMOV UR31, UR25 ;  /* 0x00000019001f7c82 */ /* 0x000fe20008000000 */
[----:B------:R3:W-:Y:S03]  /*cc70*/  UTMALDG.4D [UR24], [UR6], desc[UR8] ;  /* 0x00000818060075b4 */ /* 0x0007e60008019000 */
[----:B------:R3:W-:Y:S02]  /*cc80*/  UTMALDG.4D [UR16], [UR6], desc[UR8] ;  /* 0x00000810060075b4 */ /* 0x0007e40008019000 */
[----:B------:R3:W-:Y:S02]  /*cc90*/  UBLKCP.S.G [UR30], [UR22], UR14 ;  /* 0x0000001e160073ba */ /* 0x0007e4000800020e */
[----:B---3--:R-:W-:Y:S01]  /*cca0*/  NOP ;  /* 0x0000000000007918 */ /* 0x008fe20000000000 */
.L_x_601:
[----:B-----5:R-:W-:Y:S01]  /*ccb0*/  IMAD R4, R0, 0x8, R12 ;  /* 0x0000000800047824 */ /* 0x020fe200078e020c */
[----:B------:R-:W-:Y:S01]  /*ccc0*/  SHF.L.U32 R3, R10, 0x1f, RZ ;  /* 0x0000001f0a037819 */ /* 0x000fe200000006ff */
[----:B------:R-:W3:Y:S03]  /*ccd0*/  S2R R2, SR_TID.X ;  /* 0x0000000000027919 */ /* 0x000ee60000002100 */
[----:B------:R-:W4:Y:S01]  /*cce0*/  SYNCS.PHASECHK.TRANS64.TRYWAIT P0, [R4+URZ+0x38840], R3 ;  /* 0x03884003040075a7 */ /* 0x000f22000800017f */
[----:B---3--:R-:W-:-:S04]  /*ccf0*/  LOP3.LUT R2, R2, 0x7f, RZ, 0xc0, !PT ;  /* 0x0000007f02027812 */ /* 0x008fc800078ec0ff */
[----:B------:R-:W-:Y:S01]  /*cd00*/  ISETP.NE.AND P1, PT, R2, RZ, PT ;  /* 0x000000ff0200720c */ /* 0x000fe20003f25270 */
[----:B----4-:R-:W-:-:S12]  /*cd10*/  @!P0 BRA `(.L_x_616) ;  /* 0x0000000800548947 */ /* 0x010fd80003800000 */
.L_x_635:
[----:B------:R-:W-:Y:S05]  /*cd20*/  @P1 BRA `(.L_x_617) ;  /* 0x0000000000181947 */ /* 0x000fea0003800000 */
[----:B------:R-:W4:Y:S01]  /*cd30*/  S2R R2, SR_TID.X ;  /* 0x0000000000027919 */ /* 0x000f220000002100 */
[----:B---3--:R-:W-:-:S04]  /*cd40*/  IMAD.MOV.U32 R3, RZ, RZ, 0x5140 ;  /* 0x00005140ff037424 */ /* 0x008fc800078e00ff */
[----:B------:R3:W-:Y:S01]  /*cd50*/  SYNCS.ARRIVE.TRANS64 RZ, [R4+URZ+0x38830], R3 ;  /* 0x0388300304ff79a7 */ /* 0x0007e2000800003f */
[----:B----4-:R-:W-:-:S13]  /*cd60*/  LOP3.LUT P0, RZ, R2, 0x1f, RZ, 0xc0, !PT ;  /* 0x0000001f02ff7812 */ /* 0x010fda000780c0ff */
[----:B---3--:R-:W-:Y:S05]  /*cd70*/  @!P0 BRA `(.L_x_617) ;  /* 0x0000000000048947 */ /* 0x008fea0003800000 */
[----:B------:R-:W-:Y:S01]  /*cd80*/  BPT.TRAP 0x1 ;  /* 0x000000040000795c */ /* 0x000fe20000300000 */
.L_x_617:
[----:B---3--:R-:W3:Y:S01]  /*cd90*/  LDC.64 R2, c[0x0][0x728] ;  /* 0x0001ca00ff027b82 */ /* 0x008ee20000000a00 */
[C---:B------:R-:W-:Y:S01]  /*cda0*/  IADD3 R6, P0, R5.reuse, R6, RZ ;  /* 0x0000000605067210 */ /* 0x040fe20007f1e0ff */
[----:B------:R-:W-:Y:S01]  /*cdb0*/  UMOV UR8, 0x0 ;  /* 0x0000000000087882 */ /* 0x000fe20000000000 */
[----:B------:R-:W-:Y:S01]  /*cdc0*/  R2UR UR25, R4 ;  /* 0x00000000041972ca */ /* 0x000fe200000e0000 */
[C-C-:B------:R-:W-:Y:S01]  /*cdd0*/  IMAD R4, R0.reuse, 0x5000, R12.reuse ;  /* 0x0000500000047824 */ /* 0x140fe200078e020c */
[C---:B------:R-:W-:Y:S01]  /*cde0*/  LEA.HI.X.SX32 R11, R5.reuse, R11, 0x1, P0 ;  /* 0x0000000b050b7211 */ /* 0x040fe200000f0eff */
[----:B-12---:R-:W-:Y:S01]  /*cdf0*/  IMAD R12, R0, 0x200, R12 ;  /* 0x00000200000c7824 */ /* 0x006fe200078e020c */
[----:B------:R-:W-:Y:S01]  /*ce00*/  R2UR UR27, R5 ;  /* 0x00000000051b72ca */ /* 0x000fe200000e0000 */
[----:B------:R-:W-:Y:S01]  /*ce10*/  UMOV UR9, 0x14f00000 ;  /* 0x14f0000000097882 */ /* 0x000fe20000000000 */
[----:B------:R-:W-:Y:S01]  /*ce20*/  R2UR UR16, R4 ;  /* 0x00000000041072ca */ /* 0x000fe200000e0000 */
[----:B------:R-:W-:Y:S01]  /*ce30*/  UMOV UR26, URZ ;  /* 0x0000003f001a7c82 */ /* 0x000fe20008000000 */
[----:B------:R-:W-:Y:S01]  /*ce40*/  R2UR UR10, R12 ;  /* 0x000000000c0a72ca */ /* 0x000fe200000e0000 */
[----:B------:R-:W-:Y:S01]  /*ce50*/  UMOV UR28, UR20 ;  /* 0x00000014001c7c82 */ /* 0x000fe20008000000 */
[----:B------:R-:W-:Y:S01]  /*ce60*/  UMOV UR29, UR21 ;  /* 0x00000015001d7c82 */ /* 0x000fe20008000000 */
[----:B------:R-:W-:-:S02]  /*ce70*/  UMOV UR18, 0x40 ;  /* 0x0000004000127882 */ /* 0x000fc40000000000 */
[----:B------:R-:W-:-:S04]  /*ce80*/  UIADD3 UR25, UR25, 0x38830, URZ ;  /* 0x0003883019197890 */ /* 0x000fc8000fffe03f */
[----:B------:R-:W-:Y:S02]  /*ce90*/  UIADD3 UR27, UR27, UR35, URZ ;  /* 0x000000231b1b7290 */ /* 0x000fe4000fffe03f */
[----:B------:R-:W-:Y:S01]  /*cea0*/  UIADD3 UR24, UR16, 0x24000, URZ ;  /* 0x0002400010187890 */ /* 0x000fe2000fffe03f */
[C---:B---3--:R-:W-:Y:S01]  /*ceb0*/  LEA R2, P0, R6.reuse, R2, 0x2 ;  /* 0x0000000206027211 */ /* 0x048fe200078010ff */
[----:B------:R-:W-:Y:S02]  /*cec0*/  UIADD3 UR16, UR16, 0x26800, URZ ;  /* 0x0002680010107890 */ /* 0x000fe4000fffe03f */
[----:B------:R-:W-:Y:S01]  /*ced0*/  UIADD3 UR14, UR10, 0x2e380, URZ ;  /* 0x0002e3800a0e7890 */ /* 0x000fe2000fffe03f */
[----:B------:R-:W-:Y:S01]  /*cee0*/  LEA.HI.X R3, R6, R3, R11, 0x2, P0 ;  /* 0x0000000306037211 */ /* 0x000fe200000f140b */
[----:B------:R-:W-:Y:S01]  /*cef0*/  UMOV UR17, UR25 ;  /* 0x0000001900117c82 */ /* 0x000fe20008000000 */
[----:B------:R-:W-:Y:S01]  /*cf00*/  IADD3 R9, P0, R9, 0x1f0, RZ ;  /* 0x000001f009097810 */ /* 0x000fe20007f1e0ff */
[----:B------:R-:W-:Y:S01]  /*cf10*/  UMOV UR19, UR27 ;  /* 0x0000001b00137c82 */ /* 0x000fe20008000000 */
[----:B------:R-:W-:Y:S01]  /*cf20*/  R2UR UR22, R2 ;  /* 0x00000000021672ca */ /* 0x000fe200000e0000 */
[----:B------:R-:W-:Y:S01]  /*cf30*/  UMOV UR15, UR25 ;  /* 0x00000019000f7c82 */ /* 0x000fe20008000000 */
[----:B------:R-:W-:Y:S01]  /*cf40*/  R2UR UR6, R9 ;  /* 0x00000000090672ca */ /* 0x000fe200000e0000 */
[----:B------:R-:W-:Y:S01]  /*cf50*/  IMAD.X R8, RZ, RZ, R8, P0 ;  /* 0x000000ffff087224 */ /* 0x000fe200000e0608 */
[----:B------:R-:W-:Y:S01]  /*cf60*/  R2UR UR23, R3 ;  /* 0x00000000031772ca */ /* 0x000fe200000e0000 */
[----:B------:R-:W-:Y:S01]  /*cf70*/  UMOV UR10, 0x14 ;  /* 0x00000014000a7882 */ /* 0x000fe20000000000 */
[----:B------:R-:W-:-:S02]  /*cf80*/  VIADD R9, R0, 0x1 ;  /* 0x0000000100097836 */ /* 0x000fc40000000000 */
[----:B------:R-:W-:-:S03]  /*cf90*/  R2UR UR7, R8 ;  /* 0x00000000080772ca */ /* 0x000fc600000e0000 */
[----:B------:R-:W-:-:S04]  /*cfa0*/  ISETP.NE.AND P0, PT, R9, 0x2, PT ;  /* 0x000000020900780c */ /* 0x000fc80003f05270 */
[----:B------:R-:W-:Y:S02]  /*cfb0*/  SEL R3, RZ, 0x1, P0 ;  /* 0x00000001ff037807 */ /* 0x000fe40000000000 */
[----:B------:R-:W-:Y:S02]  /*cfc0*/  SEL R9, R9, RZ, P0 ;  /* 0x000000ff09097207 */ /* 0x000fe40000000000 */
[----:B------:R-:W-:Y:S02]  /*cfd0*/  LOP3.LUT R0, R10, R3, RZ, 0x3c, !PT ;  /* 0x000000030a007212 */ /* 0x000fe400078e3cff */
[----:B------:R1:W-:Y:S01]  /*cfe0*/  UTMALDG.4D [UR24], [UR6], desc[UR8] ;  /* 0x00000818060075b4 */ /* 0x0003e20008019000 */
[----:B------:R1:W-:Y:S01]  /*cff0*/  UTMALDG.4D [UR16], [UR6], desc[UR8] ;  /* 0x00000810060075b4 */ /* 0x0003e20008019000 */
[----:B------:R1:W-:Y:S02]  /*d000*/  UBLKCP.S.G [UR14], [UR22], UR10 ;  /* 0x0000000e160073ba */ /* 0x0003e4000800020a */
[----:B-1----:R-:W-:Y:S01]  /*d010*/  NOP ;  /* 0x0000000000007918 */ /* 0x002fe20000000000 */
.L_x_598:
[----:B------:R-:W-:Y:S05]  /*d020*/  BSYNC B0 ;  /* 0x0000000000007941 */ /* 0x000fea0003800000 */
.L_x_596:
[----:B------:R-:W-:-:S03]  /*d030*/  UMOV UR6, 0xffffffff ;  /* 0xffffffff00067882 */ /* 0x000fc60000000000 */
[----:B------:R-:W-:Y:S05]  /*d040*/  BRA.DIV UR6, `(.L_x_618) ;  /* 0x00000006069c7947 */ /* 0x000fea000b800000 */
[----:B------:R-:W-:-:S13]  /*d050*/  ELECT P6, URZ, PT ;  /* 0x00000000003f782f */ /* 0x000fda00038c0000 */
.L_x_638:
[----:B------:R-:W-:Y:S05]  /*d060*/  @!P6 BRA `(.L_x_481) ;  /* 0x000000000084e947 */ /* 0x000fea0003800000 */
[----:B------:R-:W3:Y:S02]  /*d070*/  LDL.LU R2, [R1+0x8] ;  /* 0x0000080001027983 */ /* 0x000ee40000300800 */
[----:B---3--:R-:W-:-:S04]  /*d080*/  LOP3.LUT R2, R2, 0x2, RZ, 0xfc, !PT ;  /* 0x0000000202027812 */ /* 0x008fc800078efcff */
[----:B------:R-:W-:-:S13]  /*d090*/  ISETP.NE.AND P2, PT, R2, 0x3, PT ;  /* 0x000000030200780c */ /* 0x000fda0003f45270 */
[----:B------:R-:W-:Y:S05]  /*d0a0*/  @!P2 BRA `(.L_x_619) ;  /* 0x000000000004a947 */ /* 0x000fea0003800000 */
[----:B--2---:R-:W-:Y:S01]  /*d0b0*/  BPT.TRAP 0x1 ;  /* 0x000000040000795c */ /* 0x004fe20000300000 */
.L_x_619:
        /* <DEDUP_REMOVED lines=15> */
.L_x_639:
[----:B------:R-:W3:Y:S02]  /*d1b0*/  SYNCS.PHASECHK.TRANS64.TRYWAIT P0, [R11+URZ], R2 ;  /* 0x000000020b0075a7 */ /* 0x000ee4000800017f */
[----:B---3--:R-:W-:Y:S05]  /*d1c0*/  @!P0 BRA `(.L_x_621) ;  /* 0x0000000400708947 */ /* 0x008fea0003800000 */
.L_x_640:
[----:B------:R-:W-:Y:S05]  /*d1d0*/  @!P2 BRA `(.L_x_622) ;  /* 0x000000000004a947 */ /* 0x000fea0003800000 */
[----:B--2---:R-:W-:Y:S01]  /*d1e0*/  BPT.TRAP 0x1 ;  /* 0x000000040000795c */ /* 0x004fe20000300000 */
.L_x_622:
[----:B------:R-:W-:-:S04]  /*d1f0*/  VIADD R0, R6, 0x38840 ;  /* 0x0003884006007836 */ /* 0x000fc80000000000 */
[----:B------:R-:W-:-:S04]  /*d200*/  IMAD R9, R9, 0x8, R0 ;  /* 0x0000000809097824 */ /* 0x000fc800078e0200 */
[----:B------:R-:W4:Y:S02]  /*d210*/  SYNCS.PHASECHK.TRANS64.TRYWAIT P0, [R9+URZ], R4 ;  /* 0x00000004090075a7 */ /* 0x000f24000800017f */
[----:B----4-:R-:W-:Y:S05]  /*d220*/  @!P0 BRA `(.L_x_623) ;  /* 0x00000004006c8947 */ /* 0x010fea0003800000 */
.L_x_641:
[----:B------:R-:W-:-:S07]  /*d230*/  IMAD R3, R3, 0x8, R0 ;  /* 0x0000000803037824 */ /* 0x000fce00078e0200 */
.L_x_624:
[----:B------:R1:W1:Y:S02]  /*d240*/  SYNCS.PHASECHK.TRANS64.TRYWAIT P0, [R3+URZ], R2 ;  /* 0x00000002030075a7 */ /* 0x000264000800017f */
[----:B-1----:R-:W-:Y:S05]  /*d250*/  @!P0 NANOSLEEP.SYNCS 0x989680 ;  /* 0x009896800000895d */ /* 0x002fea0003900000 */
[----:B------:R-:W1:Y:S02]  /*d260*/  @!P0 SYNCS.PHASECHK.TRANS64 P0, [R3+URZ], R2 ;  /* 0x00000002030085a7 */ /* 0x000e64000800007f */
[----:B-1----:R-:W-:Y:S05]  /*d270*/  @!P0 BRA `(.L_x_624) ;  /* 0xfffffffc00f08947 */ /* 0x002fea000383ffff */
.L_x_481:
[----:B--2---:R-:W-:Y:S05]  /*d280*/  BSYNC B6 ;  /* 0x0000000000067941 */ /* 0x004fea0003800000 */
.L_x_475:
[----:B------:R-:W-:Y:S05]  /*d290*/  EXIT ;  /* 0x000000000000794d */ /* 0x000fea0003800000 */
.L_x_491:
[----:B------:R-:W-:Y:S02]  /*d2a0*/  IMAD.MOV.U32 R12, RZ, RZ, RZ ;  /* 0x000000ffff0c7224 */ /* 0x000fe400078e00ff */
[----:B------:R-:W-:Y:S02]  /*d2b0*/  IMAD.MOV.U32 R11, RZ, RZ, 0x1f ;  /* 0x0000001fff0b7424 */ /* 0x000fe400078e00ff */
[----:B------:R-:W-:-:S07]  /*d2c0*/  IMAD.MOV.U32 R15, RZ, RZ, -0x1 ;  /* 0xffffffffff0f7424 */ /* 0x000fce00078e00ff */
[----:B------:R-:W-:Y:S05]  /*d2d0*/  WARPSYNC.COLLECTIVE R15, `(.L_x_625) ;  /* 0x000000000f087348 */ /* 0x000fea0003c00000 */
[----:B------:R1:W2:Y:S02]  /*d2e0*/  SHFL.IDX P6, R14, R13, R12, R11 ;  /* 0x0000000c0d0e7389 */ /* 0x0002a400000c000b */
[----:B-12---:R-:W-:Y:S01]  /*d2f0*/  ENDCOLLECTIVE ;  /* 0x000000000000791b */ /* 0x006fe20003800000 */
.L_x_625:
[----:B------:R-:W-:Y:S05]  /*d300*/  BRA `(.L_x_626) ;  /* 0xffffff4000247947 */ /* 0x000fea000383ffff */
.L_x_493:
        /* <DEDUP_REMOVED lines=8> */
.L_x_497:
[----:B---3--:R3:W4:Y:S02]  /*d390*/  SYNCS.PHASECHK.TRANS64.TRYWAIT P1, [R3+URZ+0x38810], R154 ;  /* 0x0388109a030075a7 */ /* 0x008724000802017f */
[----:B----4-:R-:W-:Y:S05]  /*d3a0*/  @!P1 NANOSLEEP.SYNCS 0x989680 ;  /* 0x009896800000995d */ /* 0x010fea0003900000 */
[----:B------:R-:W4:Y:S02]  /*d3b0*/  @!P1 SYNCS.PHASECHK.TRANS64 P1, [R3+URZ+0x38810], R154 ;  /* 0x0388109a030095a7 */ /* 0x000f24000802007f */
[----:B----4-:R-:W-:Y:S05]  /*d3c0*/  @!P1 BRA `(.L_x_497) ;  /* 0xfffffffc00f09947 */ /* 0x010fea000383ffff */
[----:B------:R-:W-:Y:S05]  /*d3d0*/  BRA `(.L_x_496) ;  /* 0xffffff4800287947 */ /* 0x000fea000383ffff */
.L_x_501:
[----:B------:R1:W1:Y:S02]  /*d3e0*/  SYNCS.PHASECHK.TRANS64.TRYWAIT P1, [R3+URZ+0x38830], R154 ;  /* 0x0388309a030075a7 */ /* 0x000264000802017f */
[----:B-1----:R-:W-:Y:S05]  /*d3f0*/  @!P1 NANOSLEEP.SYNCS 0x989680 ;  /* 0x009896800000995d */ /* 0x002fea0003900000 */
[----:B------:R-:W1:Y:S02]  /*d400*/  @!P1 SYNCS.PHASECHK.TRANS64 P1, [R3+URZ+0x38830], R154 ;  /* 0x0388309a030095a7 */ /* 0x000e64000802007f */
[----:B-1----:R-:W-:Y:S05]  /*d410*/  @!P1 BRA `(.L_x_501) ;  /* 0xfffffffc00f09947 */ /* 0x002fea000383ffff */
[----:B------:R-:W-:Y:S05]  /*d420*/  BRA `(.L_x_500) ;  /* 0xffffff5800b47947 */ /* 0x000fea000383ffff */
.L_x_599:
[----:B-1----:R1:W2:Y:S02]  /*d430*/  SYNCS.PHASECHK.TRANS64.TRYWAIT P1, [R12+URZ+0x38820], R3 ;  /* 0x038820030c0075a7 */ /* 0x0022a4000802017f */
[----:B--2---:R-:W-:Y:S05]  /*d440*/  @!P1 NANOSLEEP.SYNCS 0x989680 ;  /* 0x009896800000995d */ /* 0x004fea0003900000 */
[----:B------:R-:W2:Y:S02]  /*d450*/  @!P1 SYNCS.PHASECHK.TRANS64 P1, [R12+URZ+0x38820], R3 ;  /* 0x038820030c0095a7 */ /* 0x000ea4000802007f */
[----:B--2---:R-:W-:Y:S05]  /*d460*/  @!P1 BRA `(.L_x_599) ;  /* 0xfffffffc00f09947 */ /* 0x004fea000383ffff */
[----:B------:R-:W-:Y:S05]  /*d470*/  BRA `(.L_x_627) ;  /* 0xffffffe000ec7947 */ /* 0x000fea000383ffff */
.L_x_603:
[----:B-1----:R1:W3:Y:S02]  /*d480*/  SYNCS.PHASECHK.TRANS64.TRYWAIT P1, [R12+URZ+0x38840], R21 ;  /* 0x038840150c0075a7 */ /* 0x0022e4000802017f */
[----:B---3--:R-:W-:Y:S05]  /*d490*/  @!P1 NANOSLEEP.SYNCS 0x989680 ;  /* 0x009896800000995d */ /* 0x008fea0003900000 */
[----:B------:R-:W3:Y:S02]  /*d4a0*/  @!P1 SYNCS.PHASECHK.TRANS64 P1, [R12+URZ+0x38840], R21 ;  /* 0x038840150c0095a7 */ /* 0x000ee4000802007f */
[----:B---3--:R-:W-:Y:S05]  /*d4b0*/  @!P1 BRA `(.L_x_603) ;  /* 0xfffffffc00f09947 */ /* 0x008fea000383ffff */
[----:B------:R-:W-:Y:S05]  /*d4c0*/  BRA `(.L_x_628) ;  /* 0xffffffe800587947 */ /* 0x000fea000383ffff */
.L_x_605:
[----:B--2---:R2:W3:Y:S02]  /*d4d0*/  SYNCS.PHASECHK.TRANS64.TRYWAIT P1, [R12+URZ+0x38828], R21 ;  /* 0x038828150c0075a7 */ /* 0x0044e4000802017f */
[----:B---3--:R-:W-:Y:S05]  /*d4e0*/  @!P1 NANOSLEEP.SYNCS 0x989680 ;  /* 0x009896800000995d */ /* 0x008fea0003900000 */
[----:B------:R-:W3:Y:S02]  /*d4f0*/  @!P1 SYNCS.PHASECHK.TRANS64 P1, [R12+URZ+0x38828], R21 ;  /* 0x038828150c0095a7 */ /* 0x000ee4000802007f */
[----:B---3--:R-:W-:Y:S05]  /*d500*/  @!P1 BRA `(.L_x_605) ;  /* 0xfffffffc00f09947 */ /* 0x008fea000383ffff */
[----:B------:R-:W-:Y:S05]  /*d510*/  BRA `(.L_x_629) ;  /* 0xffffffe800f07947 */ /* 0x000fea000383ffff */
.L_x_607:
[----:B---3--:R3:W4:Y:S02]  /*d520*/  SYNCS.PHASECHK.TRANS64.TRYWAIT P1, [R12+URZ+0x38848], R21 ;  /* 0x038848150c0075a7 */ /* 0x008724000802017f */
[----:B----4-:R-:W-:Y:S05]  /*d530*/  @!P1 NANOSLEEP.SYNCS 0x989680 ;  /* 0x009896800000995d */ /* 0x010fea0003900000 */
[----:B------:R-:W4:Y:S02]  /*d540*/  @!P1 SYNCS.PHASECHK.TRANS64 P1, [R12+URZ+0x38848], R21 ;  /* 0x038848150c0095a7 */ /* 0x000f24000802007f */
[----:B----4-:R-:W-:Y:S05]  /*d550*/  @!P1 BRA `(.L_x_607) ;  /* 0xfffffffc00f09947 */ /* 0x010fea000383ffff */
[----:B------:R-:W-:Y:S05]  /*d560*/  BRA `(.L_x_630) ;  /* 0xffffffec00687947 */ /* 0x000fea000383ffff */
.L_x_609:
[----:B------:R-:W-:-:S07]  /*d570*/  SHF.L.U32 R5, R10, 0x1f, RZ ;  /* 0x0000001f0a057819 */ /* 0x000fce00000006ff */
.L_x_631:
[----:B-1----:R1:W2:Y:S02]  /*d580*/  SYNCS.PHASECHK.TRANS64.TRYWAIT P1, [R12+URZ+0x38820], R5 ;  /* 0x038820050c0075a7 */ /* 0x0022a4000802017f */
[----:B--2---:R-:W-:Y:S05]  /*d590*/  @!P1 NANOSLEEP.SYNCS 0x989680 ;  /* 0x009896800000995d */ /* 0x004fea0003900000 */
[----:B------:R-:W2:Y:S02]  /*d5a0*/  @!P1 SYNCS.PHASECHK.TRANS64 P1, [R12+URZ+0x38820], R5 ;  /* 0x038820050c0095a7 */ /* 0x000ea4000802007f */
[----:B--2---:R-:W-:Y:S05]  /*d5b0*/  @!P1 BRA `(.L_x_631) ;  /* 0xfffffffc00f09947 */ /* 0x004fea000383ffff */
[----:B------:R-:W-:Y:S05]  /*d5c0*/  BRA `(.L_x_632) ;  /* 0xffffffec00f07947 */ /* 0x000fea000383ffff */
.L_x_612:
[----:B-1----:R1:W2:Y:S02]  /*d5d0*/  SYNCS.PHASECHK.TRANS64.TRYWAIT P1, [R12+URZ+0x38840], R13 ;  /* 0x0388400d0c0075a7 */ /* 0x0022a4000802017f */
[----:B--2---:R-:W-:Y:S05]  /*d5e0*/  @!P1 NANOSLEEP.SYNCS 0x989680 ;  /* 0x009896800000995d */ /* 0x004fea0003900000 */
[----:B------:R-:W2:Y:S02]  /*d5f0*/  @!P1 SYNCS.PHASECHK.TRANS64 P1, [R12+URZ+0x38840], R13 ;  /* 0x0388400d0c0095a7 */ /* 0x000ea4000802007f */
[----:B--2---:R-:W-:Y:S05]  /*d600*/  @!P1 BRA `(.L_x_612) ;  /* 0xfffffffc00f09947 */ /* 0x004fea000383ffff */
[----:B------:R-:W-:Y:S05]  /*d610*/  BRA `(.L_x_633) ;  /* 0xfffffff000807947 */ /* 0x000fea000383ffff */
.L_x_614:
[----:B--2---:R2:W3:Y:S02]  /*d620*/  SYNCS.PHASECHK.TRANS64.TRYWAIT P1, [R12+URZ+0x38828], R13 ;  /* 0x0388280d0c0075a7 */ /* 0x0044e4000802017f */
[----:B---3--:R-:W-:Y:S05]  /*d630*/  @!P1 NANOSLEEP.SYNCS 0x989680 ;  /* 0x009896800000995d */ /* 0x008fea0003900000 */
[----:B------:R-:W3:Y:S02]  /*d640*/  @!P1 SYNCS.PHASECHK.TRANS64 P1, [R12+URZ+0x38828], R13 ;  /* 0x0388280d0c0095a7 */ /* 0x000ee4000802007f */
[----:B---3--:R-:W-:Y:S05]  /*d650*/  @!P1 BRA `(.L_x_614) ;  /* 0xfffffffc00f09947 */ /* 0x008fea000383ffff */
[----:B------:R-:W-:Y:S05]  /*d660*/  BRA `(.L_x_634) ;  /* 0xfffffff4000c7947 */ /* 0x000fea000383ffff */
.L_x_616:
[----:B---3--:R3:W4:Y:S02]  /*d670*/  SYNCS.PHASECHK.TRANS64.TRYWAIT P0, [R4+URZ+0x38840], R3 ;  /* 0x03884003040075a7 */ /* 0x008724000800017f */
[----:B----4-:R-:W-:Y:S05]  /*d680*/  @!P0 NANOSLEEP.SYNCS 0x989680 ;  /* 0x009896800000895d */ /* 0x010fea0003900000 */
[----:B------:R-:W4:Y:S02]  /*d690*/  @!P0 SYNCS.PHASECHK.TRANS64 P0, [R4+URZ+0x38840], R3 ;  /* 0x03884003040085a7 */ /* 0x000f24000800007f */
[----:B----4-:R-:W-:Y:S05]  /*d6a0*/  @!P0 BRA `(.L_x_616) ;  /* 0xfffffffc00f08947 */ /* 0x010fea000383ffff */
[----:B------:R-:W-:Y:S05]  /*d6b0*/  BRA `(.L_x_635) ;  /* 0xfffffff400987947 */ /* 0x000fea000383ffff */
.L_x_618:
[----:B------:R-:W-:Y:S01]  /*d6c0*/  BSSY B0, `(.L_x_636) ;  /* 0x0000006000007945 */ /* 0x000fe20003800000 */
[----:B------:R-:W-:-:S07]  /*d6d0*/  IMAD.MOV.U32 R15, RZ, RZ, -0x1 ;  /* 0xffffffffff0f7424 */ /* 0x000fce00078e00ff */
[----:B--2---:R-:W-:Y:S05]  /*d6e0*/  WARPSYNC.COLLECTIVE R15, `(.L_x_637) ;  /* 0x000000000f0c7348 */ /* 0x004fea0003c00000 */
[----:B------:R-:W-:Y:S02]  /*d6f0*/  ELECT P6, UR62, PT ;  /* 0x00000000003e782f */ /* 0x000fe400038c0000 */
[----:B------:R-:W-:Y:S01]  /*d700*/  MOV R14, UR62 ;  /* 0x0000003e000e7c02 */ /* 0x000fe20008000f00 */
[----:B--2---:R-:W-:Y:S10]  /*d710*/  ENDCOLLECTIVE ;  /* 0x000000000000791b */ /* 0x004ff40003800000 */
.L_x_637:
[----:B------:R-:W-:Y:S05]  /*d720*/  BSYNC B0 ;  /* 0x0000000000007941 */ /* 0x000fea0003800000 */
.L_x_636:
[----:B------:R-:W-:Y:S05]  /*d730*/  BRA `(.L_x_638) ;  /* 0xfffffff800487947 */ /* 0x000fea000383ffff */
.L_x_620:
[----:B-1----:R1:W3:Y:S02]  /*d740*/  SYNCS.PHASECHK.TRANS64.TRYWAIT P0, [R7+URZ], R4 ;  /* 0x00000004070075a7 */ /* 0x0022e4000800017f */
[----:B---3--:R-:W-:Y:S05]  /*d750*/  @!P0 NANOSLEEP.SYNCS 0x989680 ;  /* 0x009896800000895d */ /* 0x008fea0003900000 */
[----:B------:R-:W3:Y:S02]  /*d760*/  @!P0 SYNCS.PHASECHK.TRANS64 P0, [R7+URZ], R4 ;  /* 0x00000004070085a7 */ /* 0x000ee4000800007f */
[----:B---3--:R-:W-:Y:S05]  /*d770*/  @!P0 BRA `(.L_x_620) ;  /* 0xfffffffc00f08947 */ /* 0x008fea000383ffff */
[----:B------:R-:W-:Y:S05]  /*d780*/  BRA `(.L_x_639) ;  /* 0xfffffff800887947 */ /* 0x000fea000383ffff */
.L_x_621:
[----:B---3--:R3:W4:Y:S02]  /*d790*/  SYNCS.PHASECHK.TRANS64.TRYWAIT P0, [R11+URZ], R2 ;  /* 0x000000020b0075a7 */ /* 0x008724000800017f */
[----:B----4-:R-:W-:Y:S05]  /*d7a0*/  @!P0 NANOSLEEP.SYNCS 0x989680 ;  /* 0x009896800000895d */ /* 0x010fea0003900000 */
[----:B------:R-:W4:Y:S02]  /*d7b0*/  @!P0 SYNCS.PHASECHK.TRANS64 P0, [R11+URZ], R2 ;  /* 0x000000020b0085a7 */ /* 0x000f24000800007f */
[----:B----4-:R-:W-:Y:S05]  /*d7c0*/  @!P0 BRA `(.L_x_621) ;  /* 0xfffffffc00f08947 */ /* 0x010fea000383ffff */
[----:B------:R-:W-:Y:S05]  /*d7d0*/  BRA `(.L_x_640) ;  /* 0xfffffff8007c7947 */ /* 0x000fea000383ffff */
.L_x_623:
[----:B----4-:R4:W1:Y:S02]  /*d7e0*/  SYNCS.PHASECHK.TRANS64.TRYWAIT P0, [R9+URZ], R4 ;  /* 0x00000004090075a7 */ /* 0x010864000800017f */
[----:B-1----:R-:W-:Y:S05]  /*d7f0*/  @!P0 NANOSLEEP.SYNCS 0x989680 ;  /* 0x009896800000895d */ /* 0x002fea0003900000 */
[----:B------:R-:W1:Y:S02]  /*d800*/  @!P0 SYNCS.PHASECHK.TRANS64 P0, [R9+URZ], R4 ;  /* 0x00000004090085a7 */ /* 0x000e64000800007f */
[----:B-1----:R-:W-:Y:S05]  /*d810*/  @!P0 BRA `(.L_x_623) ;  /* 0xfffffffc00f08947 */ /* 0x002fea000383ffff */
[----:B------:R-:W-:Y:S05]  /*d820*/  BRA `(.L_x_641) ;  /* 0xfffffff800807947 */ /* 0x000fea000383ffff */
.L_x_642:
        /* <DEDUP_REMOVED lines=13> */
.L_x_3687:


//--------------------- .text._ZN7cutlass13device_kernelIN5flash11enable_sm90INS1_16FlashAttnBwdSm90INS1_25CollectiveMainloopBwdSm90ILi2ELi2ELi2EN4cute5tupleIJNS5_1CILi1EEES8_S8_EEENS6_IJNS7_ILi80EEENS7_ILi128EEESB_EEENS_6half_tEfNS_4arch4Sm90ELb0ELb0ELb0ELb1ELb1ELb1ELb0ELb1ELi2ELi1ELi2ELi1ELb0EEENS1_21CollectiveEpilogueBwdISC_SD_SF_Li256ELb1ELb0ELi1EEENS1_19SingleTileSchedulerILb1ELb0ELb0ELi128EEEEEEEEEvNT_6ParamsE --------------------------
	.section	.text._ZN7cutlass13device_kernelIN5flash11enable_sm90INS1_16FlashAttnBwdSm90INS1_25CollectiveMainloopBwdSm90ILi2ELi2ELi2EN4cute5tupleIJNS5_1CILi1EEES8_S8_EEENS6_IJNS7_ILi80EEENS7_ILi128EEESB_EEENS_6half_tEfNS_4arch4Sm90ELb0ELb0ELb0ELb1ELb1ELb1ELb0ELb1ELi2ELi1ELi2ELi1ELb0EEENS1_21CollectiveEpilogueBwdISC_SD_SF_Li256ELb1ELb0ELi1EEENS1_19SingleTileSchedulerILb1ELb0ELb0ELi128EEEEEEEEEvNT_6ParamsE,"ax",@progbits
	.align	128
.text._ZN7cutlass13device_kernelIN5flash11enable_sm90INS1_16FlashAttnBwdSm90INS1_25CollectiveMainloopBwdSm90ILi2ELi2ELi2EN4cute5tupleIJNS5_1CILi1EEES8_S8_EEENS6_IJNS7_ILi80EEENS7_ILi128EEESB_EEENS_6half_tEfNS_4arch4Sm90ELb0ELb0ELb0ELb1ELb1ELb1ELb0ELb1ELi2ELi1ELi2ELi1ELb0EEENS1_21CollectiveEpilogueBwdISC_SD_SF_Li256ELb1ELb0ELi1EEENS1_19SingleTileSchedulerILb1ELb0ELb0ELi128EEEEEEEEEvNT_6ParamsE:
        .type           _ZN7cutlass13device_kernelIN5flash11enable_sm90INS1_16FlashAttnBwdSm90INS1_25CollectiveMainloopBwdSm90ILi2ELi2ELi2EN4cute5tupleIJNS5_1CILi1EEES8_S8_EEENS6_IJNS7_ILi80EEENS7_ILi128EEESB_EEENS_6half_tEfNS_4arch4Sm90ELb0ELb0ELb0ELb1ELb1ELb1ELb0ELb1ELi2ELi1ELi2ELi1ELb0EEENS1_21CollectiveEpilogueBwdISC_SD_SF_Li256ELb1ELb0ELi1EEENS1_19SingleTileSchedulerILb1ELb0ELb0ELi128EEEEEEEEEvNT_6ParamsE,@function
        .size           _ZN7cutlass13device_kernelIN5flash11enable_sm90INS1_16FlashAttnBwdSm90INS1_25CollectiveMainloopBwdSm90ILi2ELi2ELi2EN4cute5tupleIJNS5_1CILi1EEES8_S8_EEENS6_IJNS7_ILi80EEENS7_ILi128EEESB_EEENS_6half_tEfNS_4arch4Sm90ELb0ELb0ELb0ELb1ELb1ELb1ELb0ELb1ELi2ELi1ELi2ELi1ELb0EEENS1_21CollectiveEpilogueBwdISC_SD_SF_Li256ELb1ELb0ELi1EEENS1_19SingleTileSchedulerILb1ELb0ELb0ELi128EEEEEEEEEvNT_6ParamsE,(.L_x_3688 - _ZN7cutlass13device_kernelIN5flash11enable_sm90INS1_16FlashAttnBwdSm90INS1_25CollectiveMainloopBwdSm90ILi2ELi2ELi2EN4cute5tupleIJNS5_1CILi1EEES8_S8_EEENS6_IJNS7_ILi80EEENS7_ILi128EEESB_EEENS_6half_tEfNS_4arch4Sm90ELb0ELb0ELb0ELb1ELb1ELb1ELb0ELb1ELi2ELi1ELi2ELi1ELb0EEENS1_21CollectiveEpilogueBwdISC_SD_SF_Li256ELb1ELb0ELi1EEENS1_19SingleTileSchedulerILb1ELb0ELb0ELi128EEEEEEEEEvNT_6ParamsE)
        .other          _ZN7cutlass13device_kernelIN5flash11enable_sm90INS1_16FlashAttnBwdSm90INS1_25CollectiveMainloopBwdSm90ILi2ELi2ELi2EN4cute5tupleIJNS5_1CILi1EEES8_S8_EEENS6_IJNS7_ILi80EEENS7_ILi128EEESB_EEENS_6half_tEfNS_4arch4Sm90ELb0ELb0ELb0ELb1ELb1ELb1ELb0ELb1ELi2ELi1ELi2ELi1ELb0EEENS1_21CollectiveEpilogueBwdISC_SD_SF_Li256ELb1ELb0ELi1EEENS1_19SingleTileSchedulerILb1ELb0ELb0ELi128EEEEEEEEEvNT_6ParamsE,@"STO_CUDA_ENTRY STV_DEFAULT"
_ZN7cutlass13device_kernelIN5flash11enable_sm90INS1_16FlashAttnBwdSm90INS1_25CollectiveMainloopBwdSm90ILi2ELi2ELi2EN4cute5tupleIJNS5_1CILi1EEES8_S8_EEENS6_IJNS7_ILi80EEENS7_ILi128EEESB_EEENS_6half_tEfNS_4arch4Sm90ELb0ELb0ELb0ELb1ELb1ELb1ELb0ELb1ELi2ELi1ELi2ELi1ELb0EEENS1_21CollectiveEpilogueBwdISC_SD_SF_Li256ELb1ELb0ELi1EEENS1_19SingleTileSchedulerILb1ELb0ELb0ELi128EEEEEEEEEvNT_6ParamsE:
        /* <DEDUP_REMOVED lines=23> */
.L_x_644:
[----:B------:R-:W-:Y:S05]  /*0170*/  BSYNC B0 ;  /* 0x0000000000007941 */ /* 0x000fea0003800000 */
.L_x_643:
        /* <DEDUP_REMOVED lines=34> */
.L_x_645:
        /* <DEDUP_REMOVED lines=22> */
.L_x_646:
        /* <DEDUP_REMOVED lines=9> */
.L_x_649:
        /* <DEDUP_REMOVED lines=20> */
.L_x_650:
        /* <DEDUP_REMOVED lines=10> */
.L_x_652:
[----:B------:R-:W2:Y:S02]  /*0770*/  LDC R0, c[0x0][0x8bc] ;  /* 0x00022f00ff007b82 */ /* 0x000ea40000000800 */
.L_x_651:
        /* <DEDUP_REMOVED lines=17> */
.L_x_654:
        /* <DEDUP_REMOVED lines=10> */
.L_x_655:
        /* <DEDUP_REMOVED lines=8> */
.L_x_656:
        /* <DEDUP_REMOVED lines=9> */
.L_x_657:
        /* <DEDUP_REMOVED lines=89> */
.L_x_660:
        /* <DEDUP_REMOVED lines=15> */
.L_x_659:
        /* <DEDUP_REMOVED lines=23> */
.L_x_662:
        /* <DEDUP_REMOVED lines=15> */
.L_x_661:
        /* <DEDUP_REMOVED lines=8> */
.L_x_814:
        /* <DEDUP_REMOVED lines=48> */
.L_x_664:
        /* <DEDUP_REMOVED lines=79> */
.L_x_676:
[----:B------:R-:W2:Y:S02]  /*1b90*/  LDL R3, [R1] ;  /* 0x0000000001037983 */ /* 0x000ea40000100800 */
[----:B--2---:R-:W-:-:S13]  /*1ba0*/  ISETP.NE.AND P0, PT, R3, 0x3, PT ;  /* 0x000000030300780c */ /* 0x004fda0003f05270 */
[----:B------:R-:W-:Y:S05]  /*1bb0*/  @!P0 BRA `(.L_x_666) ;  /* 0x0000000000048947 */ /* 0x000fea0003800000 */
[----:B------:R-:W-:Y:S01]  /*1bc0*/  BPT.TRAP 0x1 ;  /* 0x000000040000795c */ /* 0x000fe20000300000 */
.L_x_666:
        /* <DEDUP_REMOVED lines=8> */
.L_x_667:
[----:B---3--:R-:W-:Y:S05]  /*1c50*/  @P1 BRA `(.L_x_668) ;  /* 0x0000000000081947 */ /* 0x008fea0003800000 */
[----:B------:R-:W3:Y:S02]  /*1c60*/  SYNCS.PHASECHK.TRANS64.TRYWAIT P1, [R3+URZ+0x38810], R154 ;  /* 0x0388109a030075a7 */ /* 0x000ee4000802017f */
[----:B---3--:R-:W-:Y:S05]  /*1c70*/  @!P1 BRA `(.L_x_669) ;  /* 0x000000bc00c49947 */ /* 0x008fea0003800000 */
.L_x_668:
        /* <DEDUP_REMOVED lines=286> */
.L_x_670:
[----:B------:R1:W1:Y:S01]  /*2e60*/  SYNCS.PHASECHK.TRANS64.TRYWAIT P1, [R3+URZ+0x38830], R154 ;  /* 0x0388309a030075a7 */ /* 0x000262000802017f */
[----:B------:R-:W-:Y:S05]  /*2e70*/  @!P0 BRA `(.L_x_671) ;  /* 0x0000000000048947 */ /* 0x000fea0003800000 */
[----:B------:R-:W-:Y:S01]  /*2e80*/  BPT.TRAP 0x1 ;  /* 0x000000040000795c */ /* 0x000fe20000300000 */
.L_x_671:
[----:B------:R-:W-:-:S05]  /*2e90*/  VIADD R152, R152, 0x24000 ;  /* 0x0002400098987836 */ /* 0x000fca0000000000 */
[----:B------:R-:W-:-:S04]  /*2ea0*/  SHF.R.U32.HI R152, RZ, 0x4, R152 ;  /* 0x00000004ff987819 */ /* 0x000fc80000011698 */
[----:B------:R-:W-:-:S04]  /*2eb0*/  LOP3.LUT R236, R152, 0x3fff, RZ, 0xc0, !PT ;  /* 0x00003fff98ec7812 */ /* 0x000fc800078ec0ff */
[----:B------:R-:W-:Y:S01]  /*2ec0*/  LOP3.LUT R153, R236, 0x10000, RZ, 0xfc, !PT ;  /* 0x00010000ec997812 */ /* 0x000fe200078efcff */
[----:B-1----:R-:W-:Y:S06]  /*2ed0*/  @P1 BRA `(.L_x_672) ;  /* 0x0000000000081947 */ /* 0x002fec0003800000 */
[----:B------:R-:W1:Y:S02]  /*2ee0*/  SYNCS.PHASECHK.TRANS64.TRYWAIT P1, [R3+URZ+0x38830], R154 ;  /* 0x0388309a030075a7 */ /* 0x000e64000802017f */
[----:B-1----:R-:W-:Y:S05]  /*2ef0*/  @!P1 BRA `(.L_x_673) ;  /* 0x000000ac00389947 */ /* 0x002fea0003800000 */
.L_x_672:
        /* <DEDUP_REMOVED lines=832> */
.L_x_674:
        /* <DEDUP_REMOVED lines=56> */
.L_x_675:
        /* <DEDUP_REMOVED lines=78> */
.L_x_658:
        /* <DEDUP_REMOVED lines=154> */
.L_x_678:
        /* <DEDUP_REMOVED lines=58> */
.L_x_680:
[----:B------:R-:W-:Y:S05]  /*78a0*/  BSYNC B0 ;  /* 0x0000000000007941 */ /* 0x000fea0003800000 */
.L_x_679:
        /* <DEDUP_REMOVED lines=15> */
.L_x_682:
[----:B------:R-:W-:Y:S05]  /*79a0*/  BSYNC B0 ;  /* 0x0000000000007941 */ /* 0x000fea0003800000 */
.L_x_681:
        /* <DEDUP_REMOVED lines=18> */
.L_x_684:
[----:B------:R-:W-:Y:S05]  /*7ad0*/  BSYNC B0 ;  /* 0x0000000000007941 */ /* 0x000fea0003800000 */
.L_x_683:
        /* <DEDUP_REMOVED lines=17> */
.L_x_686:
[----:B------:R-:W-:Y:S05]  /*7bf0*/  BSYNC B0 ;  /* 0x0000000000007941 */ /* 0x000fea0003800000 */
.L_x_685:
        /* <DEDUP_REMOVED lines=18> */
.L_x_688:
[----:B------:R-:W-:Y:S05]  /*7d20*/  BSYNC B0 ;  /* 0x0000000000007941 */ /* 0x000fea0003800000 */
.L_x_687:
        /* <DEDUP_REMOVED lines=18> */
.L_x_690:
[----:B------:R-:W-:Y:S05]  /*7e50*/  BSYNC B0 ;  /* 0x0000000000007941 */ /* 0x000fea0003800000 */
.L_x_689:
        /* <DEDUP_REMOVED lines=19> */
.L_x_692:
[----:B------:R-:W-:Y:S05]  /*7f90*/  BSYNC B0 ;  /* 0x0000000000007941 */ /* 0x000fea0003800000 */
.L_x_691:
        /* <DEDUP_REMOVED lines=21> */
.L_x_694:
[----:B------:R-:W-:Y:S05]  /*80f0*/  BSYNC B0 ;  /* 0x0000000000007941 */ /* 0x000fea0003800000 */
.L_x_693:
        /* <DEDUP_REMOVED lines=33> */
.L_x_696:
[----:B------:R-:W-:Y:S05]  /*8310*/  BSYNC B0 ;  /* 0x0000000000007941 */ /* 0x000fea0003800000 */
.L_x_695:
        /* <DEDUP_REMOVED lines=17> */
.L_x_698:
[----:B------:R-:W-:Y:S05]  /*8430*/  BSYNC B0 ;  /* 0x0000000000007941 */ /* 0x000fea0003800000 */
.L_x_697:
        /* <DEDUP_REMOVED lines=15> */
.L_x_700:
[----:B------:R-:W-:Y:S05]  /*8530*/  BSYNC B0 ;  /* 0x0000000000007941 */ /* 0x000fea0003800000 */
.L_x_699:
        /* <DEDUP_REMOVED lines=15> */
.L_x_702:
[----:B------:R-:W-:Y:S05]  /*8630*/  BSYNC B0 ;  /* 0x0000000000007941 */ /* 0x000fea0003800000 */
.L_x_701:
        /* <DEDUP_REMOVED lines=15> */
.L_x_704:
[----:B------:R-:W-:Y:S05]  /*8730*/  BSYNC B0 ;  /* 0x0000000000007941 */ /* 0x000fea0003800000 */
.L_x_703:
        /* <DEDUP_REMOVED lines=15> */
.L_x_706:
[----:B------:R-:W-:Y:S05]  /*8830*/  BSYNC B0 ;  /* 0x0000000000007941 */ /* 0x000fea0003800000 */
.L_x_705:
        /* <DEDUP_REMOVED lines=15> */
.L_x_708:
[----:B------:R-:W-:Y:S05]  /*8930*/  BSYNC B0 ;  /* 0x0000000000007941 */ /* 0x000fea0003800000 */
.L_x_707:
        /* <DEDUP_REMOVED lines=15> */
.L_x_677:
        /* <DEDUP_REMOVED lines=31> */
.L_x_709:
        /* <DEDUP_REMOVED lines=48> */
.L_x_711:
[----:B------:R-:W-:Y:S05]  /*8f20*/  BSYNC B0 ;  /* 0x0000000000007941 */ /* 0x000fea0003800000 */
.L_x_710:
        /* <DEDUP_REMOVED lines=16> */
.L_x_713:
[----:B------:R-:W-:Y:S05]  /*9030*/  BSYNC B0 ;  /* 0x0000000000007941 */ /* 0x000fea0003800000 */
.L_x_712:
        /* <DEDUP_REMOVED lines=16> */
.L_x_715:
[----:B------:R-:W-:Y:S05]  /*9140*/  BSYNC B0 ;  /* 0x0000000000007941 */ /* 0x000fea0003800000 */
.L_x_714:
        /* <DEDUP_REMOVED lines=17> */
.L_x_717:
[----:B------:R-:W-:Y:S05]  /*9260*/  BSYNC B0 ;  /* 0x0000000000007941 */ /* 0x000fea0003800000 */
.L_x_716:
        /* <DEDUP_REMOVED lines=16> */
.L_x_719:
[----:B------:R-:W-:Y:S05]  /*9370*/  BSYNC B0 ;  /* 0x0000000000007941 */ /* 0x000fea0003800000 */
.L_x_718:
        /* <DEDUP_REMOVED lines=18> */
.L_x_721:
[----:B------:R-:W-:Y:S05]  /*94a0*/  BSYNC B0 ;  /* 0x0000000000007941 */ /* 0x000fea0003800000 */
.L_x_720:
        /* <DEDUP_REMOVED lines=20> */
.L_x_723:
[----:B------:R-:W-:Y:S05]  /*95f0*/  BSYNC B0 ;  /* 0x0000000000007941 */ /* 0x000fea0003800000 */
.L_x_722:
        /* <DEDUP_REMOVED lines=17> */
.L_x_725:
[----:B------:R-:W-:Y:S05]  /*9710*/  BSYNC B0 ;  /* 0x0000000000007941 */ /* 0x000fea0003800000 */
.L_x_724:
        /* <DEDUP_REMOVED lines=32> */
.L_x_727:
[----:B------:R-:W-:Y:S05]  /*9920*/  BSYNC B0 ;  /* 0x0000000000007941 */ /* 0x000fea0003800000 */
.L_x_726:
        /* <DEDUP_REMOVED lines=16> */
.L_x_729:
[----:B------:R-:W-:Y:S05]  /*9a30*/  BSYNC B0 ;  /* 0x0000000000007941 */ /* 0x000fea0003800000 */
.L_x_728:
        /* <DEDUP_REMOVED lines=15> */
.L_x_731:
[----:B------:R-:W-:Y:S05]  /*9b30*/  BSYNC B0 ;  /* 0x0000000000007941 */ /* 0x000fea0003800000 */
.L_x_730:
        /* <DEDUP_REMOVED lines=15> */
.L_x_733:
[----:B------:R-:W-:Y:S05]  /*9c30*/  BSYNC B0 ;  /* 0x0000000000007941 */ /* 0x000fea0003800000 */
.L_x_732:
        /* <DEDUP_REMOVED lines=15> */
.L_x_735:
[----:B------:R-:W-:Y:S05]  /*9d30*/  BSYNC B0 ;  /* 0x0000000000007941 */ /* 0x000fea0003800000 */
.L_x_734:
        /* <DEDUP_REMOVED lines=15> */
.L_x_737:
[----:B------:R-:W-:Y:S05]  /*9e30*/  BSYNC B0 ;  /* 0x0000000000007941 */ /* 0x000fea0003800000 */
.L_x_736:
        /* <DEDUP_REMOVED lines=15> */
.L_x_739:
[----:B------:R-:W-:Y:S05]  /*9f30*/  BSYNC B0 ;  /* 0x0000000000007941 */ /* 0x000fea0003800000 */
.L_x_738:
        /* <DEDUP_REMOVED lines=15> */
.L_x_648:
        /* <DEDUP_REMOVED lines=9> */
[----:B------:R-:W1:Y:S01]  /*a0c0*/  S2UR UR24, SR_CTAID.X ;  /* 0x00000000001879c3 */ /* 0x000e620000002500 */
[----:B------:R-:W-:-:S04]  /*a0d0*/  ISETP.NE.U32.AND P0, PT, RZ, UR4, PT ;  /* 0x00000004ff007c0c */ /* 0x000fc8000bf05070 */
[----:B------:R-:W-:-:S03]  /*a0e0*/  ISETP.NE.AND.EX P0, PT, RZ, UR5, PT, P0 ;  /* 0x00000005ff007c0c */ /* 0x000fc6000bf05300 */
[----:B------:R-:W2:Y:S10]  /*a0f0*/  S2UR UR12, SR_CTAID.Z ;  /* 0x00000000000c79c3 */ /* 0x000eb40000002700 */
[----:B------:R-:W-:Y:S05]  /*a100*/  @!P0 BRA `(.L_x_741) ;  /* 0x00000000001c8947 */ /* 0x000fea0003800000 */
[----:B------:R-:W-:Y:S02]  /*a110*/  ULDC.64 UR4, c[0x0][0x8d8] ;  /* 0x0002360000047ab9 */ /* 0x000fe40000000a00 */
[----:B--2---:R-:W-:-:S06]  /*a120*/  UIMAD.WIDE UR4, UR12, 0x4, UR4 ;  /* 0x000000040c0478a5 */ /* 0x004fcc000f8e0204 */
[----:B------:R-:W-:Y:S02]  /*a130*/  IMAD.U32 R2, RZ, RZ, UR4 ;  /* 0x00000004ff027e24 */ /* 0x000fe4000f8e00ff */
[----:B------:R-:W-:-:S05]  /*a140*/  IMAD.U32 R3, RZ, RZ, UR5 ;  /* 0x00000005ff037e24 */ /* 0x000fca000f8e00ff */
[----:B------:R-:W2:Y:S02]  /*a150*/  LDG.E R2, desc[UR38][R2.64] ;  /* 0x0000002602027981 */ /* 0x000ea4000c1e1900 */
[----:B--2---:R-:W-:Y:S01]  /*a160*/  R2UR UR4, R2 ;  /* 0x00000000020472ca */ /* 0x004fe200000e0000 */
[----:B------:R-:W-:-:S14]  /*a170*/  BRA `(.L_x_742) ;  /* 0x0000000000387947 */ /* 0x000fdc0003800000 */
.L_x_741:
[----:B------:R-:W-:Y:S02]  /*a180*/  ULDC.64 UR4, c[0x0][0x8d0] ;  /* 0x0002340000047ab9 */ /* 0x000fe40000000a00 */
[----:B------:R-:W-:-:S04]  /*a190*/  ISETP.NE.U32.AND P0, PT, RZ, UR4, PT ;  /* 0x00000004ff007c0c */ /* 0x000fc8000bf05070 */
[----:B------:R-:W-:-:S13]  /*a1a0*/  ISETP.NE.AND.EX P0, PT, RZ, UR5, PT, P0 ;  /* 0x00000005ff007c0c */ /* 0x000fda000bf05300 */
[----:B------:R-:W-:Y:S05]  /*a1b0*/  @!P0 BRA `(.L_x_743) ;  /* 0x0000000000248947 */ /* 0x000fea0003800000 */
[----:B------:R-:W-:Y:S02]  /*a1c0*/  ULDC.64 UR4, c[0x0][0x8d0] ;  /* 0x0002340000047ab9 */ /* 0x000fe40000000a00 */
[----:B--2---:R-:W-:-:S06]  /*a1d0*/  UIMAD.WIDE UR4, UR12, 0x4, UR4 ;  /* 0x000000040c0478a5 */ /* 0x004fcc000f8e0204 */
[----:B------:R-:W-:Y:S02]  /*a1e0*/  IMAD.U32 R2, RZ, RZ, UR4 ;  /* 0x00000004ff027e24 */ /* 0x000fe4000f8e00ff */
[----:B------:R-:W-:-:S05]  /*a1f0*/  IMAD.U32 R3, RZ, RZ, UR5 ;  /* 0x00000005ff037e24 */ /* 0x000fca000f8e00ff */
[----:B------:R-:W2:Y:S04]  /*a200*/  LDG.E R0, desc[UR38][R2.64] ;  /* 0x0000002602007981 */ /* 0x000ea8000c1e1900 */
[----:B------:R-:W2:Y:S02]  /*a210*/  LDG.E R5, desc[UR38][R2.64+0x4] ;  /* 0x0000042602057981 */ /* 0x000ea4000c1e1900 */
[----:B--2---:R-:W-:-:S05]  /*a220*/  IMAD.IADD R0, R5, 0x1, -R0 ;  /* 0x0000000105007824 */ /* 0x004fca00078e0a00 */
[----:B------:R-:W-:Y:S01]  /*a230*/  R2UR UR4, R0 ;  /* 0x00000000000472ca */ /* 0x000fe200000e0000 */
[----:B------:R-:W-:-:S14]  /*a240*/  BRA `(.L_x_742) ;  /* 0x0000000000047947 */ /* 0x000fdc0003800000 */
.L_x_743:
[----:B------:R-:W-:-:S05]  /*a250*/  ULDC UR4, c[0x0][0x8bc] ;  /* 0x00022f0000047ab9 */ /* 0x000fca0000000800 */
.L_x_742:
[----:B-1----:R-:W-:-:S04]  /*a260*/  USHF.L.U32 UR5, UR24, 0x7, URZ ;  /* 0x0000000718057899 */ /* 0x002fc8000800063f */
[----:B------:R-:W-:-:S04]  /*a270*/  UISETP.GE.AND UP0, UPT, UR5, UR4, UPT ;  /* 0x000000040500728c */ /* 0x000fc8000bf06270 */
[----:B--2---:R-:W-:-:S06]  /*a280*/  USEL UR12, UR12, 0xffffffff, !UP0 ;  /* 0xffffffff0c0c7887 */ /* 0x004fcc000c000000 */
        /* <DEDUP_REMOVED lines=23> */
[----:B------:R-:W3:-:S12]  /*a400*/  S2UR UR11, SR_CTAID.Y ;  /* 0x00000000000b79c3 */ /* 0x000ed80000002600 */
[----:B--2---:R-:W-:-:S13]  /*a410*/  @P2 R2UR UR4, R6 ;  /* 0x00000000060422ca */ /* 0x004fda00000e0000 */
[----:B------:R-:W-:-:S04]  /*a420*/  @UP0 UIMAD UR4, UR12, 0x50, UR4 ;  /* 0x000000500c0408a4 */ /* 0x000fc8000f8e0204 */
[----:B------:R-:W-:-:S04]  /*a430*/  UIMAD.WIDE UR4, UR4, 0x66666667, URZ ;  /* 0x66666667040478a5 */ /* 0x000fc8000f8e023f */
[----:B------:R-:W-:-:S04]  /*a440*/  @UP0 USHF.R.U32.HI UR4, URZ, 0x1f, UR5 ;  /* 0x0000001f3f040899 */ /* 0x000fc80008011605 */
[----:B------:R-:W-:Y:S01]  /*a450*/  @UP0 ULEA.HI.SX32 UR4, UR5, UR4, 0x1b ;  /* 0x0000000405040291 */ /* 0x000fe2000f8fda3f */
[----:B-1-3--:R-:W-:Y:S11]  /*a460*/  @P1 BRA `(.L_x_744) ;  /* 0x0000000000101947 */ /* 0x00aff60003800000 */
[----:B------:R-:W-:Y:S05]  /*a470*/  @!P0 BRA `(.L_x_744) ;  /* 0x00000000000c8947 */ /* 0x000fea0003800000 */
[----:B------:R-:W2:Y:S04]  /*a480*/  LDG.E R5, desc[UR38][R2.64] ;  /* 0x0000002602057981 */ /* 0x000ea8000c1e1900 */
[----:B-----5:R-:W2:Y:S02]  /*a490*/  LDG.E R0, desc[UR38][R2.64+0x4] ;  /* 0x0000042602007981 */ /* 0x020ea4000c1e1900 */
[----:B--2---:R-:W-:-:S07]  /*a4a0*/  IMAD.IADD R0, R0, 0x1, -R5 ;  /* 0x0000000100007824 */ /* 0x004fce00078e0a05 */
.L_x_744:
[----:B-----5:R-:W-:Y:S01]  /*a4b0*/  ISETP.GE.AND P0, PT, R0, 0x1, PT ;  /* 0x000000010000780c */ /* 0x020fe20003f06270 */
[----:B------:R-:W-:Y:S01]  /*a4c0*/  @UP0 UIMAD UR4, UR4, 0x2800, URZ ;  /* 0x00002800040408a4 */ /* 0x000fe2000f8e023f */
[----:B------:R-:W-:Y:S01]  /*a4d0*/  UMOV UR6, URZ ;  /* 0x0000003f00067c82 */ /* 0x000fe20008000000 */
[----:B------:R-:W-:Y:S02]  /*a4e0*/  UMOV UR7, URZ ;  /* 0x0000003f00077c82 */ /* 0x000fe40008000000 */
[----:B------:R-:W-:Y:S02]  /*a4f0*/  @UP0 USHF.R.S32.HI UR5, URZ, 0x1f, UR4 ;  /* 0x0000001f3f050899 */ /* 0x000fe40008011404 */
[----:B------:R-:W-:Y:S01]  /*a500*/  USHF.R.S32.HI UR19, URZ, 0x1f, UR11 ;  /* 0x0000001f3f137899 */ /* 0x000fe2000801140b */
[----:B------:R-:W-:-:S04]  /*a510*/  @UP0 UMOV UR6, UR4 ;  /* 0x0000000400060c82 */ /* 0x000fc80008000000 */
[----:B------:R-:W-:Y:S01]  /*a520*/  @UP0 UMOV UR7, UR5 ;  /* 0x0000000500070c82 */ /* 0x000fe20008000000 */
[----:B------:R-:W-:Y:S06]  /*a530*/  @!P0 BRA `(.L_x_653) ;  /* 0x0000003400508947 */ /* 0x000fec0003800000 */
[----:B------:R-:W1:Y:S01]  /*a540*/  S2R R4, SR_TID.X ;  /* 0x0000000000047919 */ /* 0x000e620000002100 */
        /* <DEDUP_REMOVED lines=8> */
[----:B------:R-:W-:Y:S01]  /*a5d0*/  USEL UR18, UR12, URZ, !UP0 ;  /* 0x0000003f0c127287 */ /* 0x000fe2000c000000 */
[----:B------:R-:W-:Y:S01]  /*a5e0*/  SHF.R.U32.HI R3, RZ, 0x1f, R2 ;  /* 0x0000001fff037819 */ /* 0x000fe20000011602 */
[----:B------:R-:W-:Y:S01]  /*a5f0*/  USEL UR4, UR4, URZ, !UP0 ;  /* 0x0000003f04047287 */ /* 0x000fe2000c000000 */
[----:B------:R-:W-:Y:S01]  /*a600*/  ULDC UR10, c[0x0][0x288] ;  /* 0x0000a200000a7ab9 */ /* 0x000fe20000000800 */
[----:B------:R-:W-:Y:S01]  /*a610*/  UIADD3 UR8, UP0, UR6, UR14, URZ ;  /* 0x0000000e06087290 */ /* 0x000fe2000ff1e03f */
[----:B------:R-:W-:Y:S01]  /*a620*/  LEA.HI.SX32 R3, R2, R3, 0x1b ;  /* 0x0000000302037211 */ /* 0x000fe200078fdaff */
[----:B------:R-:W-:Y:S01]  /*a630*/  UIADD3 UR5, UR15, UR5, URZ ;  /* 0x000000050f057290 */ /* 0x000fe2000fffe03f */
[----:B------:R-:W-:Y:S01]  /*a640*/  ULDC UR9, c[0x0][0x760] ;  /* 0x0001d80000097ab9 */ /* 0x000fe20000000800 */
[----:B------:R-:W-:Y:S01]  /*a650*/  ULDC.64 UR16, c[0x0][0x2e0] ;  /* 0x0000b80000107ab9 */ /* 0x000fe20000000a00 */
[----:B------:R-:W-:Y:S01]  /*a660*/  UIMAD UR12, UR12, UR10, URZ ;  /* 0x0000000a0c0c72a4 */ /* 0x000fe2000f8e023f */
[----:B------:R-:W-:Y:S01]  /*a670*/  VIMNMX R3, R3, 0x1, !PT ;  /* 0x0000000103037848 */ /* 0x000fe20007fe0100 */
[----:B------:R-:W-:-:S02]  /*a680*/  UIMAD UR10, UR10, UR9, URZ ;  /* 0x000000090a0a72a4 */ /* 0x000fc4000f8e023f */
[----:B------:R-:W-:Y:S01]  /*a690*/  UIADD3.X UR9, UR7, UR5, URZ, UP0, !UPT ;  /* 0x0000000507097290 */ /* 0x000fe200087fe43f */
[----:B------:R-:W-:Y:S01]  /*a6a0*/  LOP3.LUT R6, R3, 0x1, RZ, 0xc0, !PT ;  /* 0x0000000103067812 */ /* 0x000fe200078ec0ff */
[----:B------:R-:W-:Y:S02]  /*a6b0*/  UIMAD UR4, UR4, UR16, URZ ;  /* 0x00000010040472a4 */ /* 0x000fe4000f8e023f */
[----:B------:R-:W-:Y:S02]  /*a6c0*/  UIADD3 UR11, UP0, UR12, UR11, URZ ;  /* 0x0000000b0c0b7290 */ /* 0x000fe4000ff1e03f */
[----:B------:R-:W-:Y:S01]  /*a6d0*/  UIMAD UR13, UR18, UR17, UR4 ;  /* 0x00000011120d72a4 */ /* 0x000fe2000f8e0204 */
[----:B-1----:R-:W-:Y:S01]  /*a6e0*/  LOP3.LUT R0, R4, 0x1f, RZ, 0xc0, !PT ;  /* 0x0000001f04007812 */ /* 0x002fe200078ec0ff */
[----:B------:R-:W-:Y:S01]  /*a6f0*/  UIMAD.WIDE.U32 UR8, UR18, UR16, UR8 ;  /* 0x00000010120872a5 */ /* 0x000fe2000f8e0008 */
[----:B------:R-:W-:Y:S01]  /*a700*/  ELECT P0, URZ, PT ;  /* 0x00000000003f782f */ /* 0x000fe20003800000 */
[----:B------:R-:W-:-:S02]  /*a710*/  ULEA.HI.X.SX32 UR12, UR12, UR19, 0x1, UP0 ;  /* 0x000000130c0c7291 */ /* 0x000fc400080f0e3f */
[----:B------:R-:W-:Y:S01]  /*a720*/  UIADD3 UR25, UR9, UR13, URZ ;  /* 0x0000000d09197290 */ /* 0x000fe2000fffe03f */
[----:B------:R-:W-:Y:S01]  /*a730*/  UMOV UR4, URZ ;  /* 0x0000003f00047c82 */ /* 0x000fe20008000000 */
[----:B------:R-:W-:Y:S10]  /*a740*/  @!P1 BRA `(.L_x_745) ;  /* 0x0000000800bc9947 */ /* 0x000ff40003800000 */
[----:B------:R-:W-:Y:S01]  /*a750*/  UMOV UR4, UR14 ;  /* 0x0000000e00047c82 */ /* 0x000fe20008000000 */
[----:B------:R-:W-:Y:S01]  /*a760*/  ULDC.64 UR14, c[0x0][0x2c0] ;  /* 0x0000b000000e7ab9 */ /* 0x000fe20000000a00 */
[----:B------:R-:W-:Y:S01]  /*a770*/  UIMAD.WIDE.U32 UR4, UR18, UR16, UR4 ;  /* 0x00000010120472a5 */ /* 0x000fe2000f8e0004 */
[----:B------:R-:W-:-:S03]  /*a780*/  IMAD.IADD R4, R3, 0x1, -R6 ;  /* 0x0000000103047824 */ /* 0x000fc600078e0a06 */
        /* <DEDUP_REMOVED lines=12> */
.L_x_770:
        /* <DEDUP_REMOVED lines=17> */
.L_x_748:
[----:B------:R-:W2:Y:S04]  /*a960*/  LDG.E.STRONG.GPU R5, desc[UR38][R2.64] ;  /* 0x0000002602057981 */ /* 0x000ea8000c1ef900 */
[----:B--2---:R-:W-:Y:S01]  /*a970*/  CCTL.IVALL ;  /* 0x00000000ff00798f */ /* 0x004fe20002000000 */
[----:B------:R-:W-:Y:S05]  /*a980*/  YIELD ;  /* 0x0000000000007946 */ /* 0x000fea0003800000 */
[----:B------:R-:W-:-:S13]  /*a990*/  ISETP.NE.AND P1, PT, R5, UR24, PT ;  /* 0x0000001805007c0c */ /* 0x000fda000bf25270 */
[----:B------:R-:W-:Y:S05]  /*a9a0*/  @P1 BRA `(.L_x_748) ;  /* 0xfffffffc00ec1947 */ /* 0x000fea000383ffff */
.L_x_747:
[----:B------:R-:W-:Y:S05]  /*a9b0*/  BSYNC B0 ;  /* 0x0000000000007941 */ /* 0x000fea0003800000 */
.L_x_746:
[----:B------:R-:W-:-:S03]  /*a9c0*/  UMOV UR22, 0xffffffff ;  /* 0xffffffff00167882 */ /* 0x000fc60000000000 */
[----:B------:R-:W-:Y:S05]  /*a9d0*/  BRA.DIV UR22, `(.L_x_749) ;  /* 0x0000003216947947 */ /* 0x000fea000b800000 */
[----:B------:R-:W-:Y:S01]  /*a9e0*/  NOP ;  /* 0x0000000000007918 */ /* 0x000fe20000000000 */
.L_x_817:
        /* <DEDUP_REMOVED lines=8> */
[----:B------:R-:W-:Y:S02]  /*aa70*/  UIADD3 UR33, UP0, UR22, UR8, URZ ;  /* 0x0000000816217290 */ /* 0x000fe4000ff1e03f */
[----:B-1----:R-:W-:Y:S02]  /*aa80*/  ULEA UR32, UR32, UR23, 0x18 ;  /* 0x0000001720207291 */ /* 0x002fe4000f8ec03f */
[----:B------:R-:W-:Y:S02]  /*aa90*/  ULEA.HI.X.SX32 UR23, UR22, UR25, 0x1, UP0 ;  /* 0x0000001916177291 */ /* 0x000fe400080f0e3f */
[----:B------:R-:W-:-:S02]  /*aaa0*/  ULEA UR22, UP0, UR33, UR28, 0x2 ;  /* 0x0000001c21167291 */ /* 0x000fc4000f80103f */
[----:B------:R-:W-:Y:S02]  /*aab0*/  UIADD3 UR28, UR32, 0x10000, URZ ;  /* 0x00010000201c7890 */ /* 0x000fe4000fffe03f */
[----:B------:R-:W-:Y:S01]  /*aac0*/  ULEA.HI.X UR23, UR33, UR29, UR23, 0x2, UP0 ;  /* 0x0000001d21177291 */ /* 0x000fe200080f1417 */
[----:B------:R-:W-:Y:S02]  /*aad0*/  UMOV UR32, 0x0 ;  /* 0x0000000000207882 */ /* 0x000fe40000000000 */
[----:B------:R-:W-:Y:S01]  /*aae0*/  UMOV UR29, 0x500 ;  /* 0x00000500001d7882 */ /* 0x000fe20000000000 */
[----:B------:R-:W-:-:S05]  /*aaf0*/  UMOV UR33, 0x14f00000 ;  /* 0x14f0000000217882 */ /* 0x000fca0000000000 */
[----:B------:R1:W-:Y:S02]  /*ab00*/  UBLKRED.G.S.ADD.F32.RN [UR22], [UR28], UR29, desc[UR32] ;  /* 0x000020161c0073bb */ /* 0x0003e400080a141d */
[----:B-1----:R0:W-:Y:S02]  /*ab10*/  UTMACMDFLUSH ;  /* 0x00000000000079b7 */ /* 0x0021e40000000000 */
.L_x_751:
[----:B------:R-:W-:Y:S05]  /*ab20*/  BSYNC B0 ;  /* 0x0000000000007941 */ /* 0x000fea0003800000 */
.L_x_750:
        /* <DEDUP_REMOVED lines=13> */
.L_x_753:
[----:B------:R-:W-:Y:S05]  /*ac00*/  BSYNC B0 ;  /* 0x0000000000007941 */ /* 0x000fea0003800000 */
.L_x_752:
[----:B------:R-:W-:Y:S06]  /*ac10*/  BAR.ARV 0xa, 0xa0 ;  /* 0x0282800000007b1d */ /* 0x000fec0000002000 */
[----:B------:R-:W-:Y:S04]  /*ac20*/  BSSY B0, `(.L_x_754) ;  /* 0x0000003000007945 */ /* 0x000fe80003800000 */
[----:B------:R-:W-:Y:S05]  /*ac30*/  @!P0 BRA `(.L_x_755) ;  /* 0x0000000000048947 */ /* 0x000fea0003800000 */
[----:B------:R-:W-:-:S04]  /*ac40*/  DEPBAR.LE SB0, 0x0 ;  /* 0x000080000000791a */ /* 0x000fc80000000000 */
.L_x_755:
[----:B------:R-:W-:Y:S05]  /*ac50*/  BSYNC B0 ;  /* 0x0000000000007941 */ /* 0x000fea0003800000 */
.L_x_754:
        /* <DEDUP_REMOVED lines=15> */
[----:B------:R-:W-:-:S06]  /*ad50*/  UFLO.U32 UR23, UR22 ;  /* 0x00000016001772bd */ /* 0x000fcc00080e0000 */
[----:B-1----:R-:W-:Y:S02]  /*ad60*/  ISETP.EQ.U32.AND P1, PT, R5, UR23, PT ;  /* 0x0000001705007c0c */ /* 0x002fe4000bf22070 */
[----:B------:R-:W1:Y:S11]  /*ad70*/  POPC R5, UR22 ;  /* 0x0000001600057d09 */ /* 0x000e760008000000 */
[----:B-1----:R1:W-:Y:S02]  /*ad80*/  @P1 REDG.E.ADD.S32.STRONG.GPU desc[UR38][R2.64], R5 ;  /* 0x000000050200198e */ /* 0x0023e4000c10e3a6 */
.L_x_757:
[----:B------:R-:W-:Y:S05]  /*ad90*/  BSYNC B0 ;  /* 0x0000000000007941 */ /* 0x000fea0003800000 */
.L_x_756:
        /* <DEDUP_REMOVED lines=9> */
.L_x_760:
[----:B------:R-:W2:Y:S04]  /*ae30*/  LDG.E.STRONG.GPU R5, desc[UR38][R2.64] ;  /* 0x0000002602057981 */ /* 0x000ea8000c1ef900 */
[----:B--2---:R-:W-:Y:S01]  /*ae40*/  CCTL.IVALL ;  /* 0x00000000ff00798f */ /* 0x004fe20002000000 */
[----:B------:R-:W-:Y:S05]  /*ae50*/  YIELD ;  /* 0x0000000000007946 */ /* 0x000fea0003800000 */
[----:B------:R-:W-:-:S13]  /*ae60*/  ISETP.NE.AND P1, PT, R5, UR24, PT ;  /* 0x0000001805007c0c */ /* 0x000fda000bf25270 */
[----:B------:R-:W-:Y:S05]  /*ae70*/  @P1 BRA `(.L_x_760) ;  /* 0xfffffffc00ec1947 */ /* 0x000fea000383ffff */
.L_x_759:
[----:B------:R-:W-:Y:S05]  /*ae80*/  BSYNC B0 ;  /* 0x0000000000007941 */ /* 0x000fea0003800000 */
.L_x_758:
[----:B------:R-:W-:-:S03]  /*ae90*/  UMOV UR6, 0xffffffff ;  /* 0xffffffff00067882 */ /* 0x000fc60000000000 */
[----:B------:R-:W-:Y:S05]  /*aea0*/  BRA.DIV UR6, `(.L_x_761) ;  /* 0x0000002e067c7947 */ /* 0x000fea000b800000 */
[----:B------:R-:W-:Y:S01]  /*aeb0*/  NOP ;  /* 0x0000000000007918 */ /* 0x000fe20000000000 */
.L_x_820:
        /* <DEDUP_REMOVED lines=13> */
.L_x_763:
[----:B------:R-:W-:Y:S05]  /*af90*/  BSYNC B0 ;  /* 0x0000000000007941 */ /* 0x000fea0003800000 */
.L_x_762:
        /* <DEDUP_REMOVED lines=13> */
.L_x_765:
[----:B------:R-:W-:Y:S05]  /*b070*/  BSYNC B0 ;  /* 0x0000000000007941 */ /* 0x000fea0003800000 */
.L_x_764:
[----:B------:R-:W-:Y:S06]  /*b080*/  BAR.ARV 0xa, 0xa0 ;  /* 0x0282800000007b1d */ /* 0x000fec0000002000 */
[----:B------:R-:W-:Y:S04]  /*b090*/  BSSY B0, `(.L_x_766) ;  /* 0x0000003000007945 */ /* 0x000fe80003800000 */
[----:B------:R-:W-:Y:S05]  /*b0a0*/  @!P0 BRA `(.L_x_767) ;  /* 0x0000000000048947 */ /* 0x000fea0003800000 */
[----:B------:R-:W-:-:S04]  /*b0b0*/  DEPBAR.LE SB0, 0x0 ;  /* 0x000080000000791a */ /* 0x000fc80000000000 */
.L_x_767:
[----:B------:R-:W-:Y:S05]  /*b0c0*/  BSYNC B0 ;  /* 0x0000000000007941 */ /* 0x000fea0003800000 */
.L_x_766:
        /* <DEDUP_REMOVED lines=15> */
[----:B------:R-:W-:-:S06]  /*b1c0*/  UFLO.U32 UR7, UR6 ;  /* 0x00000006000772bd */ /* 0x000fcc00080e0000 */
[----:B-1----:R-:W-:Y:S02]  /*b1d0*/  ISETP.EQ.U32.AND P1, PT, R5, UR7, PT ;  /* 0x0000000705007c0c */ /* 0x002fe4000bf22070 */
[----:B------:R-:W1:Y:S11]  /*b1e0*/  POPC R5, UR6 ;  /* 0x0000000600057d09 */ /* 0x000e760008000000 */
[----:B-1----:R1:W-:Y:S02]  /*b1f0*/  @P1 REDG.E.ADD.S32.STRONG.GPU desc[UR38][R2.64], R5 ;  /* 0x000000050200198e */ /* 0x0023e4000c10e3a6 */
.L_x_769:
[----:B------:R-:W-:Y:S05]  /*b200*/  BSYNC B0 ;  /* 0x0000000000007941 */ /* 0x000fea0003800000 */
.L_x_768:
[----:B------:R-:W-:Y:S02]  /*b210*/  UIADD3 UR4, UR4, 0x2, URZ ;  /* 0x0000000204047890 */ /* 0x000fe4000fffe03f */
[----:B------:R-:W-:Y:S01]  /*b220*/  UIADD3 UR5, UR5, 0x1, URZ ;  /* 0x0000000105057890 */ /* 0x000fe2000fffe03f */
[----:B------:R-:W-:Y:S11]  /*b230*/  @P3 BRA `(.L_x_770) ;  /* 0xfffffff400843947 */ /* 0x000ff6000383ffff */
.L_x_745:
        /* <DEDUP_REMOVED lines=13> */
.L_x_773:
[----:B------:R-:W2:Y:S04]  /*b310*/  LDG.E.STRONG.GPU R0, desc[UR38][R2.64] ;  /* 0x0000002602007981 */ /* 0x000ea8000c1ef900 */
[----:B--2---:R-:W-:Y:S01]  /*b320*/  CCTL.IVALL ;  /* 0x00000000ff00798f */ /* 0x004fe20002000000 */
[----:B------:R-:W-:Y:S05]  /*b330*/  YIELD ;  /* 0x0000000000007946 */ /* 0x000fea0003800000 */
[----:B------:R-:W-:-:S13]  /*b340*/  ISETP.NE.AND P1, PT, R0, UR24, PT ;  /* 0x0000001800007c0c */ /* 0x000fda000bf25270 */
[----:B------:R-:W-:Y:S05]  /*b350*/  @P1 BRA `(.L_x_773) ;  /* 0xfffffffc00ec1947 */ /* 0x000fea000383ffff */
.L_x_772:
[----:B------:R-:W-:Y:S05]  /*b360*/  BSYNC B0 ;  /* 0x0000000000007941 */ /* 0x000fea0003800000 */
.L_x_771:
[----:B------:R-:W-:-:S03]  /*b370*/  UMOV UR5, 0xffffffff ;  /* 0xffffffff00057882 */ /* 0x000fc60000000000 */
[----:B------:R-:W-:Y:S05]  /*b380*/  BRA.DIV UR5, `(.L_x_774) ;  /* 0x0000002a05607947 */ /* 0x000fea000b800000 */
[----:B------:R-:W-:Y:S01]  /*b390*/  NOP ;  /* 0x0000000000007918 */ /* 0x000fe20000000000 */
.L_x_823:
        /* <DEDUP_REMOVED lines=22> */
.L_x_776:
[----:B------:R-:W-:Y:S05]  /*b500*/  BSYNC B0 ;  /* 0x0000000000007941 */ /* 0x000fea0003800000 */
.L_x_775:
[----:B------:R-:W-:Y:S06]  /*b510*/  BAR.SYNC.DEFER_BLOCKING 0xe, 0xa0 ;  /* 0x0382800000007b1d */ /* 0x000fec0000010000 */
[----:B------:R-:W-:Y:S04]  /*b520*/  BSSY B0, `(.L_x_777) ;  /* 0x0000013000007945 */ /* 0x000fe80003800000 */
[----:B------:R-:W-:Y:S05]  /*b530*/  @!P0 BRA `(.L_x_778) ;  /* 0x0000000000448947 */ /* 0x000fea0003800000 */
[----:B------:R-:W1:Y:S01]  /*b540*/  S2UR UR14, SR_CgaCtaId ;  /* 0x00000000000e79c3 */ /* 0x000e620000008800 */
[----:B------:R-:W-:Y:S01]  /*b550*/  R2UR UR5, R6 ;  /* 0x00000000060572ca */ /* 0x000fe200000e0000 */
[----:B------:R-:W-:Y:S01]  /*b560*/  UMOV UR13, 0x400 ;  /* 0x00000400000d7882 */ /* 0x000fe20000000000 */
[----:B------:R-:W-:-:S11]  /*b570*/  ULDC.64 UR6, c[0x0][0x2c0] ;  /* 0x0000b00000067ab9 */ /* 0x000fd60000000a00 */
[----:B------:R-:W-:-:S04]  /*b580*/  UIADD3 UR5, UR5, 0x1400, URZ ;  /* 0x0000140005057890 */ /* 0x000fc8000fffe03f */
[----:B------:R-:W-:-:S04]  /*b590*/  UIADD3 UR15, UP0, UR5, UR8, URZ ;  /* 0x00000008050f7290 */ /* 0x000fc8000ff1e03f */
[----:B------:R-:W-:Y:S02]  /*b5a0*/  ULEA.HI.X.SX32 UR5, UR5, UR25, 0x1, UP0 ;  /* 0x0000001905057291 */ /* 0x000fe400080f0e3f */
[----:B-1----:R-:W-:Y:S02]  /*b5b0*/  ULEA UR13, UR14, UR13, 0x18 ;  /* 0x0000000d0e0d7291 */ /* 0x002fe4000f8ec03f */
[----:B------:R-:W-:Y:S02]  /*b5c0*/  ULEA UR6, UP0, UR15, UR6, 0x2 ;  /* 0x000000060f067291 */ /* 0x000fe4000f80103f */
[----:B------:R-:W-:Y:S02]  /*b5d0*/  UIADD3 UR13, UR13, 0x15000, URZ ;  /* 0x000150000d0d7890 */ /* 0x000fe4000fffe03f */
[----:B------:R-:W-:Y:S01]  /*b5e0*/  ULEA.HI.X UR7, UR15, UR7, UR5, 0x2, UP0 ;  /* 0x000000070f077291 */ /* 0x000fe200080f1405 */
[----:B------:R-:W-:Y:S02]  /*b5f0*/  UMOV UR14, 0x0 ;  /* 0x00000000000e7882 */ /* 0x000fe40000000000 */
[----:B------:R-:W-:Y:S01]  /*b600*/  UMOV UR5, 0x500 ;  /* 0x0000050000057882 */ /* 0x000fe20000000000 */
[----:B------:R-:W-:-:S05]  /*b610*/  UMOV UR15, 0x14f00000 ;  /* 0x14f00000000f7882 */ /* 0x000fca0000000000 */
[----:B------:R1:W-:Y:S01]  /*b620*/  UBLKRED.G.S.ADD.F32.RN [UR6], [UR13], UR5, desc[UR14] ;  /* 0x00000e060d0073bb */ /* 0x0003e200080a1405 */
[----:B------:R0:W-:Y:S01]  /*b630*/  UTMACMDFLUSH ;  /* 0x00000000000079b7 */ /* 0x0001e20000000000 */
[----:B-1----:R-:W-:-:S04]  /*b640*/  DEPBAR.LE SB0, 0x1 ;  /* 0x000080400000791a */ /* 0x002fc80000000000 */
.L_x_778:
[----:B------:R-:W-:Y:S05]  /*b650*/  BSYNC B0 ;  /* 0x0000000000007941 */ /* 0x000fea0003800000 */
.L_x_777:
[----:B------:R-:W-:Y:S06]  /*b660*/  BAR.ARV 0xa, 0xa0 ;  /* 0x0282800000007b1d */ /* 0x000fec0000002000 */
[----:B------:R-:W-:Y:S04]  /*b670*/  BSSY B0, `(.L_x_779) ;  /* 0x0000003000007945 */ /* 0x000fe80003800000 */
[----:B------:R-:W-:Y:S05]  /*b680*/  @!P0 BRA `(.L_x_780) ;  /* 0x0000000000048947 */ /* 0x000fea0003800000 */
[----:B------:R-:W-:-:S04]  /*b690*/  DEPBAR.LE SB0, 0x0 ;  /* 0x000080000000791a */ /* 0x000fc80000000000 */
.L_x_780:
[----:B------:R-:W-:Y:S05]  /*b6a0*/  BSYNC B0 ;  /* 0x0000000000007941 */ /* 0x000fea0003800000 */
.L_x_779:
        /* <DEDUP_REMOVED lines=19> */
.L_x_740:
        /* <DEDUP_REMOVED lines=10> */
.L_x_781:
        /* <DEDUP_REMOVED lines=10> */
.L_x_783:
[----:B------:R-:W3:Y:S02]  /*b920*/  LDC R5, c[0x0][0x8bc] ;  /* 0x00022f00ff057b82 */ /* 0x000ee40000000800 */
.L_x_782:
[----:B------:R-:W1:Y:S01]  /*b930*/  S2R R14, SR_CTAID.X ;  /* 0x00000000000e7919 */ /* 0x000e620000002500 */
[----:B------:R-:W-:Y:S02]  /*b940*/  IMAD.MOV.U32 R0, RZ, RZ, 0x1 ;  /* 0x00000001ff007424 */ /* 0x000fe400078e00ff */
[----:B------:R-:W-:Y:S02]  /*b950*/  IMAD.MOV.U32 R9, RZ, RZ, RZ ;  /* 0x000000ffff097224 */ /* 0x000fe400078e00ff */
[----:B-1----:R-:W-:-:S05]  /*b960*/  IMAD.SHL.U32 R14, R14, 0x80, RZ ;  /* 0x000000800e0e7824 */ /* 0x002fca00078e00ff */
[----:B---3-5:R-:W-:-:S04]  /*b970*/  ISETP.GE.AND P0, PT, R14, R5, PT ;  /* 0x000000050e00720c */ /* 0x028fc80003f06270 */
[----:B------:R-:W-:-:S04]  /*b980*/  SEL R8, R7, 0xffffffff, !P0 ;  /* 0xffffffff07087807 */ /* 0x000fc80004000000 */
[----:B------:R-:W-:-:S13]  /*b990*/  ISETP.GE.AND P0, PT, R8, RZ, PT ;  /* 0x000000ff0800720c */ /* 0x000fda0003f06270 */
[----:B------:R-:W-:Y:S05]  /*b9a0*/  @!P0 BRA `(.L_x_784) ;  /* 0x0000001c00a08947 */ /* 0x000fea0003800000 */
[----:B------:R-:W1:Y:S08]  /*b9b0*/  LDC.64 R10, c[0x0][0x770] ;  /* 0x0001dc00ff0a7b82 */ /* 0x000e700000000a00 */
[----:B------:R-:W3:Y:S08]  /*b9c0*/  LDC.64 R6, c[0x0][0x770] ;  /* 0x0001dc00ff067b82 */ /* 0x000ef00000000a00 */
[----:B------:R-:W2:Y:S01]  /*b9d0*/  LDC.64 R4, c[0x0][0x778] ;  /* 0x0001de00ff047b82 */ /* 0x000ea20000000a00 */
[----:B-1----:R-:W-:-:S07]  /*b9e0*/  ISETP.NE.U32.AND P0, PT, R10, RZ, PT ;  /* 0x000000ff0a00720c */ /* 0x002fce0003f05070 */
[----:B----4-:R-:W1:Y:S01]  /*b9f0*/  LDC.64 R2, c[0x0][0x780] ;  /* 0x0001e000ff027b82 */ /* 0x010e620000000a00 */
[----:B------:R-:W-:Y:S01]  /*ba00*/  ISETP.NE.AND.EX P1, PT, R11, RZ, PT, P0 ;  /* 0x000000ff0b00720c */ /* 0x000fe20003f25300 */
[----:B---3--:R-:W-:Y:S01]  /*ba10*/  IMAD.WIDE R6, R8, 0x4, R6 ;  /* 0x0000000408067825 */ /* 0x008fe200078e0206 */
[----:B--2---:R-:W-:-:S11]  /*ba20*/  ISETP.NE.U32.AND P0, PT, R4, RZ, PT ;  /* 0x000000ff0400720c */ /* 0x004fd60003f05070 */
[----:B------:R-:W2:Y:S01]  /*ba30*/  @P1 LDG.E R9, desc[UR38][R6.64] ;  /* 0x0000002606091981 */ /* 0x000ea2000c1e1900 */
[----:B------:R-:W-:-:S03]  /*ba40*/  ISETP.NE.AND.EX P0, PT, R5, RZ, PT, P0 ;  /* 0x000000ff0500720c */ /* 0x000fc60003f05300 */
[----:B------:R-:W3:Y:S01]  /*ba50*/  @P1 LDG.E R15, desc[UR38][R6.64] ;  /* 0x00000026060f1981 */ /* 0x000ee2000c1e1900 */
[----:B-1----:R-:W-:-:S04]  /*ba60*/  ISETP.NE.U32.AND P2, PT, R2, RZ, PT ;  /* 0x000000ff0200720c */ /* 0x002fc80003f45070 */
[----:B------:R-:W-:-:S05]  /*ba70*/  ISETP.NE.AND.EX P2, PT, R3, RZ, PT, P2 ;  /* 0x000000ff0300720c */ /* 0x000fca0003f45320 */
[----:B------:R-:W1:Y:S08]  /*ba80*/  @P0 LDC.64 R2, c[0x0][0x778] ;  /* 0x0001de00ff020b82 */ /* 0x000e700000000a00 */
[----:B------:R-:W4:Y:S01]  /*ba90*/  @P2 LDC.64 R12, c[0x0][0x780] ;  /* 0x0001e000ff0c2b82 */ /* 0x000f220000000a00 */
[----:B------:R-:W-:Y:S02]  /*baa0*/  IMAD.MOV.U32 R5, RZ, RZ, RZ ;  /* 0x000000ffff057224 */ /* 0x000fe400078e00ff */
[----:B-1----:R-:W-:-:S05]  /*bab0*/  @P0 IMAD.WIDE R2, R8, 0x4, R2 ;  /* 0x0000000408020825 */ /* 0x002fca00078e0202 */
[----:B------:R4:W5:Y:S01]  /*bac0*/  @P0 LDG.E R5, desc[UR38][R2.64] ;  /* 0x0000002602050981 */ /* 0x000962000c1e1900 */
[----:B------:R-:W-:Y:S01]  /*bad0*/  ULDC UR4, c[0x0][0x280] ;  /* 0x0000a00000047ab9 */ /* 0x000fe20000000800 */
[----:B----4-:R-:W-:-:S04]  /*bae0*/  @P2 IMAD.WIDE R2, R8, 0x4, R12 ;  /* 0x0000000408022825 */ /* 0x010fc800078e020c */
[----:B------:R-:W-:Y:S01]  /*baf0*/  IMAD.U32 R4, RZ, RZ, UR4 ;  /* 0x00000004ff047e24 */ /* 0x000fe2000f8e00ff */
[----:B------:R-:W-:-:S05]  /*bb00*/  VOTEU.ANY UP0, P1 ;  /* 0x00000000003f7886 */ /* 0x000fca0000800100 */
[----:B------:R1:W5:Y:S02]  /*bb10*/  @P2 LDG.E R4, desc[UR38][R2.64] ;  /* 0x0000002602042981 */ /* 0x000364000c1e1900 */
[----:B-1----:R-:W-:Y:S01]  /*bb20*/  CS2R R2, SRZ ;  /* 0x0000000000027805 */ /* 0x002fe2000001ff00 */
[----:B--2---:R-:W-:-:S04]  /*bb30*/  @P1 IMAD R9, R8, 0x50, R9 ;  /* 0x0000005008091824 */ /* 0x004fc800078e0209 */
[----:B------:R-:W-:-:S05]  /*bb40*/  @P1 IMAD.HI R9, R9, 0x66666667, RZ ;  /* 0x6666666709091827 */ /* 0x000fca00078e02ff */
[----:B------:R-:W-:-:S04]  /*bb50*/  @P1 SHF.R.U32.HI R12, RZ, 0x1f, R9 ;  /* 0x0000001fff0c1819 */ /* 0x000fc80000011609 */
[----:B------:R-:W-:-:S05]  /*bb60*/  @P1 LEA.HI.SX32 R12, R9, R12, 0x1b ;  /* 0x0000000c090c1211 */ /* 0x000fca00078fdaff */
[----:B------:R-:W-:Y:S01]  /*bb70*/  @P1 IMAD R12, R12, 0x50, RZ ;  /* 0x000000500c0c1824 */ /* 0x000fe200078e02ff */
[----:B---3--:R-:W-:-:S04]  /*bb80*/  @P1 R2UR UR4, R15 ;  /* 0x000000000f0412ca */ /* 0x008fc800000e0000 */
        /* <DEDUP_REMOVED lines=8> */
.L_x_785:
        /* <DEDUP_REMOVED lines=66> */
.L_x_824:
        /* <DEDUP_REMOVED lines=9> */
.L_x_788:
        /* <DEDUP_REMOVED lines=84> */
.L_x_799:
[----:B------:R-:W-:-:S04]  /*c600*/  SHF.L.U32 R21, R10, 0x1f, RZ ;  /* 0x0000001f0a157819 */ /* 0x000fc800000006ff */
[----:B-1----:R-:W1:Y:S02]  /*c610*/  SYNCS.PHASECHK.TRANS64.TRYWAIT P1, [R12+URZ+0x38840], R21 ;  /* 0x038840150c0075a7 */ /* 0x002e64000802017f */
[----:B-12--5:R-:W-:Y:S05]  /*c620*/  @!P1 BRA `(.L_x_791) ;  /* 0x0000001400e89947 */ /* 0x026fea0003800000 */
.L_x_825:
[----:B------:R-:W-:Y:S05]  /*c630*/  @P0 BRA `(.L_x_792) ;  /* 0x0000000000140947 */ /* 0x000fea0003800000 */
[----:B------:R-:W-:Y:S01]  /*c640*/  ISETP.NE.AND P1, PT, R20, RZ, PT ;  /* 0x000000ff1400720c */ /* 0x000fe20003f25270 */
[----:B------:R-:W-:-:S04]  /*c650*/  IMAD.MOV.U32 R3, RZ, RZ, 0x5140 ;  /* 0x00005140ff037424 */ /* 0x000fc800078e00ff */
[----:B------:R3:W-:Y:S08]  /*c660*/  SYNCS.ARRIVE.TRANS64 RZ, [R12+URZ+0x38830], R3 ;  /* 0x038830030cff79a7 */ /* 0x0007f0000800003f */
[----:B------:R-:W-:Y:S05]  /*c670*/  @!P1 BRA `(.L_x_792) ;  /* 0x0000000000049947 */ /* 0x000fea0003800000 */
[----:B------:R-:W-:Y:S01]  /*c680*/  BPT.TRAP 0x1 ;  /* 0x000000040000795c */ /* 0x000fe20000300000 */
.L_x_792:
        /* <DEDUP_REMOVED lines=37> */
.L_x_826:
[----:B------:R-:W-:Y:S05]  /*c8e0*/  @P0 BRA `(.L_x_794) ;  /* 0x0000000000140947 */ /* 0x000fea0003800000 */
[----:B------:R-:W-:Y:S01]  /*c8f0*/  ISETP.NE.AND P1, PT, R20, RZ, PT ;  /* 0x000000ff1400720c */ /* 0x000fe20003f25270 */
[----:B------:R-:W-:-:S04]  /*c900*/  IMAD.MOV.U32 R2, RZ, RZ, 0x5140 ;  /* 0x00005140ff027424 */ /* 0x000fc800078e00ff */
[----:B------:R3:W-:Y:S08]  /*c910*/  SYNCS.ARRIVE.TRANS64 RZ, [R12+URZ+0x38818], R2 ;  /* 0x038818020cff79a7 */ /* 0x0007f0000800003f */
[----:B------:R-:W-:Y:S05]  /*c920*/  @!P1 BRA `(.L_x_794) ;  /* 0x0000000000049947 */ /* 0x000fea0003800000 */
[----:B------:R-:W-:Y:S01]  /*c930*/  BPT.TRAP 0x1 ;  /* 0x000000040000795c */ /* 0x000fe20000300000 */
.L_x_794:
        /* <DEDUP_REMOVED lines=29> */
.L_x_827:
        /* <DEDUP_REMOVED lines=9> */
.L_x_796:
        /* <DEDUP_REMOVED lines=31> */
.L_x_829:
[----:B------:R-:W-:Y:S05]  /*cd90*/  @P0 BRA `(.L_x_798) ;  /* 0x0000000000140947 */ /* 0x000fea0003800000 */
[----:B------:R-:W-:Y:S01]  /*cda0*/  ISETP.NE.AND P1, PT, R20, RZ, PT ;  /* 0x000000ff1400720c */ /* 0x000fe20003f25270 */
[----:B-1----:R-:W-:-:S04]  /*cdb0*/  IMAD.MOV.U32 R5, RZ, RZ, 0x5140 ;  /* 0x00005140ff057424 */ /* 0x002fc800078e00ff */
[----:B------:R2:W-:Y:S08]  /*cdc0*/  SYNCS.ARRIVE.TRANS64 RZ, [R12+URZ+0x38810], R5 ;  /* 0x038810050cff79a7 */ /* 0x0005f0000800003f */
[----:B------:R-:W-:Y:S05]  /*cdd0*/  @!P1 BRA `(.L_x_798) ;  /* 0x0000000000049947 */ /* 0x000fea0003800000 */
[----:B------:R-:W-:Y:S01]  /*cde0*/  BPT.TRAP 0x1 ;  /* 0x000000040000795c */ /* 0x000fe20000300000 */
.L_x_798:
        /* <DEDUP_REMOVED lines=29> */
.L_x_790:
[----:B--2---:R-:W2:Y:S02]  /*cfc0*/  LDL.LU R4, [R1] ;  /* 0x0000000001047983 */ /* 0x004ea40000300800 */
[----:B--2---:R-:W-:-:S13]  /*cfd0*/  ISETP.NE.AND P1, PT, R4, RZ, PT ;  /* 0x000000ff0400720c */ /* 0x004fda0003f25270 */
[----:B------:R-:W-:Y:S05]  /*cfe0*/  @!P1 BRA `(.L_x_789) ;  /* 0x0000000400309947 */ /* 0x000fea0003800000 */
[----:B------:R-:W-:-:S04]  /*cff0*/  SHF.L.U32 R13, R10, 0x1f, RZ ;  /* 0x0000001f0a0d7819 */ /* 0x000fc800000006ff */
[----:B------:R-:W1:Y:S02]  /*d000*/  SYNCS.PHASECHK.TRANS64.TRYWAIT P1, [R12+URZ+0x38840], R13 ;  /* 0x0388400d0c0075a7 */ /* 0x000e64000802017f */
[----:B-1----:R-:W-:Y:S05]  /*d010*/  @!P1 BRA `(.L_x_800) ;  /* 0x0000000c00c09947 */ /* 0x002fea0003800000 */
.L_x_830:
[----:B------:R-:W-:Y:S05]  /*d020*/  @P0 BRA `(.L_x_801) ;  /* 0x0000000000140947 */ /* 0x000fea0003800000 */
[----:B------:R-:W-:Y:S01]  /*d030*/  ISETP.NE.AND P1, PT, R20, RZ, PT ;  /* 0x000000ff1400720c */ /* 0x000fe20003f25270 */
[----:B------:R-:W-:-:S04]  /*d040*/  IMAD.MOV.U32 R5, RZ, RZ, 0x5140 ;  /* 0x00005140ff057424 */ /* 0x000fc800078e00ff */
[----:B------:R2:W-:Y:S08]  /*d050*/  SYNCS.ARRIVE.TRANS64 RZ, [R12+URZ+0x38830], R5 ;  /* 0x038830050cff79a7 */ /* 0x0005f0000800003f */
[----:B------:R-:W-:Y:S05]  /*d060*/  @!P1 BRA `(.L_x_801) ;  /* 0x0000000000049947 */ /* 0x000fea0003800000 */
[----:B------:R-:W-:Y:S01]  /*d070*/  BPT.TRAP 0x1 ;  /* 0x000000040000795c */ /* 0x000fe20000300000 */
.L_x_801:
        /* <DEDUP_REMOVED lines=34> */
.L_x_831:
[----:B------:R-:W-:Y:S05]  /*d2a0*/  @P0 BRA `(.L_x_803) ;  /* 0x0000000000140947 */ /* 0x000fea0003800000 */
[----:B------:R-:W-:Y:S01]  /*d2b0*/  ISETP.NE.AND P0, PT, R20, RZ, PT ;  /* 0x000000ff1400720c */ /* 0x000fe20003f05270 */
[----:B------:R-:W-:-:S04]  /*d2c0*/  IMAD.MOV.U32 R5, RZ, RZ, 0x5140 ;  /* 0x00005140ff057424 */ /* 0x000fc800078e00ff */
[----:B------:R3:W-:Y:S08]  /*d2d0*/  SYNCS.ARRIVE.TRANS64 RZ, [R12+URZ+0x38818], R5 ;  /* 0x038818050cff79a7 */ /* 0x0007f0000800003f */
[----:B------:R-:W-:Y:S05]  /*d2e0*/  @!P0 BRA `(.L_x_803) ;  /* 0x0000000000048947 */ /* 0x000fea0003800000 */
[----:B------:R-:W-:Y:S01]  /*d2f0*/  BPT.TRAP 0x1 ;  /* 0x000000040000795c */ /* 0x000fe20000300000 */
.L_x_803:
        /* <DEDUP_REMOVED lines=27> */
.L_x_789:
[----:B-----5:R-:W-:Y:S01]  /*d4b0*/  IMAD R4, R0, 0x8, R12 ;  /* 0x0000000800047824 */ /* 0x020fe200078e020c */
[----:B------:R-:W-:Y:S01]  /*d4c0*/  SHF.L.U32 R3, R10, 0x1f, RZ ;  /* 0x0000001f0a037819 */ /* 0x000fe200000006ff */
[----:B------:R-:W3:Y:S03]  /*d4d0*/  S2R R2, SR_TID.X ;  /* 0x0000000000027919 */ /* 0x000ee60000002100 */
[----:B------:R-:W4:Y:S01]  /*d4e0*/  SYNCS.PHASECHK.TRANS64.TRYWAIT P0, [R4+URZ+0x38840], R3 ;  /* 0x03884003040075a7 */ /* 0x000f22000800017f */
[----:B---3--:R-:W-:-:S04]  /*d4f0*/  LOP3.LUT R2, R2, 0x7f, RZ, 0xc0, !PT ;  /* 0x0000007f02027812 */ /* 0x008fc800078ec0ff */
[----:B------:R-:W-:Y:S01]  /*d500*/  ISETP.NE.AND P1, PT, R2, RZ, PT ;  /* 0x000000ff0200720c */ /* 0x000fe20003f25270 */
[----:B----4-:R-:W-:-:S12]  /*d510*/  @!P0 BRA `(.L_x_804) ;  /* 0x0000000800a88947 */ /* 0x010fd80003800000 */
.L_x_832:
[----:B------:R-:W-:Y:S05]  /*d520*/  @P1 BRA `(.L_x_805) ;  /* 0x0000000000181947 */ /* 0x000fea0003800000 */
[----:B------:R-:W4:Y:S01]  /*d530*/  S2R R2, SR_TID.X ;  /* 0x0000000000027919 */ /* 0x000f220000002100 */
[----:B---3--:R-:W-:-:S04]  /*d540*/  IMAD.MOV.U32 R3, RZ, RZ, 0x5140 ;  /* 0x00005140ff037424 */ /* 0x008fc800078e00ff */
[----:B------:R3:W-:Y:S01]  /*d550*/  SYNCS.ARRIVE.TRANS64 RZ, [R4+URZ+0x38830], R3 ;  /* 0x0388300304ff79a7 */ /* 0x0007e2000800003f */
[----:B----4-:R-:W-:-:S13]  /*d560*/  LOP3.LUT P0, RZ, R2, 0x1f, RZ, 0xc0, !PT ;  /* 0x0000001f02ff7812 */ /* 0x010fda000780c0ff */
[----:B---3--:R-:W-:Y:S05]  /*d570*/  @!P0 BRA `(.L_x_805) ;  /* 0x0000000000048947 */ /* 0x008fea0003800000 */
[----:B------:R-:W-:Y:S01]  /*d580*/  BPT.TRAP 0x1 ;  /* 0x000000040000795c */ /* 0x000fe20000300000 */
.L_x_805:
        /* <DEDUP_REMOVED lines=41> */
.L_x_786:
[----:B------:R-:W-:Y:S05]  /*d820*/  BSYNC B0 ;  /* 0x0000000000007941 */ /* 0x000fea0003800000 */
.L_x_784:
[----:B------:R-:W-:-:S03]  /*d830*/  UMOV UR6, 0xffffffff ;  /* 0xffffffff00067882 */ /* 0x000fc60000000000 */
[----:B------:R-:W-:Y:S05]  /*d840*/  BRA.DIV UR6, `(.L_x_806) ;  /* 0x0000000606f07947 */ /* 0x000fea000b800000 */
[----:B------:R-:W-:-:S13]  /*d850*/  ELECT P6, URZ, PT ;  /* 0x00000000003f782f */ /* 0x000fda00038c0000 */
.L_x_835:
[----:B------:R-:W-:Y:S05]  /*d860*/  @!P6 BRA `(.L_x_653) ;  /* 0x000000000084e947 */ /* 0x000fea0003800000 */
[----:B----4-:R-:W3:Y:S02]  /*d870*/  LDL.LU R2, [R1+0x8] ;  /* 0x0000080001027983 */ /* 0x010ee40000300800 */
[----:B---3--:R-:W-:-:S04]  /*d880*/  LOP3.LUT R2, R2, 0x2, RZ, 0xfc, !PT ;  /* 0x0000000202027812 */ /* 0x008fc800078efcff */
[----:B------:R-:W-:-:S13]  /*d890*/  ISETP.NE.AND P2, PT, R2, 0x3, PT ;  /* 0x000000030200780c */ /* 0x000fda0003f45270 */
[----:B------:R-:W-:Y:S05]  /*d8a0*/  @!P2 BRA `(.L_x_807) ;  /* 0x000000000004a947 */ /* 0x000fea0003800000 */
[----:B--2---:R-:W-:Y:S01]  /*d8b0*/  BPT.TRAP 0x1 ;  /* 0x000000040000795c */ /* 0x004fe20000300000 */
.L_x_807:
        /* <DEDUP_REMOVED lines=15> */
.L_x_836:
[----:B------:R-:W3:Y:S02]  /*d9b0*/  SYNCS.PHASECHK.TRANS64.TRYWAIT P0, [R11+URZ], R2 ;  /* 0x000000020b0075a7 */ /* 0x000ee4000800017f */
[----:B---3--:R-:W-:Y:S05]  /*d9c0*/  @!P0 BRA `(.L_x_809) ;  /* 0x0000000400c48947 */ /* 0x008fea0003800000 */
.L_x_837:
[----:B------:R-:W-:Y:S05]  /*d9d0*/  @!P2 BRA `(.L_x_810) ;  /* 0x000000000004a947 */ /* 0x000fea0003800000 */
[----:B--2---:R-:W-:Y:S01]  /*d9e0*/  BPT.TRAP 0x1 ;  /* 0x000000040000795c */ /* 0x004fe20000300000 */
.L_x_810:
[----:B------:R-:W-:-:S04]  /*d9f0*/  VIADD R0, R6, 0x38840 ;  /* 0x0003884006007836 */ /* 0x000fc80000000000 */
[----:B------:R-:W-:-:S04]  /*da00*/  IMAD R9, R9, 0x8, R0 ;  /* 0x0000000809097824 */ /* 0x000fc800078e0200 */
[----:B------:R-:W4:Y:S02]  /*da10*/  SYNCS.PHASECHK.TRANS64.TRYWAIT P0, [R9+URZ], R4 ;  /* 0x00000004090075a7 */ /* 0x000f24000800017f */
[----:B----4-:R-:W-:Y:S05]  /*da20*/  @!P0 BRA `(.L_x_811) ;  /* 0x0000000400c08947 */ /* 0x010fea0003800000 */
.L_x_838:
[----:B------:R-:W-:-:S07]  /*da30*/  IMAD R3, R3, 0x8, R0 ;  /* 0x0000000803037824 */ /* 0x000fce00078e0200 */
.L_x_812:
[----:B------:R1:W1:Y:S02]  /*da40*/  SYNCS.PHASECHK.TRANS64.TRYWAIT P0, [R3+URZ], R2 ;  /* 0x00000002030075a7 */ /* 0x000264000800017f */
[----:B-1----:R-:W-:Y:S05]  /*da50*/  @!P0 NANOSLEEP.SYNCS 0x989680 ;  /* 0x009896800000895d */ /* 0x002fea0003900000 */
[----:B------:R-:W1:Y:S02]  /*da60*/  @!P0 SYNCS.PHASECHK.TRANS64 P0, [R3+URZ], R2 ;  /* 0x00000002030085a7 */ /* 0x000e64000800007f */
[----:B-1----:R-:W-:Y:S05]  /*da70*/  @!P0 BRA `(.L_x_812) ;  /* 0xfffffffc00f08947 */ /* 0x002fea000383ffff */
.L_x_653:
[----:B--2---:R-:W-:Y:S05]  /*da80*/  BSYNC B6 ;  /* 0x0000000000067941 */ /* 0x004fea0003800000 */
.L_x_647:
[----:B------:R-:W-:Y:S05]  /*da90*/  EXIT ;  /* 0x000000000000794d */ /* 0x000fea0003800000 */
.L_x_663:
[----:B------:R-:W-:Y:S02]  /*daa0*/  IMAD.MOV.U32 R12, RZ, RZ, RZ ;  /* 0x000000ffff0c7224 */ /* 0x000fe400078e00ff */
[----:B------:R-:W-:Y:S02]  /*dab0*/  IMAD.MOV.U32 R11, RZ, RZ, 0x1f ;  /* 0x0000001fff0b7424 */ /* 0x000fe400078e00ff */
[----:B------:R-:W-:-:S07]  /*dac0*/  IMAD.MOV.U32 R15, RZ, RZ, -0x1 ;  /* 0xffffffffff0f7424 */ /* 0x000fce00078e00ff */
[----:B------:R-:W-:Y:S05]  /*dad0*/  WARPSYNC.COLLECTIVE R15, `(.L_x_813) ;  /* 0x000000000f087348 */ /* 0x000fea0003c00000 */
[----:B------:R1:W2:Y:S02]  /*dae0*/  SHFL.IDX P6, R14, R13, R12, R11 ;  /* 0x0000000c0d0e7389 */ /* 0x0002a400000c000b */
[----:B-12---:R-:W-:Y:S01]  /*daf0*/  ENDCOLLECTIVE ;  /* 0x000000000000791b */ /* 0x006fe20003800000 */
.L_x_813:
[----:B------:R-:W-:Y:S05]  /*db00*/  BRA `(.L_x_814) ;  /* 0xffffff3800247947 */ /* 0x000fea000383ffff */
.L_x_665:
        /* <DEDUP_REMOVED lines=8> */
.L_x_669:
[----:B---3--:R3:W4:Y:S02]  /*db90*/  SYNCS.PHASECHK.TRANS64.TRYWAIT P1, [R3+URZ+0x38810], R154 ;  /* 0x0388109a030075a7 */ /* 0x008724000802017f */
[----:B----4-:R-:W-:Y:S05]  /*dba0*/  @!P1 NANOSLEEP.SYNCS 0x989680 ;  /* 0x009896800000995d */ /* 0x010fea0003900000 */
[----:B------:R-:W4:Y:S02]  /*dbb0*/  @!P1 SYNCS.PHASECHK.TRANS64 P1, [R3+URZ+0x38810], R154 ;  /* 0x0388109a030095a7 */ /* 0x000f24000802007f */
[----:B----4-:R-:W-:Y:S05]  /*dbc0*/  @!P1 BRA `(.L_x_669) ;  /* 0xfffffffc00f09947 */ /* 0x010fea000383ffff */
[----:B------:R-:W-:Y:S05]  /*dbd0*/  BRA `(.L_x_668) ;  /* 0xffffff4000287947 */ /* 0x000fea000383ffff */
.L_x_673:
[----:B------:R1:W1:Y:S02]  /*dbe0*/  SYNCS.PHASECHK.TRANS64.TRYWAIT P1, [R3+URZ+0x38830], R154 ;  /* 0x0388309a030075a7 */ /* 0x000264000802017f */
[----:B-1----:R-:W-:Y:S05]  /*dbf0*/  @!P1 NANOSLEEP.SYNCS 0x989680 ;  /* 0x009896800000995d */ /* 0x002fea0003900000 */
[----:B------:R-:W1:Y:S02]  /*dc00*/  @!P1 SYNCS.PHASECHK.TRANS64 P1, [R3+URZ+0x38830], R154 ;  /* 0x0388309a030095a7 */ /* 0x000e64000802007f */
[----:B-1----:R-:W-:Y:S05]  /*dc10*/  @!P1 BRA `(.L_x_673) ;  /* 0xfffffffc00f09947 */ /* 0x002fea000383ffff */
[----:B------:R-:W-:Y:S05]  /*dc20*/  BRA `(.L_x_672) ;  /* 0xffffff5000b47947 */ /* 0x000fea000383ffff */
.L_x_749:
[----:B------:R-:W-:Y:S01]  /*dc30*/  BSSY B0, `(.L_x_815) ;  /* 0x0000005000007945 */ /* 0x000fe20003800000 */
[----:B------:R-:W-:-:S07]  /*dc40*/  IMAD.MOV.U32 R15, RZ, RZ, -0x1 ;  /* 0xffffffffff0f7424 */ /* 0x000fce00078e00ff */
[----:B------:R-:W-:Y:S05]  /*dc50*/  WARPSYNC.COLLECTIVE R15, `(.L_x_816) ;  /* 0x000000000f087348 */ /* 0x000fea0003c00000 */
[----:B------:R-:W-:Y:S01]  /*dc60*/  NOP ;  /* 0x0000000000007918 */ /* 0x000fe20000000000 */
[----:B------:R-:W-:Y:S01]  /*dc70*/  ENDCOLLECTIVE ;  /* 0x000000000000791b */ /* 0x000fe20003800000 */
.L_x_816:
[----:B------:R-:W-:Y:S05]  /*dc80*/  BSYNC B0 ;  /* 0x0000000000007941 */ /* 0x000fea0003800000 */
.L_x_815:
[----:B------:R-:W-:Y:S05]  /*dc90*/  BRA `(.L_x_817) ;  /* 0xffffffcc00547947 */ /* 0x000fea000383ffff */
.L_x_761:
[----:B------:R-:W-:Y:S01]  /*dca0*/  BSSY B0, `(.L_x_818) ;  /* 0x0000005000007945 */ /* 0x000fe20003800000 */
[----:B------:R-:W-:-:S07]  /*dcb0*/  IMAD.MOV.U32 R15, RZ, RZ, -0x1 ;  /* 0xffffffffff0f7424 */ /* 0x000fce00078e00ff */
[----:B------:R-:W-:Y:S05]  /*dcc0*/  WARPSYNC.COLLECTIVE R15, `(.L_x_819) ;  /* 0x000000000f087348 */ /* 0x000fea0003c00000 */
[----:B------:R-:W-:Y:S01]  /*dcd0*/  NOP ;  /* 0x0000000000007918 */ /* 0x000fe20000000000 */
[----:B------:R-:W-:Y:S01]  /*dce0*/  ENDCOLLECTIVE ;  /* 0x000000000000791b */ /* 0x000fe20003800000 */
.L_x_819:
[----:B------:R-:W-:Y:S05]  /*dcf0*/  BSYNC B0 ;  /* 0x0000000000007941 */ /* 0x000fea0003800000 */
.L_x_818:
[----:B------:R-:W-:Y:S05]  /*dd00*/  BRA `(.L_x_820) ;  /* 0xffffffd0006c7947 */ /* 0x000fea000383ffff */
.L_x_774:
[----:B------:R-:W-:Y:S01]  /*dd10*/  BSSY B0, `(.L_x_821) ;  /* 0x0000005000007945 */ /* 0x000fe20003800000 */
[----:B------:R-:W-:-:S07]  /*dd20*/  IMAD.MOV.U32 R15, RZ, RZ, -0x1 ;  /* 0xffffffffff0f7424 */ /* 0x000fce00078e00ff */
[----:B------:R-:W-:Y:S05]  /*dd30*/  WARPSYNC.COLLECTIVE R15, `(.L_x_822) ;  /* 0x000000000f087348 */ /* 0x000fea0003c00000 */
[----:B------:R-:W-:Y:S01]  /*dd40*/  NOP ;  /* 0x0000000000007918 */ /* 0x000fe20000000000 */
[----:B------:R-:W-:Y:S01]  /*dd50*/  ENDCOLLECTIVE ;  /* 0x000000000000791b */ /* 0x000fe20003800000 */
.L_x_822:
[----:B------:R-:W-:Y:S05]  /*dd60*/  BSYNC B0 ;  /* 0x0000000000007941 */ /* 0x000fea0003800000 */
.L_x_821:
[----:B------:R-:W-:Y:S05]  /*dd70*/  BRA `(.L_x_823) ;  /* 0xffffffd400887947 */ /* 0x000fea000383ffff */
.L_x_787:
[----:B-1----:R1:W2:Y:S02]  /*dd80*/  SYNCS.PHASECHK.TRANS64.TRYWAIT P1, [R12+URZ+0x38820], R3 ;  /* 0x038820030c0075a7 */ /* 0x0022a4000802017f */
[----:B--2---:R-:W-:Y:S05]  /*dd90*/  @!P1 NANOSLEEP.SYNCS 0x989680 ;  /* 0x009896800000995d */ /* 0x004fea0003900000 */
[----:B------:R-:W2:Y:S02]  /*dda0*/  @!P1 SYNCS.PHASECHK.TRANS64 P1, [R12+URZ+0x38820], R3 ;  /* 0x038820030c0095a7 */ /* 0x000ea4000802007f */
[----:B--2---:R-:W-:Y:S05]  /*ddb0*/  @!P1 BRA `(.L_x_787) ;  /* 0xfffffffc00f09947 */ /* 0x004fea000383ffff */
[----:B------:R-:W-:Y:S05]  /*ddc0*/  BRA `(.L_x_824) ;  /* 0xffffffe000987947 */ /* 0x000fea000383ffff */
.L_x_791:
[----:B-1----:R1:W3:Y:S02]  /*ddd0*/  SYNCS.PHASECHK.TRANS64.TRYWAIT P1, [R12+URZ+0x38840], R21 ;  /* 0x038840150c0075a7 */ /* 0x0022e4000802017f */
[----:B---3--:R-:W-:Y:S05]  /*dde0*/  @!P1 NANOSLEEP.SYNCS 0x989680 ;  /* 0x009896800000995d */ /* 0x008fea0003900000 */
[----:B------:R-:W3:Y:S02]  /*ddf0*/  @!P1 SYNCS.PHASECHK.TRANS64 P1, [R12+URZ+0x38840], R21 ;  /* 0x038840150c0095a7 */ /* 0x000ee4000802007f */
[----:B---3--:R-:W-:Y:S05]  /*de00*/  @!P1 BRA `(.L_x_791) ;  /* 0xfffffffc00f09947 */ /* 0x008fea000383ffff */
[----:B------:R-:W-:Y:S05]  /*de10*/  BRA `(.L_x_825) ;  /* 0xffffffe800047947 */ /* 0x000fea000383ffff */
.L_x_793:
[----:B--2---:R2:W3:Y:S02]  /*de20*/  SYNCS.PHASECHK.TRANS64.TRYWAIT P1, [R12+URZ+0x38828], R21 ;  /* 0x038828150c0075a7 */ /* 0x0044e4000802017f */
[----:B---3--:R-:W-:Y:S05]  /*de30*/  @!P1 NANOSLEEP.SYNCS 0x989680 ;  /* 0x009896800000995d */ /* 0x008fea0003900000 */
[----:B------:R-:W3:Y:S02]  /*de40*/  @!P1 SYNCS.PHASECHK.TRANS64 P1, [R12+URZ+0x38828], R21 ;  /* 0x038828150c0095a7 */ /* 0x000ee4000802007f */
[----:B---3--:R-:W-:Y:S05]  /*de50*/  @!P1 BRA `(.L_x_793) ;  /* 0xfffffffc00f09947 */ /* 0x008fea000383ffff */
[----:B------:R-:W-:Y:S05]  /*de60*/  BRA `(.L_x_826) ;  /* 0xffffffe8009c7947 */ /* 0x000fea000383ffff */
.L_x_795:
[----:B---3--:R3:W4:Y:S02]  /*de70*/  SYNCS.PHASECHK.TRANS64.TRYWAIT P1, [R12+URZ+0x38848], R21 ;  /* 0x038848150c0075a7 */ /* 0x008724000802017f */
[----:B----4-:R-:W-:Y:S05]  /*de80*/  @!P1 NANOSLEEP.SYNCS 0x989680 ;  /* 0x009896800000995d */ /* 0x010fea0003900000 */
[----:B------:R-:W4:Y:S02]  /*de90*/  @!P1 SYNCS.PHASECHK.TRANS64 P1, [R12+URZ+0x38848], R21 ;  /* 0x038848150c0095a7 */ /* 0x000f24000802007f */
[----:B----4-:R-:W-:Y:S05]  /*dea0*/  @!P1 BRA `(.L_x_795) ;  /* 0xfffffffc00f09947 */ /* 0x010fea000383ffff */
[----:B------:R-:W-:Y:S05]  /*deb0*/  BRA `(.L_x_827) ;  /* 0xffffffec00147947 */ /* 0x000fea000383ffff */
.L_x_797:
[----:B------:R-:W-:-:S07]  /*dec0*/  SHF.L.U32 R5, R10, 0x1f, RZ ;  /* 0x0000001f0a057819 */ /* 0x000fce00000006ff */
.L_x_828:
[----:B-1----:R1:W2:Y:S02]  /*ded0*/  SYNCS.PHASECHK.TRANS64.TRYWAIT P1, [R12+URZ+0x38820], R5 ;  /* 0x038820050c0075a7 */ /* 0x0022a4000802017f */
[----:B--2---:R-:W-:Y:S05]  /*dee0*/  @!P1 NANOSLEEP.SYNCS 0x989680 ;  /* 0x009896800000995d */ /* 0x004fea0003900000 */
[----:B------:R-:W2:Y:S02]  /*def0*/  @!P1 SYNCS.PHASECHK.TRANS64 P1, [R12+URZ+0x38820], R5 ;  /* 0x038820050c0095a7 */ /* 0x000ea4000802007f */
[----:B--2---:R-:W-:Y:S05]  /*df00*/  @!P1 BRA `(.L_x_828) ;  /* 0xfffffffc00f09947 */ /* 0x004fea000383ffff */
[----:B------:R-:W-:Y:S05]  /*df10*/  BRA `(.L_x_829) ;  /* 0xffffffec009c7947 */ /* 0x000fea000383ffff */
.L_x_800:
[----:B-1----:R1:W2:Y:S02]  /*df20*/  SYNCS.PHASECHK.TRANS64.TRYWAIT P1, [R12+URZ+0x38840], R13 ;  /* 0x0388400d0c0075a7 */ /* 0x0022a4000802017f */
[----:B--2---:R-:W-:Y:S05]  /*df30*/  @!P1 NANOSLEEP.SYNCS 0x989680 ;  /* 0x009896800000995d */ /* 0x004fea0003900000 */
[----:B------:R-:W2:Y:S02]  /*df40*/  @!P1 SYNCS.PHASECHK.TRANS64 P1, [R12+URZ+0x38840], R13 ;  /* 0x0388400d0c0095a7 */ /* 0x000ea4000802007f */
[----:B--2---:R-:W-:Y:S05]  /*df50*/  @!P1 BRA `(.L_x_800) ;  /* 0xfffffffc00f09947 */ /* 0x004fea000383ffff */
[----:B------:R-:W-:Y:S05]  /*df60*/  BRA `(.L_x_830) ;  /* 0xfffffff0002c7947 */ /* 0x000fea000383ffff */
.L_x_802:
[----:B--2---:R2:W3:Y:S02]  /*df70*/  SYNCS.PHASECHK.TRANS64.TRYWAIT P1, [R12+URZ+0x38828], R13 ;  /* 0x0388280d0c0075a7 */ /* 0x0044e4000802017f */
[----:B---3--:R-:W-:Y:S05]  /*df80*/  @!P1 NANOSLEEP.SYNCS 0x989680 ;  /* 0x009896800000995d */ /* 0x008fea0003900000 */
[----:B------:R-:W3:Y:S02]  /*df90*/  @!P1 SYNCS.PHASECHK.TRANS64 P1, [R12+URZ+0x38828], R13 ;  /* 0x0388280d0c0095a7 */ /* 0x000ee4000802007f */
[----:B---3--:R-:W-:Y:S05]  /*dfa0*/  @!P1 BRA `(.L_x_802) ;  /* 0xfffffffc00f09947 */ /* 0x008fea000383ffff */
[----:B------:R-:W-:Y:S05]  /*dfb0*/  BRA `(.L_x_831) ;  /* 0xfffffff000b87947 */ /* 0x000fea000383ffff */
.L_x_804:
[----:B---3--:R3:W4:Y:S02]  /*dfc0*/  SYNCS.PHASECHK.TRANS64.TRYWAIT P0, [R4+URZ+0x38840], R3 ;  /* 0x03884003040075a7 */ /* 0x008724000800017f */
[----:B----4-:R-:W-:Y:S05]  /*dfd0*/  @!P0 NANOSLEEP.SYNCS 0x989680 ;  /* 0x009896800000895d */ /* 0x010fea0003900000 */
[----:B------:R-:W4:Y:S02]  /*dfe0*/  @!P0 SYNCS.PHASECHK.TRANS64 P0, [R4+URZ+0x38840], R3 ;  /* 0x03884003040085a7 */ /* 0x000f24000800007f */
[----:B----4-:R-:W-:Y:S05]  /*dff0*/  @!P0 BRA `(.L_x_804) ;  /* 0xfffffffc00f08947 */ /* 0x010fea000383ffff */
[----:B------:R-:W-:Y:S05]  /*e000*/  BRA `(.L_x_832) ;  /* 0xfffffff400447947 */ /* 0x000fea000383ffff */
.L_x_806:
[----:B------:R-:W-:Y:S01]  /*e010*/  BSSY B0, `(.L_x_833) ;  /* 0x0000006000007945 */ /* 0x000fe20003800000 */
[----:B------:R-:W-:-:S07]  /*e020*/  IMAD.MOV.U32 R15, RZ, RZ, -0x1 ;  /* 0xffffffffff0f7424 */ /* 0x000fce00078e00ff */
[----:B--2-4-:R-:W-:Y:S05]  /*e030*/  WARPSYNC.COLLECTIVE R15, `(.L_x_834) ;  /* 0x000000000f0c7348 */ /* 0x014fea0003c00000 */
[----:B------:R-:W-:Y:S02]  /*e040*/  ELECT P6, UR62, PT ;  /* 0x00000000003e782f */ /* 0x000fe400038c0000 */
[----:B------:R-:W-:Y:S01]  /*e050*/  MOV R14, UR62 ;  /* 0x0000003e000e7c02 */ /* 0x000fe20008000f00 */
[----:B--2-4-:R-:W-:Y:S10]  /*e060*/  ENDCOLLECTIVE ;  /* 0x000000000000791b */ /* 0x014ff40003800000 */
.L_x_834:
[----:B------:R-:W-:Y:S05]  /*e070*/  BSYNC B0 ;  /* 0x0000000000007941 */ /* 0x000fea0003800000 */
.L_x_833:
[----:B------:R-:W-:Y:S05]  /*e080*/  BRA `(.L_x_835) ;  /* 0xfffffff400f47947 */ /* 0x000fea000383ffff */
.L_x_808:
[----:B-1----:R1:W3:Y:S02]  /*e090*/  SYNCS.PHASECHK.TRANS64.TRYWAIT P0, [R7+URZ], R4 ;  /* 0x00000004070075a7 */ /* 0x0022e4000800017f */
[----:B---3--:R-:W-:Y:S05]  /*e0a0*/  @!P0 NANOSLEEP.SYNCS 0x989680 ;  /* 0x009896800000895d */ /* 0x008fea0003900000 */
[----:B------:R-:W3:Y:S02]  /*e0b0*/  @!P0 SYNCS.PHASECHK.TRANS64 P0, [R7+URZ], R4 ;  /* 0x00000004070085a7 */ /* 0x000ee4000800007f */
[----:B---3--:R-:W-:Y:S05]  /*e0c0*/  @!P0 BRA `(.L_x_808) ;  /* 0xfffffffc00f08947 */ /* 0x008fea000383ffff */
[----:B------:R-:W-:Y:S05]  /*e0d0*/  BRA `(.L_x_836) ;  /* 0xfffffff800347947 */ /* 0x000fea000383ffff */
.L_x_809:
[----:B---3--:R3:W4:Y:S02]  /*e0e0*/  SYNCS.PHASECHK.TRANS64.TRYWAIT P0, [R11+URZ], R2 ;  /* 0x000000020b0075a7 */ /* 0x008724000800017f */
[----:B----4-:R-:W-:Y:S05]  /*e0f0*/  @!P0 NANOSLEEP.SYNCS 0x989680 ;  /* 0x009896800000895d */ /* 0x010fea0003900000 */
[----:B------:R-:W4:Y:S02]  /*e100*/  @!P0 SYNCS.PHASECHK.TRANS64 P0, [R11+URZ], R2 ;  /* 0x000000020b0085a7 */ /* 0x000f24000800007f */
[----:B----4-:R-:W-:Y:S05]  /*e110*/  @!P0 BRA `(.L_x_809) ;  /* 0xfffffffc00f08947 */ /* 0x010fea000383ffff */
[----:B------:R-:W-:Y:S05]  /*e120*/  BRA `(.L_x_837) ;  /* 0xfffffff800287947 */ /* 0x000fea000383ffff */
.L_x_811:
[----:B----4-:R4:W1:Y:S02]  /*e130*/  SYNCS.PHASECHK.TRANS64.TRYWAIT P0, [R9+URZ], R4 ;  /* 0x00000004090075a7 */ /* 0x010864000800017f */
[----:B-1----:R-:W-:Y:S05]  /*e140*/  @!P0 NANOSLEEP.SYNCS 0x989680 ;  /* 0x009896800000895d */ /* 0x002fea0003900000 */
[----:B------:R-:W1:Y:S02]  /*e150*/  @!P0 SYNCS.PHASECHK.TRANS64 P0, [R9+URZ], R4 ;  /* 0x00000004090085a7 */ /* 0x000e64000800007f */
[----:B-1----:R-:W-:Y:S05]  /*e160*/  @!P0 BRA `(.L_x_811) ;  /* 0xfffffffc00f08947 */ /* 0x002fea000383ffff */
[----:B------:R-:W-:Y:S05]  /*e170*/  BRA `(.L_x_838) ;  /* 0xfffffff8002c7947 */ /* 0x000fea000383ffff */
.L_x_839:
        /* <DEDUP_REMOVED lines=16> */
.L_x_3688:


//--------------------- .text._ZN7cutlass13device_kernelIN5flash11enable_sm90INS1_16FlashAttnBwdSm90INS1_25CollectiveMainloopBwdSm90ILi2ELi2ELi2EN4cute5tupleIJNS5_1CILi1EEES8_S8_EEENS6_IJNS7_ILi80EEENS7_ILi128EEESB_EEENS_6half_tEfNS_4arch4Sm90ELb0ELb0ELb0ELb1ELb0ELb1ELb0ELb1ELi2ELi1ELi2ELi1ELb0EEENS1_24CollectiveEpilogueBwdGQAISC_fSF_Li256ELb1ELb0EEENS1_19SingleTileSchedulerILb1ELb0ELb0ELi128EEEEEEEEEvNT_6ParamsE --------------------------
	.section	.text._ZN7cutlass13device_kernelIN5flash11enable_sm90INS1_16FlashAttnBwdSm90INS1_25CollectiveMainloopBwdSm90ILi2ELi2ELi2EN4cute5tupleIJNS5_1CILi1EEES8_S8_EEENS6_IJNS7_ILi80EEENS7_ILi128EEESB_EEENS_6half_tEfNS_4arch4Sm90ELb0ELb0ELb0ELb1ELb0ELb1ELb0ELb1ELi2ELi1ELi2ELi1ELb0EEENS1_24CollectiveEpilogueBwdGQAISC_fSF_Li256ELb1ELb0EEENS1_19SingleTileSchedulerILb1ELb0ELb0ELi128EEEEEEEEEvNT_6ParamsE,"ax",@progbits
	.align	128
.text._ZN7cutlass13device_kernelIN5flash11enable_sm90INS1_16FlashAttnBwdSm90INS1_25CollectiveMainloopBwdSm90ILi2ELi2ELi2EN4cute5tupleIJNS5_1CILi1EEES8_S8_EEENS6_IJNS7_ILi80EEENS7_ILi128EEESB_EEENS_6half_tEfNS_4arch4Sm90ELb0ELb0ELb0ELb1ELb0ELb1ELb0ELb1ELi2ELi1ELi2ELi1ELb0EEENS1_24CollectiveEpilogueBwdGQAISC_fSF_Li256ELb1ELb0EEENS1_19SingleTileSchedulerILb1ELb0ELb0ELi128EEEEEEEEEvNT_6ParamsE:
        .type           _ZN7cutlass13device_kernelIN5flash11enable_sm90INS1_16FlashAttnBwdSm90INS1_25CollectiveMainloopBwdSm90ILi2ELi2ELi2EN4cute5tupleIJNS5_1CILi1EEES8_S8_EEENS6_IJNS7_ILi80EEENS7_ILi128EEESB_EEENS_6half_tEfNS_4arch4Sm90ELb0ELb0ELb0ELb1ELb0ELb1ELb0ELb1ELi2ELi1ELi2ELi1ELb0EEENS1_24CollectiveEpilogueBwdGQAISC_fSF_Li256ELb1ELb0EEENS1_19SingleTileSchedulerILb1ELb0ELb0ELi128EEEEEEEEEvNT_6ParamsE,@function
        .size           _ZN7cutlass13device_kernelIN5flash11enable_sm90INS1_16FlashAttnBwdSm90INS1_25CollectiveMainloopBwdSm90ILi2ELi2ELi2EN4cute5tupleIJNS5_1CILi1EEES8_S8_EEENS6_IJNS7_ILi80EEENS7_ILi128EEESB_EEENS_6half_tEfNS_4arch4Sm90ELb0ELb0ELb0ELb1ELb0ELb1ELb0ELb1ELi2ELi1ELi2ELi1ELb0EEENS1_24CollectiveEpilogueBwdGQAISC_fSF_Li256ELb1ELb0EEENS1_19SingleTileSchedulerILb1ELb0ELb0ELi128EEEEEEEEEvNT_6ParamsE,(.L_x_3689 - _ZN7cutlass13device_kernelIN5flash11enable_sm90INS1_16FlashAttnBwdSm90INS1_25CollectiveMainloopBwdSm90ILi2ELi2ELi2EN4cute5tupleIJNS5_1CILi1EEES8_S8_EEENS6_IJNS7_ILi80EEENS7_ILi128EEESB_EEENS_6half_tEfNS_4arch4Sm90ELb0ELb0ELb0ELb1ELb0ELb1ELb0ELb1ELi2ELi1ELi2ELi1ELb0EEENS1_24CollectiveEpilogueBwdGQAISC_fSF_Li256ELb1ELb0EEENS1_19SingleTileSchedulerILb1ELb0ELb0ELi128EEEEEEEEEvNT_6ParamsE)
        .other          _ZN7cutlass13device_kernelIN5flash11enable_sm90INS1_16FlashAttnBwdSm90INS1_25CollectiveMainloopBwdSm90ILi2ELi2ELi2EN4cute5tupleIJNS5_1CILi1EEES8_S8_EEENS6_IJNS7_ILi80EEENS7_ILi128EEESB_EEENS_6half_tEfNS_4arch4Sm90ELb0ELb0ELb0ELb1ELb0ELb1ELb0ELb1ELi2ELi1ELi2ELi1ELb0EEENS1_24CollectiveEpilogueBwdGQAISC_fSF_Li256ELb1ELb0EEENS1_19SingleTileSchedulerILb1ELb0ELb0ELi128EEEEEEEEEvNT_6ParamsE,@"STO_CUDA_ENTRY STV_DEFAULT"
_ZN7cutlass13device_kernelIN5flash11enable_sm90INS1_16FlashAttnBwdSm90INS1_25CollectiveMainloopBwdSm90ILi2ELi2ELi2EN4cute5tupleIJNS5_1CILi1EEES8_S8_EEENS6_IJNS7_ILi80EEENS7_ILi128EEESB_EEENS_6half_tEfNS_4arch4Sm90ELb0ELb0ELb0ELb1ELb0ELb1ELb0ELb1ELi2ELi1ELi2ELi1ELb0EEENS1_24CollectiveEpilogueBwdGQAISC_fSF_Li256ELb1ELb0EEENS1_19SingleTileSchedulerILb1ELb0ELb0ELi128EEEEEEEEEvNT_6ParamsE:
        /* <DEDUP_REMOVED lines=23> */
.L_x_841:
[----:B------:R-:W-:Y:S05]  /*0170*/  BSYNC B0 ;  /* 0x0000000000007941 */ /* 0x000fea0003800000 */
.L_x_840:
        /* <DEDUP_REMOVED lines=34> */
.L_x_842:
        /* <DEDUP_REMOVED lines=22> */
.L_x_843:
        /* <DEDUP_REMOVED lines=9> */
.L_x_846:
        /* <DEDUP_REMOVED lines=20> */
.L_x_847:
        /* <DEDUP_REMOVED lines=10> */
.L_x_849:
[----:B------:R-:W2:Y:S02]  /*0770*/  LDC R0, c[0x0][0x8c4] ;  /* 0x00023100ff007b82 */ /* 0x000ea40000000800 */
.L_x_848:
        /* <DEDUP_REMOVED lines=17> */
.L_x_851:
        /* <DEDUP_REMOVED lines=10> */
.L_x_852:
        /* <DEDUP_REMOVED lines=8> */
.L_x_853:
        /* <DEDUP_REMOVED lines=9> */
.L_x_854:
        /* <DEDUP_REMOVED lines=87> */
.L_x_857:
        /* <DEDUP_REMOVED lines=15> */
.L_x_856:
        /* <DEDUP_REMOVED lines=23> */
.L_x_859:
        /* <DEDUP_REMOVED lines=15> */
.L_x_858:
        /* <DEDUP_REMOVED lines=8> */
.L_x_936:
        /* <DEDUP_REMOVED lines=48> */
.L_x_861:
        /* <DEDUP_REMOVED lines=79> */
.L_x_873:
[----:B------:R-:W2:Y:S02]  /*1b70*/  LDL R3, [R1] ;  /* 0x0000000001037983 */ /* 0x000ea40000100800 */
[----:B--2---:R-:W-:-:S13]  /*1b80*/  ISETP.NE.AND P0, PT, R3, 0x3, PT ;  /* 0x000000030300780c */ /* 0x004fda0003f05270 */
[----:B------:R-:W-:Y:S05]  /*1b90*/  @!P0 BRA `(.L_x_863) ;  /* 0x0000000000048947 */ /* 0x000fea0003800000 */
[----:B------:R-:W-:Y:S01]  /*1ba0*/  BPT.TRAP 0x1 ;  /* 0x000000040000795c */ /* 0x000fe20000300000 */
.L_x_863:
        /* <DEDUP_REMOVED lines=8> */
.L_x_864:
[----:B---3--:R-:W-:Y:S05]  /*1c30*/  @P1 BRA `(.L_x_865) ;  /* 0x0000000000081947 */ /* 0x008fea0003800000 */
[----:B------:R-:W3:Y:S02]  /*1c40*/  SYNCS.PHASECHK.TRANS64.TRYWAIT P1, [R3+URZ+0x38810], R154 ;  /* 0x0388109a030075a7 */ /* 0x000ee4000802017f */
[----:B---3--:R-:W-:Y:S05]  /*1c50*/  @!P1 BRA `(.L_x_866) ;  /* 0x0000008800e89947 */ /* 0x008fea0003800000 */
.L_x_865:
        /* <DEDUP_REMOVED lines=286> */
.L_x_867:
[----:B------:R1:W1:Y:S01]  /*2e40*/  SYNCS.PHASECHK.TRANS64.TRYWAIT P1, [R3+URZ+0x38830], R154 ;  /* 0x0388309a030075a7 */ /* 0x000262000802017f */
[----:B------:R-:W-:Y:S05]  /*2e50*/  @!P0 BRA `(.L_x_868) ;  /* 0x0000000000048947 */ /* 0x000fea0003800000 */
[----:B------:R-:W-:Y:S01]  /*2e60*/  BPT.TRAP 0x1 ;  /* 0x000000040000795c */ /* 0x000fe20000300000 */
.L_x_868:
[----:B------:R-:W-:-:S05]  /*2e70*/  VIADD R152, R152, 0x24000 ;  /* 0x0002400098987836 */ /* 0x000fca0000000000 */
[----:B------:R-:W-:-:S04]  /*2e80*/  SHF.R.U32.HI R152, RZ, 0x4, R152 ;  /* 0x00000004ff987819 */ /* 0x000fc80000011698 */
[----:B------:R-:W-:-:S04]  /*2e90*/  LOP3.LUT R236, R152, 0x3fff, RZ, 0xc0, !PT ;  /* 0x00003fff98ec7812 */ /* 0x000fc800078ec0ff */
[----:B------:R-:W-:Y:S01]  /*2ea0*/  LOP3.LUT R153, R236, 0x10000, RZ, 0xfc, !PT ;  /* 0x00010000ec997812 */ /* 0x000fe200078efcff */
[----:B-1----:R-:W-:Y:S06]  /*2eb0*/  @P1 BRA `(.L_x_869) ;  /* 0x0000000000081947 */ /* 0x002fec0003800000 */
[----:B------:R-:W1:Y:S02]  /*2ec0*/  SYNCS.PHASECHK.TRANS64.TRYWAIT P1, [R3+URZ+0x38830], R154 ;  /* 0x0388309a030075a7 */ /* 0x000e64000802017f */
[----:B-1----:R-:W-:Y:S05]  /*2ed0*/  @!P1 BRA `(.L_x_870) ;  /* 0x00000078005c9947 */ /* 0x002fea0003800000 */
.L_x_869:
        /* <DEDUP_REMOVED lines=832> */
.L_x_871:
        /* <DEDUP_REMOVED lines=56> */
.L_x_872:
        /* <DEDUP_REMOVED lines=78> */
.L_x_855:
[----:B------:R-:W-:Y:S05]  /*6b40*/  @P0 BRA `(.L_x_850) ;  /* 0x0000003800e80947 */ /* 0x000fea0003800000 */
[----:B------:R-:W2:Y:S01]  /*6b50*/  LDL.LU R152, [R1+0x1c] ;  /* 0x00001c0001987983 */ /* 0x000ea20000300800 */
[----:B-1----:R-:W1:Y:S01]  /*6b60*/  LDC.64 R2, c[0x0][0x878] ;  /* 0x00021e00ff027b82 */ /* 0x002e620000000a00 */
[----:B------:R-:W3:Y:S07]  /*6b70*/  S2R R22, SR_TID.X ;  /* 0x0000000000167919 */ /* 0x000eee0000002100 */
[----:B------:R-:W4:Y:S08]  /*6b80*/  LDC R0, c[0x0][0x850] ;  /* 0x00021400ff007b82 */ /* 0x000f300000000800 */
[----:B------:R-:W5:Y:S01]  /*6b90*/  S2UR UR5, SR_CgaCtaId ;  /* 0x00000000000579c3 */ /* 0x000f620000008800 */
[----:B-1----:R-:W-:Y:S01]  /*6ba0*/  ISETP.NE.U32.AND P0, PT, R2, RZ, PT ;  /* 0x000000ff0200720c */ /* 0x002fe20003f05070 */
[----:B------:R-:W1:Y:S01]  /*6bb0*/  S2R R7, SR_CTAID.Y ;  /* 0x0000000000077919 */ /* 0x000e620000002600 */
[----:B------:R-:W-:-:S05]  /*6bc0*/  UMOV UR4, 0x400 ;  /* 0x0000040000047882 */ /* 0x000fca0000000000 */
[----:B------:R-:W1:Y:S01]  /*6bd0*/  LDC.64 R10, c[0x0][0x818] ;  /* 0x00020600ff0a7b82 */ /* 0x000e620000000a00 */
[----:B------:R-:W-:Y:S01]  /*6be0*/  ISETP.NE.AND.EX P0, PT, R3, RZ, PT, P0 ;  /* 0x000000ff0300720c */ /* 0x000fe20003f05300 */
[----:B------:R-:W1:Y:S06]  /*6bf0*/  S2R R8, SR_CTAID.X ;  /* 0x0000000000087919 */ /* 0x000e6c0000002500 */
[----:B------:R-:W1:Y:S08]  /*6c00*/  LDC.64 R14, c[0x0][0x840] ;  /* 0x00021000ff0e7b82 */ /* 0x000e700000000a00 */
[----:B------:R-:W2:Y:S08]  /*6c10*/  @P0 LDC.64 R2, c[0x0][0x878] ;  /* 0x00021e00ff020b82 */ /* 0x000eb00000000a00 */
[----:B------:R-:W1:Y:S08]  /*6c20*/  LDC.64 R12, c[0x0][0x820] ;  /* 0x00020800ff0c7b82 */ /* 0x000e700000000a00 */
[----:B------:R-:W1:Y:S08]  /*6c30*/  LDC.64 R16, c[0x0][0x848] ;  /* 0x00021200ff107b82 */ /* 0x000e700000000a00 */
[----:B------:R-:W1:Y:S08]  /*6c40*/  LDC.64 R18, c[0x0][0x800] ;  /* 0x00020000ff127b82 */ /* 0x000e700000000a00 */
[----:B------:R-:W1:Y:S01]  /*6c50*/  LDC.64 R20, c[0x0][0x828] ;  /* 0x00020a00ff147b82 */ /* 0x000e620000000a00 */
[----:B--2---:R-:W-:-:S06]  /*6c60*/  @P0 IMAD.WIDE R2, R152, 0x4, R2 ;  /* 0x0000000498020825 */ /* 0x004fcc00078e0202 */
[----:B------:R2:W2:Y:S01]  /*6c70*/  @P0 LDG.E R2, desc[UR38][R2.64] ;  /* 0x0000002602020981 */ /* 0x0004a2000c1e1900 */
[----:B---3--:R-:W-:Y:S01]  /*6c80*/  VIADD R23, R22, 0xffffff80 ;  /* 0xffffff8016177836 */ /* 0x008fe20000000000 */
[----:B------:R-:W-:Y:S01]  /*6c90*/  BAR.SYNC.DEFER_BLOCKING 0x1, 0x100 ;  /* 0x0044000000007b1d */ /* 0x000fe20000010000 */
[----:B----4-:R-:W-:Y:S01]  /*6ca0*/  ISETP.NE.AND P1, PT, R0, 0x1, PT ;  /* 0x000000010000780c */ /* 0x010fe20003f25270 */
[----:B-----5:R-:W-:Y:S02]  /*6cb0*/  ULEA UR4, UR5, UR4, 0x18 ;  /* 0x0000000405047291 */ /* 0x020fe4000f8ec03f */
[----:B------:R-:W-:Y:S02]  /*6cc0*/  SHF.R.S32.HI R0, RZ, 0x1f, R23 ;  /* 0x0000001fff007819 */ /* 0x000fe40000011417 */
[----:B------:R-:W-:Y:S02]  /*6cd0*/  BSSY B0, `(.L_x_874) ;  /* 0x0000054000007945 */ /* 0x000fe40003800000 */
[----:B------:R-:W-:-:S04]  /*6ce0*/  LEA.HI R6, R0, R23, RZ, 0x7 ;  /* 0x0000001700067211 */ /* 0x000fc800078f38ff */
[C---:B------:R-:W-:Y:S01]  /*6cf0*/  LOP3.LUT R0, R6.reuse, 0xfffff80, RZ, 0xc0, !PT ;  /* 0x0fffff8006007812 */ /* 0x040fe200078ec0ff */
[----:B--2---:R-:W-:Y:S01]  /*6d00*/  IMAD.SHL.U32 R3, R6, 0x40, RZ ;  /* 0x0000004006037824 */ /* 0x004fe200078e00ff */
[----:B------:R-:W1:Y:S03]  /*6d10*/  @P1 LDC R4, c[0x0][0x854] ;  /* 0x00021500ff041b82 */ /* 0x000e660000000800 */
[----:B------:R-:W-:Y:S01]  /*6d20*/  IMAD.IADD R0, R23, 0x1, -R0 ;  /* 0x0000000117007824 */ /* 0x000fe200078e0a00 */
[----:B------:R-:W-:-:S05]  /*6d30*/  LOP3.LUT R3, R3, 0x3fffe000, RZ, 0xc0, !PT ;  /* 0x3fffe00003037812 */ /* 0x000fca00078ec0ff */
[----:B------:R-:W-:Y:S01]  /*6d40*/  IMAD R3, R0, 0x4, R3 ;  /* 0x0000000400037824 */ /* 0x000fe200078e0203 */
[----:B------:R-:W2:Y:S04]  /*6d50*/  @P1 LDC R5, c[0x0][0x858] ;  /* 0x00021600ff051b82 */ /* 0x000ea80000000800 */
[----:B------:R-:W-:-:S05]  /*6d60*/  LEA R6, R3, UR4, 0x2 ;  /* 0x0000000403067c11 */ /* 0x000fca000f8e10ff */
[----:B------:R3:W-:Y:S04]  /*6d70*/  STS.128 [R6], R24 ;  /* 0x0000001806007388 */ /* 0x0007e80000000c00 */
[----:B------:R3:W-:Y:S01]  /*6d80*/  STS.128 [R6+0x800], R28 ;  /* 0x0008001c06007388 */ /* 0x0007e20000000c00 */
[----:B-1----:R-:W-:-:S03]  /*6d90*/  @P1 IMAD.HI.U32 R0, R7, R4, RZ ;  /* 0x0000000407001227 */ /* 0x002fc600078e00ff */
[----:B------:R3:W-:Y:S04]  /*6da0*/  STS.128 [R6+0x1000], R32 ;  /* 0x0010002006007388 */ /* 0x0007e80000000c00 */
[----:B------:R3:W-:Y:S01]  /*6db0*/  STS.128 [R6+0x1800], R36 ;  /* 0x0018002406007388 */ /* 0x0007e20000000c00 */
[----:B--2---:R-:W-:Y:S01]  /*6dc0*/  @P1 SHF.R.U32.HI R7, RZ, R5, R0 ;  /* 0x00000005ff071219 */ /* 0x004fe20000011600 */
[----:B------:R-:W-:Y:S02]  /*6dd0*/  IMAD.SHL.U32 R5, R8, 0x4000, RZ ;  /* 0x0000400008057824 */ /* 0x000fe400078e00ff */
[----:B------:R3:W-:Y:S01]  /*6de0*/  STS.128 [R6+0x2000], R40 ;  /* 0x0020002806007388 */ /* 0x0007e20000000c00 */
[----:B------:R-:W-:-:S03]  /*6df0*/  SHF.R.S32.HI R9, RZ, 0x1f, R7 ;  /* 0x0000001fff097819 */ /* 0x000fc60000011407 */
[----:B------:R3:W-:Y:S02]  /*6e00*/  STS.128 [R6+0x2800], R44 ;  /* 0x0028002c06007388 */ /* 0x0007e40000000c00 */
[----:B------:R-:W-:Y:S02]  /*6e10*/  IMAD R0, R9, R10, RZ ;  /* 0x0000000a09007224 */ /* 0x000fe400078e02ff */
        /* <DEDUP_REMOVED lines=15> */
[----:B-1----:R-:W1:Y:S01]  /*6f10*/  FENCE.VIEW.ASYNC.S ;  /* 0x00000000000073c6 */ /* 0x002e620000000000 */
[----:B------:R-:W-:-:S05]  /*6f20*/  @P0 IMAD R2, R152, 0x80, R2 ;  /* 0x0000008098020824 */ /* 0x000fca00078e0202 */
[----:B------:R-:W-:-:S04]  /*6f30*/  @P0 SHF.R.S32.HI R3, RZ, 0x1f, R2 ;  /* 0x0000001fff030819 */ /* 0x000fc80000011402 */
[----:B------:R-:W-:-:S05]  /*6f40*/  @P0 LEA.HI R3, R3, R2, RZ, 0x7 ;  /* 0x0000000203030211 */ /* 0x000fca00078f38ff */
[----:B------:R-:W-:-:S05]  /*6f50*/  @P0 IMAD.SHL.U32 R3, R3, 0x80, RZ ;  /* 0x0000008003030824 */ /* 0x000fca00078e00ff */
[----:B------:R-:W-:-:S04]  /*6f60*/  @P0 LOP3.LUT R2, R3, 0xffffc000, RZ, 0xc0, !PT ;  /* 0xffffc00003020812 */ /* 0x000fc800078ec0ff */
[----:B------:R-:W-:Y:S02]  /*6f70*/  @P0 SHF.R.S32.HI R3, RZ, 0x1f, R2 ;  /* 0x0000001fff030819 */ /* 0x000fe40000011402 */
[----:B------:R-:W-:Y:S01]  /*6f80*/  @!P0 CS2R R2, SRZ ;  /* 0x0000000000028805 */ /* 0x000fe2000001ff00 */
[----:B-1----:R-:W-:Y:S05]  /*6f90*/  BAR.SYNC.DEFER_BLOCKING 0x1, 0x100 ;  /* 0x0044000000007b1d */ /* 0x002fea0000010000 */
[----:B------:R-:W-:Y:S01]  /*6fa0*/  IADD3 R4, P1, R5, R2, RZ ;  /* 0x0000000205047210 */ /* 0x000fe20007f3e0ff */
[----:B------:R-:W-:Y:S02]  /*6fb0*/  IMAD R2, R9, R14, RZ ;  /* 0x0000000e09027224 */ /* 0x000fe400078e02ff */
[----:B------:R-:W-:Y:S01]  /*6fc0*/  IMAD R9, R7, R11, R0 ;  /* 0x0000000b07097224 */ /* 0x000fe200078e0200 */
[----:B------:R-:W-:Y:S01]  /*6fd0*/  LEA.HI.X.SX32 R5, R5, R3, 0x1, P1 ;  /* 0x0000000305057211 */ /* 0x000fe200008f0eff */
[C---:B------:R-:W-:Y:S01]  /*6fe0*/  IMAD R11, R7.reuse, R15, R2 ;  /* 0x0000000f070b7224 */ /* 0x040fe200078e0202 */
[----:B------:R-:W-:Y:S01]  /*6ff0*/  SHF.R.S32.HI R0, RZ, 0x1f, R152 ;  /* 0x0000001fff007819 */ /* 0x000fe20000011498 */
[----:B------:R-:W-:-:S04]  /*7000*/  IMAD.WIDE.U32 R2, R7, R10, R4 ;  /* 0x0000000a07027225 */ /* 0x000fc800078e0004 */
[----:B------:R-:W-:Y:S01]  /*7010*/  IMAD.IADD R3, R3, 0x1, R9 ;  /* 0x0000000103037824 */ /* 0x000fe200078e0209 */
[----:B------:R-:W-:Y:S01]  /*7020*/  SEL R9, R0, RZ, !P0 ;  /* 0x000000ff00097207 */ /* 0x000fe20004000000 */
[----:B------:R-:W-:Y:S01]  /*7030*/  IMAD.WIDE.U32 R4, R7, R14, R4 ;  /* 0x0000000e07047225 */ /* 0x000fe200078e0004 */
[----:B------:R-:W-:Y:S02]  /*7040*/  SEL R7, R152, RZ, !P0 ;  /* 0x000000ff98077207 */ /* 0x000fe40004000000 */
[----:B------:R-:W-:Y:S01]  /*7050*/  ISETP.NE.AND P0, PT, R23, RZ, PT ;  /* 0x000000ff1700720c */ /* 0x000fe20003f05270 */
[----:B------:R-:W-:Y:S02]  /*7060*/  IMAD.IADD R5, R5, 0x1, R11 ;  /* 0x0000000105057824 */ /* 0x000fe400078e020b */
[C---:B------:R-:W-:Y:S02]  /*7070*/  IMAD R0, R9.reuse, R12, RZ ;  /* 0x0000000c09007224 */ /* 0x040fe400078e02ff */
[----:B------:R-:W-:-:S02]  /*7080*/  IMAD R8, R9, R16, RZ ;  /* 0x0000001009087224 */ /* 0x000fc400078e02ff */
[----:B------:R-:W-:-:S04]  /*7090*/  IMAD.WIDE.U32 R2, R7, R12, R2 ;  /* 0x0000000c07027225 */ /* 0x000fc800078e0002 */
[----:B------:R-:W-:Y:S01]  /*70a0*/  IMAD.WIDE.U32 R4, R7, R16, R4 ;  /* 0x0000001007047225 */ /* 0x000fe200078e0004 */
[----:B------:R-:W-:-:S03]  /*70b0*/  LEA R18, P1, R2, R18, 0x2 ;  /* 0x0000001202127211 */ /* 0x000fc600078210ff */
[C---:B------:R-:W-:Y:S01]  /*70c0*/  IMAD R9, R7.reuse, R13, R0 ;  /* 0x0000000d07097224 */ /* 0x040fe200078e0200 */
[----:B------:R-:W-:Y:S01]  /*70d0*/  LEA R20, P2, R4, R20, 0x2 ;  /* 0x0000001404147211 */ /* 0x000fe200078410ff */
[----:B------:R-:W-:Y:S02]  /*70e0*/  IMAD R7, R7, R17, R8 ;  /* 0x0000001107077224 */ /* 0x000fe400078e0208 */
[----:B------:R-:W-:Y:S02]  /*70f0*/  IMAD.IADD R3, R3, 0x1, R9 ;  /* 0x0000000103037824 */ /* 0x000fe400078e0209 */
[----:B------:R-:W-:-:S03]  /*7100*/  IMAD.IADD R0, R5, 0x1, R7 ;  /* 0x0000000105007824 */ /* 0x000fc600078e0207 */
[----:B------:R-:W-:Y:S02]  /*7110*/  LEA.HI.X R3, R2, R19, R3, 0x2, P1 ;  /* 0x0000001302037211 */ /* 0x000fe400008f1403 */
[----:B------:R-:W-:Y:S01]  /*7120*/  LEA.HI.X R0, R4, R21, R0, 0x2, P2 ;  /* 0x0000001504007211 */ /* 0x000fe200010f1400 */
[----:B---3--:R-:W-:Y:S06]  /*7130*/  @P0 BRA `(.L_x_875) ;  /* 0x0000000000340947 */ /* 0x008fec0003800000 */
[----:B------:R-:W-:Y:S01]  /*7140*/  R2UR UR6, R20 ;  /* 0x00000000140672ca */ /* 0x000fe200000e0000 */
[----:B------:R-:W-:Y:S01]  /*7150*/  UMOV UR5, 0x1000 ;  /* 0x0000100000057882 */ /* 0x000fe20000000000 */
[----:B------:R-:W-:Y:S01]  /*7160*/  R2UR UR7, R0 ;  /* 0x00000000000772ca */ /* 0x000fe200000e0000 */
[----:B------:R-:W-:Y:S01]  /*7170*/  UMOV UR8, 0x0 ;  /* 0x0000000000087882 */ /* 0x000fe20000000000 */
[----:B------:R-:W-:Y:S01]  /*7180*/  PLOP3.LUT P0, PT, PT, PT, PT, 0x80, 0x0 ;  /* 0x000000000000781c */ /* 0x000fe20003f0f070 */
[----:B------:R-:W-:-:S12]  /*7190*/  UMOV UR9, 0x14f00000 ;  /* 0x14f0000000097882 */ /* 0x000fd80000000000 */
.L_x_876:
[----:B------:R-:W-:Y:S01]  /*71a0*/  @P0 ELECT P1, URZ, PT ;  /* 0x00000000003f082f */ /* 0x000fe20003820000 */
[----:B------:R1:W-:-:S12]  /*71b0*/  UBLKRED.G.S.ADD.F32.RN [UR6], [UR4], UR5, desc[UR8] ;  /* 0x00000806040073bb */ /* 0x0003d800080a1405 */
[----:B------:R-:W-:Y:S02]  /*71c0*/  @P1 PLOP3.LUT P0, PT, P1, PT, PT, 0x8, 0x0 ;  /* 0x000000000000181c */ /* 0x000fe40000f0e170 */
[----:B------:R-:W-:-:S11]  /*71d0*/  PLOP3.LUT P1, PT, PT, PT, PT, 0x8, 0x0 ;  /* 0x000000000000781c */ /* 0x000fd60003f2e170 */
[----:B-1----:R-:W-:Y:S05]  /*71e0*/  @P0 BRA.U.ANY `(.L_x_876) ;  /* 0xfffffffd00ec0947 */ /* 0x002fea000393ffff */
[----:B------:R0:W-:Y:S01]  /*71f0*/  UTMACMDFLUSH ;  /* 0x00000000000079b7 */ /* 0x0001e20000000000 */
[----:B------:R-:W-:-:S04]  /*7200*/  DEPBAR.LE SB0, 0x0 ;  /* 0x000080000000791a */ /* 0x000fc80000000000 */
.L_x_875:
[----:B------:R-:W-:Y:S05]  /*7210*/  BSYNC B0 ;  /* 0x0000000000007941 */ /* 0x000fea0003800000 */
.L_x_874:
[----:B------:R-:W-:Y:S01]  /*7220*/  BAR.SYNC.DEFER_BLOCKING 0x1, 0x100 ;  /* 0x0044000000007b1d */ /* 0x000fe20000010000 */
[----:B------:R-:W-:-:S05]  /*7230*/  ISETP.NE.AND P0, PT, R22, 0x80, PT ;  /* 0x000000801600780c */ /* 0x000fca0003f05270 */
        /* <DEDUP_REMOVED lines=28> */
[----:B------:R-:W-:Y:S01]  /*7400*/  PLOP3.LUT P0, PT, PT, PT, PT, 0x80, 0x0 ;  /* 0x000000000000781c */ /* 0x000fe20003f0f070 */
[----:B------:R-:W-:-:S12]  /*7410*/  UMOV UR9, 0x14f00000 ;  /* 0x14f0000000097882 */ /* 0x000fd80000000000 */
.L_x_877:
        /* <DEDUP_REMOVED lines=8> */
.L_x_845:
        /* <DEDUP_REMOVED lines=20> */
.L_x_879:
        /* <DEDUP_REMOVED lines=13> */
.L_x_881:
[----:B------:R-:W-:-:S05]  /*76b0*/  ULDC UR5, c[0x0][0x8c4] ;  /* 0x0002310000057ab9 */ /* 0x000fca0000000800 */
.L_x_880:
        /* <DEDUP_REMOVED lines=40> */
.L_x_882:
        /* <DEDUP_REMOVED lines=49> */
.L_x_896:
        /* <DEDUP_REMOVED lines=21> */
.L_x_885:
[----:B------:R-:W-:Y:S05]  /*7da0*/  BSYNC B0 ;  /* 0x0000000000007941 */ /* 0x000fea0003800000 */
.L_x_884:
        /* <DEDUP_REMOVED lines=13> */
.L_x_887:
[----:B------:R-:W-:Y:S05]  /*7e80*/  BSYNC B0 ;  /* 0x0000000000007941 */ /* 0x000fea0003800000 */
.L_x_886:
[----:B------:R-:W-:Y:S06]  /*7e90*/  BAR.ARV 0xa, 0xa0 ;  /* 0x0282800000007b1d */ /* 0x000fec0000002000 */
[----:B------:R-:W-:Y:S04]  /*7ea0*/  BSSY B0, `(.L_x_888) ;  /* 0x0000003000007945 */ /* 0x000fe80003800000 */
[----:B------:R-:W-:Y:S05]  /*7eb0*/  @!P0 BRA `(.L_x_889) ;  /* 0x0000000000048947 */ /* 0x000fea0003800000 */
[----:B------:R-:W-:-:S04]  /*7ec0*/  DEPBAR.LE SB0, 0x0 ;  /* 0x000080000000791a */ /* 0x000fc80000000000 */
.L_x_889:
[----:B------:R-:W-:Y:S05]  /*7ed0*/  BSYNC B0 ;  /* 0x0000000000007941 */ /* 0x000fea0003800000 */
.L_x_888:
        /* <DEDUP_REMOVED lines=13> */
.L_x_891:
[----:B------:R-:W-:Y:S05]  /*7fb0*/  BSYNC B0 ;  /* 0x0000000000007941 */ /* 0x000fea0003800000 */
.L_x_890:
        /* <DEDUP_REMOVED lines=13> */
.L_x_893:
[----:B------:R-:W-:Y:S05]  /*8090*/  BSYNC B0 ;  /* 0x0000000000007941 */ /* 0x000fea0003800000 */
.L_x_892:
[----:B------:R-:W-:Y:S01]  /*80a0*/  VIADD R0, R0, 0xfffffffe ;  /* 0xfffffffe00007836 */ /* 0x000fe20000000000 */
[----:B------:R-:W-:Y:S06]  /*80b0*/  BAR.ARV 0xa, 0xa0 ;  /* 0x0282800000007b1d */ /* 0x000fec0000002000 */
[----:B------:R-:W-:Y:S01]  /*80c0*/  BSSY B0, `(.L_x_894) ;  /* 0x0000004000007945 */ /* 0x000fe20003800000 */
[----:B------:R-:W-:-:S03]  /*80d0*/  ISETP.NE.AND P1, PT, R0, RZ, PT ;  /* 0x000000ff0000720c */ /* 0x000fc60003f25270 */
[----:B------:R-:W-:Y:S10]  /*80e0*/  @!P0 BRA `(.L_x_895) ;  /* 0x0000000000048947 */ /* 0x000ff40003800000 */
[----:B------:R-:W-:-:S04]  /*80f0*/  DEPBAR.LE SB0, 0x0 ;  /* 0x000080000000791a */ /* 0x000fc80000000000 */
.L_x_895:
[----:B------:R-:W-:Y:S05]  /*8100*/  BSYNC B0 ;  /* 0x0000000000007941 */ /* 0x000fea0003800000 */
.L_x_894:
[----:B------:R-:W-:Y:S06]  /*8110*/  BAR.ARV 0xb, 0xa0 ;  /* 0x02c2800000007b1d */ /* 0x000fec0000002000 */
[----:B------:R-:W-:Y:S02]  /*8120*/  UIADD3 UR5, UR5, 0x2, URZ ;  /* 0x0000000205057890 */ /* 0x000fe4000fffe03f */
[----:B------:R-:W-:Y:S01]  /*8130*/  UIADD3 UR4, UR4, 0x1, URZ ;  /* 0x0000000104047890 */ /* 0x000fe2000fffe03f */
[----:B------:R-:W-:Y:S11]  /*8140*/  @P1 BRA `(.L_x_896) ;  /* 0xfffffff800c01947 */ /* 0x000ff6000383ffff */
[----:B------:R-:W-:-:S12]  /*8150*/  UIADD3 UR6, UR16, 0x5000, URZ ;  /* 0x0000500010067890 */ /* 0x000fd8000fffe03f */
.L_x_883:
        /* <DEDUP_REMOVED lines=19> */
.L_x_898:
[----:B------:R-:W-:Y:S05]  /*8290*/  BSYNC B0 ;  /* 0x0000000000007941 */ /* 0x000fea0003800000 */
.L_x_897:
        /* <DEDUP_REMOVED lines=19> */
.L_x_900:
[----:B------:R-:W-:Y:S05]  /*83d0*/  BSYNC B0 ;  /* 0x0000000000007941 */ /* 0x000fea0003800000 */
.L_x_899:
[----:B------:R-:W-:Y:S06]  /*83e0*/  BAR.ARV 0xa, 0xa0 ;  /* 0x0282800000007b1d */ /* 0x000fec0000002000 */
[----:B------:R-:W-:Y:S04]  /*83f0*/  BSSY B0, `(.L_x_901) ;  /* 0x0000003000007945 */ /* 0x000fe80003800000 */
[----:B------:R-:W-:Y:S05]  /*8400*/  @!P0 BRA `(.L_x_902) ;  /* 0x0000000000048947 */ /* 0x000fea0003800000 */
[----:B------:R-:W-:-:S04]  /*8410*/  DEPBAR.LE SB0, 0x0 ;  /* 0x000080000000791a */ /* 0x000fc80000000000 */
.L_x_902:
[----:B------:R-:W-:Y:S05]  /*8420*/  BSYNC B0 ;  /* 0x0000000000007941 */ /* 0x000fea0003800000 */
.L_x_901:
[----:B------:R-:W-:Y:S06]  /*8430*/  BAR.ARV 0xb, 0xa0 ;  /* 0x02c2800000007b1d */ /* 0x000fec0000002000 */
[----:B------:R-:W-:Y:S05]  /*8440*/  BRA `(.L_x_850) ;  /* 0x0000002000a87947 */ /* 0x000fea0003800000 */
.L_x_878:
        /* <DEDUP_REMOVED lines=10> */
.L_x_903:
        /* <DEDUP_REMOVED lines=10> */
.L_x_905:
[----:B------:R-:W3:Y:S02]  /*8590*/  LDC R5, c[0x0][0x8c4] ;  /* 0x00023100ff057b82 */ /* 0x000ee40000000800 */
.L_x_904:
        /* <DEDUP_REMOVED lines=46> */
.L_x_907:
        /* <DEDUP_REMOVED lines=66> */
.L_x_937:
        /* <DEDUP_REMOVED lines=9> */
.L_x_910:
        /* <DEDUP_REMOVED lines=84> */
.L_x_921:
[----:B------:R-:W-:-:S04]  /*9270*/  SHF.L.U32 R21, R10, 0x1f, RZ ;  /* 0x0000001f0a157819 */ /* 0x000fc800000006ff */
[----:B-1----:R-:W1:Y:S02]  /*9280*/  SYNCS.PHASECHK.TRANS64.TRYWAIT P1, [R12+URZ+0x38840], R21 ;  /* 0x038840150c0075a7 */ /* 0x002e64000802017f */
[----:B-12--5:R-:W-:Y:S05]  /*9290*/  @!P1 BRA `(.L_x_913) ;  /* 0x0000001400949947 */ /* 0x026fea0003800000 */
.L_x_938:
[----:B------:R-:W-:Y:S05]  /*92a0*/  @P0 BRA `(.L_x_914) ;  /* 0x0000000000140947 */ /* 0x000fea0003800000 */
[----:B------:R-:W-:Y:S01]  /*92b0*/  ISETP.NE.AND P1, PT, R20, RZ, PT ;  /* 0x000000ff1400720c */ /* 0x000fe20003f25270 */
[----:B------:R-:W-:-:S04]  /*92c0*/  IMAD.MOV.U32 R3, RZ, RZ, 0x5140 ;  /* 0x00005140ff037424 */ /* 0x000fc800078e00ff */
[----:B------:R3:W-:Y:S08]  /*92d0*/  SYNCS.ARRIVE.TRANS64 RZ, [R12+URZ+0x38830], R3 ;  /* 0x038830030cff79a7 */ /* 0x0007f0000800003f */
[----:B------:R-:W-:Y:S05]  /*92e0*/  @!P1 BRA `(.L_x_914) ;  /* 0x0000000000049947 */ /* 0x000fea0003800000 */
[----:B------:R-:W-:Y:S01]  /*92f0*/  BPT.TRAP 0x1 ;  /* 0x000000040000795c */ /* 0x000fe20000300000 */
.L_x_914:
        /* <DEDUP_REMOVED lines=37> */
.L_x_939:
[----:B------:R-:W-:Y:S05]  /*9550*/  @P0 BRA `(.L_x_916) ;  /* 0x0000000000140947 */ /* 0x000fea0003800000 */
[----:B------:R-:W-:Y:S01]  /*9560*/  ISETP.NE.AND P1, PT, R20, RZ, PT ;  /* 0x000000ff1400720c */ /* 0x000fe20003f25270 */
[----:B------:R-:W-:-:S04]  /*9570*/  IMAD.MOV.U32 R2, RZ, RZ, 0x5140 ;  /* 0x00005140ff027424 */ /* 0x000fc800078e00ff */
[----:B------:R3:W-:Y:S08]  /*9580*/  SYNCS.ARRIVE.TRANS64 RZ, [R12+URZ+0x38818], R2 ;  /* 0x038818020cff79a7 */ /* 0x0007f0000800003f */
[----:B------:R-:W-:Y:S05]  /*9590*/  @!P1 BRA `(.L_x_916) ;  /* 0x0000000000049947 */ /* 0x000fea0003800000 */
[----:B------:R-:W-:Y:S01]  /*95a0*/  BPT.TRAP 0x1 ;  /* 0x000000040000795c */ /* 0x000fe20000300000 */
.L_x_916:
        /* <DEDUP_REMOVED lines=29> */
.L_x_940:
        /* <DEDUP_REMOVED lines=9> */
.L_x_918:
        /* <DEDUP_REMOVED lines=31> */
.L_x_942:
[----:B------:R-:W-:Y:S05]  /*9a00*/  @P0 BRA `(.L_x_920) ;  /* 0x0000000000140947 */ /* 0x000fea0003800000 */
[----:B------:R-:W-:Y:S01]  /*9a10*/  ISETP.NE.AND P1, PT, R20, RZ, PT ;  /* 0x000000ff1400720c */ /* 0x000fe20003f25270 */
[----:B-1----:R-:W-:-:S04]  /*9a20*/  IMAD.MOV.U32 R5, RZ, RZ, 0x5140 ;  /* 0x00005140ff057424 */ /* 0x002fc800078e00ff */
[----:B------:R2:W-:Y:S08]  /*9a30*/  SYNCS.ARRIVE.TRANS64 RZ, [R12+URZ+0x38810], R5 ;  /* 0x038810050cff79a7 */ /* 0x0005f0000800003f */
[----:B------:R-:W-:Y:S05]  /*9a40*/  @!P1 BRA `(.L_x_920) ;  /* 0x0000000000049947 */ /* 0x000fea0003800000 */
[----:B------:R-:W-:Y:S01]  /*9a50*/  BPT.TRAP 0x1 ;  /* 0x000000040000795c */ /* 0x000fe20000300000 */
.L_x_920:
        /* <DEDUP_REMOVED lines=29> */
.L_x_912:
[----:B--2---:R-:W2:Y:S02]  /*9c30*/  LDL.LU R4, [R1] ;  /* 0x0000000001047983 */ /* 0x004ea40000300800 */
[----:B--2---:R-:W-:-:S13]  /*9c40*/  ISETP.NE.AND P1, PT, R4, RZ, PT ;  /* 0x000000ff0400720c */ /* 0x004fda0003f25270 */
[----:B------:R-:W-:Y:S05]  /*9c50*/  @!P1 BRA `(.L_x_911) ;  /* 0x0000000400309947 */ /* 0x000fea0003800000 */
[----:B------:R-:W-:-:S04]  /*9c60*/  SHF.L.U32 R13, R10, 0x1f, RZ ;  /* 0x0000001f0a0d7819 */ /* 0x000fc800000006ff */
[----:B------:R-:W1:Y:S02]  /*9c70*/  SYNCS.PHASECHK.TRANS64.TRYWAIT P1, [R12+URZ+0x38840], R13 ;  /* 0x0388400d0c0075a7 */ /* 0x000e64000802017f */
[----:B-1----:R-:W-:Y:S05]  /*9c80*/  @!P1 BRA `(.L_x_922) ;  /* 0x0000000c006c9947 */ /* 0x002fea0003800000 */
.L_x_943:
[----:B------:R-:W-:Y:S05]  /*9c90*/  @P0 BRA `(.L_x_923) ;  /* 0x0000000000140947 */ /* 0x000fea0003800000 */
[----:B------:R-:W-:Y:S01]  /*9ca0*/  ISETP.NE.AND P1, PT, R20, RZ, PT ;  /* 0x000000ff1400720c */ /* 0x000fe20003f25270 */
[----:B------:R-:W-:-:S04]  /*9cb0*/  IMAD.MOV.U32 R5, RZ, RZ, 0x5140 ;  /* 0x00005140ff057424 */ /* 0x000fc800078e00ff */
[----:B------:R2:W-:Y:S08]  /*9cc0*/  SYNCS.ARRIVE.TRANS64 RZ, [R12+URZ+0x38830], R5 ;  /* 0x038830050cff79a7 */ /* 0x0005f0000800003f */
[----:B------:R-:W-:Y:S05]  /*9cd0*/  @!P1 BRA `(.L_x_923) ;  /* 0x0000000000049947 */ /* 0x000fea0003800000 */
[----:B------:R-:W-:Y:S01]  /*9ce0*/  BPT.TRAP 0x1 ;  /* 0x000000040000795c */ /* 0x000fe20000300000 */
.L_x_923:
        /* <DEDUP_REMOVED lines=34> */
.L_x_944:
[----:B------:R-:W-:Y:S05]  /*9f10*/  @P0 BRA `(.L_x_925) ;  /* 0x0000000000140947 */ /* 0x000fea0003800000 */
[----:B------:R-:W-:Y:S01]  /*9f20*/  ISETP.NE.AND P0, PT, R20, RZ, PT ;  /* 0x000000ff1400720c */ /* 0x000fe20003f05270 */
[----:B------:R-:W-:-:S04]  /*9f30*/  IMAD.MOV.U32 R5, RZ, RZ, 0x5140 ;  /* 0x00005140ff057424 */ /* 0x000fc800078e00ff */
[----:B------:R3:W-:Y:S08]  /*9f40*/  SYNCS.ARRIVE.TRANS64 RZ, [R12+URZ+0x38818], R5 ;  /* 0x038818050cff79a7 */ /* 0x0007f0000800003f */
[----:B------:R-:W-:Y:S05]  /*9f50*/  @!P0 BRA `(.L_x_925) ;  /* 0x0000000000048947 */ /* 0x000fea0003800000 */
[----:B------:R-:W-:Y:S01]  /*9f60*/  BPT.TRAP 0x1 ;  /* 0x000000040000795c */ /* 0x000fe20000300000 */
.L_x_925:
        /* <DEDUP_REMOVED lines=27> */
.L_x_911:
[----:B-----5:R-:W-:Y:S01]  /*a120*/  IMAD R4, R0, 0x8, R12 ;  /* 0x0000000800047824 */ /* 0x020fe200078e020c */
[----:B------:R-:W-:Y:S01]  /*a130*/  SHF.L.U32 R3, R10, 0x1f, RZ ;  /* 0x0000001f0a037819 */ /* 0x000fe200000006ff */
[----:B------:R-:W3:Y:S03]  /*a140*/  S2R R2, SR_TID.X ;  /* 0x0000000000027919 */ /* 0x000ee60000002100 */
[----:B------:R-:W4:Y:S01]  /*a150*/  SYNCS.PHASECHK.TRANS64.TRYWAIT P0, [R4+URZ+0x38840], R3 ;  /* 0x03884003040075a7 */ /* 0x000f22000800017f */
[----:B---3--:R-:W-:-:S04]  /*a160*/  LOP3.LUT R2, R2, 0x7f, RZ, 0xc0, !PT ;  /* 0x0000007f02027812 */ /* 0x008fc800078ec0ff */
[----:B------:R-:W-:Y:S01]  /*a170*/  ISETP.NE.AND P1, PT, R2, RZ, PT ;  /* 0x000000ff0200720c */ /* 0x000fe20003f25270 */
[----:B----4-:R-:W-:-:S12]  /*a180*/  @!P0 BRA `(.L_x_926) ;  /* 0x0000000800548947 */ /* 0x010fd80003800000 */
.L_x_945:
[----:B------:R-:W-:Y:S05]  /*a190*/  @P1 BRA `(.L_x_927) ;  /* 0x0000000000181947 */ /* 0x000fea0003800000 */
[----:B------:R-:W4:Y:S01]  /*a1a0*/  S2R R2, SR_TID.X ;  /* 0x0000000000027919 */ /* 0x000f220000002100 */
[----:B---3--:R-:W-:-:S04]  /*a1b0*/  IMAD.MOV.U32 R3, RZ, RZ, 0x5140 ;  /* 0x00005140ff037424 */ /* 0x008fc800078e00ff */
[----:B------:R3:W-:Y:S01]  /*a1c0*/  SYNCS.ARRIVE.TRANS64 RZ, [R4+URZ+0x38830], R3 ;  /* 0x0388300304ff79a7 */ /* 0x0007e2000800003f */
[----:B----4-:R-:W-:-:S13]  /*a1d0*/  LOP3.LUT P0, RZ, R2, 0x1f, RZ, 0xc0, !PT ;  /* 0x0000001f02ff7812 */ /* 0x010fda000780c0ff */
[----:B---3--:R-:W-:Y:S05]  /*a1e0*/  @!P0 BRA `(.L_x_927) ;  /* 0x0000000000048947 */ /* 0x008fea0003800000 */
[----:B------:R-:W-:Y:S01]  /*a1f0*/  BPT.TRAP 0x1 ;  /* 0x000000040000795c */ /* 0x000fe20000300000 */
.L_x_927:
        /* <DEDUP_REMOVED lines=41> */
.L_x_908:
[----:B------:R-:W-:Y:S05]  /*a490*/  BSYNC B0 ;  /* 0x0000000000007941 */ /* 0x000fea0003800000 */
.L_x_906:
[----:B------:R-:W-:-:S03]  /*a4a0*/  UMOV UR6, 0xffffffff ;  /* 0xffffffff00067882 */ /* 0x000fc60000000000 */
[----:B------:R-:W-:Y:S05]  /*a4b0*/  BRA.DIV UR6, `(.L_x_928) ;  /* 0x00000006069c7947 */ /* 0x000fea000b800000 */
[----:B------:R-:W-:-:S13]  /*a4c0*/  ELECT P0, URZ, PT ;  /* 0x00000000003f782f */ /* 0x000fda0003800000 */
.L_x_948:
[----:B------:R-:W-:Y:S05]  /*a4d0*/  @!P0 BRA `(.L_x_850) ;  /* 0x0000000000848947 */ /* 0x000fea0003800000 */
[----:B----4-:R-:W3:Y:S02]  /*a4e0*/  LDL.LU R2, [R1+0x8] ;  /* 0x0000080001027983 */ /* 0x010ee40000300800 */
[----:B---3--:R-:W-:-:S04]  /*a4f0*/  LOP3.LUT R2, R2, 0x2, RZ, 0xfc, !PT ;  /* 0x0000000202027812 */ /* 0x008fc800078efcff */
[----:B------:R-:W-:-:S13]  /*a500*/  ISETP.NE.AND P0, PT, R2, 0x3, PT ;  /* 0x000000030200780c */ /* 0x000fda0003f05270 */
[----:B------:R-:W-:Y:S05]  /*a510*/  @!P0 BRA `(.L_x_929) ;  /* 0x0000000000048947 */ /* 0x000fea0003800000 */
[----:B--2---:R-:W-:Y:S01]  /*a520*/  BPT.TRAP 0x1 ;  /* 0x000000040000795c */ /* 0x004fe20000300000 */
.L_x_929:
        /* <DEDUP_REMOVED lines=15> */
.L_x_949:
[----:B------:R-:W3:Y:S02]  /*a620*/  SYNCS.PHASECHK.TRANS64.TRYWAIT P1, [R11+URZ], R2 ;  /* 0x000000020b0075a7 */ /* 0x000ee4000802017f */
[----:B---3--:R-:W-:Y:S05]  /*a630*/  @!P1 BRA `(.L_x_931) ;  /* 0x0000000400749947 */ /* 0x008fea0003800000 */
.L_x_950:
[----:B------:R-:W-:Y:S05]  /*a640*/  @!P0 BRA `(.L_x_932) ;  /* 0x0000000000048947 */ /* 0x000fea0003800000 */
[----:B--2---:R-:W-:Y:S01]  /*a650*/  BPT.TRAP 0x1 ;  /* 0x000000040000795c */ /* 0x004fe20000300000 */
.L_x_932:
[----:B------:R-:W-:-:S04]  /*a660*/  VIADD R0, R6, 0x38840 ;  /* 0x0003884006007836 */ /* 0x000fc80000000000 */
[----:B------:R-:W-:-:S04]  /*a670*/  IMAD R9, R9, 0x8, R0 ;  /* 0x0000000809097824 */ /* 0x000fc800078e0200 */
[----:B------:R-:W4:Y:S02]  /*a680*/  SYNCS.PHASECHK.TRANS64.TRYWAIT P0, [R9+URZ], R4 ;  /* 0x00000004090075a7 */ /* 0x000f24000800017f */
[----:B----4-:R-:W-:Y:S05]  /*a690*/  @!P0 BRA `(.L_x_933) ;  /* 0x0000000400708947 */ /* 0x010fea0003800000 */
.L_x_951:
[----:B------:R-:W-:-:S07]  /*a6a0*/  IMAD R3, R3, 0x8, R0 ;  /* 0x0000000803037824 */ /* 0x000fce00078e0200 */
.L_x_934:
[----:B------:R1:W1:Y:S02]  /*a6b0*/  SYNCS.PHASECHK.TRANS64.TRYWAIT P0, [R3+URZ], R2 ;  /* 0x00000002030075a7 */ /* 0x000264000800017f */
[----:B-1----:R-:W-:Y:S05]  /*a6c0*/  @!P0 NANOSLEEP.SYNCS 0x989680 ;  /* 0x009896800000895d */ /* 0x002fea0003900000 */
[----:B------:R-:W1:Y:S02]  /*a6d0*/  @!P0 SYNCS.PHASECHK.TRANS64 P0, [R3+URZ], R2 ;  /* 0x00000002030085a7 */ /* 0x000e64000800007f */
[----:B-1----:R-:W-:Y:S05]  /*a6e0*/  @!P0 BRA `(.L_x_934) ;  /* 0xfffffffc00f08947 */ /* 0x002fea000383ffff */
.L_x_850:
[----:B--2---:R-:W-:Y:S05]  /*a6f0*/  BSYNC B6 ;  /* 0x0000000000067941 */ /* 0x004fea0003800000 */
.L_x_844:
[----:B------:R-:W-:Y:S05]  /*a700*/  EXIT ;  /* 0x000000000000794d */ /* 0x000fea0003800000 */
.L_x_860:
[----:B------:R-:W-:Y:S02]  /*a710*/  IMAD.MOV.U32 R12, RZ, RZ, RZ ;  /* 0x000000ffff0c7224 */ /* 0x000fe400078e00ff */
[----:B------:R-:W-:Y:S02]  /*a720*/  IMAD.MOV.U32 R11, RZ, RZ, 0x1f ;  /* 0x0000001fff0b7424 */ /* 0x000fe400078e00ff */
[----:B------:R-:W-:-:S07]  /*a730*/  IMAD.MOV.U32 R15, RZ, RZ, -0x1 ;  /* 0xffffffffff0f7424 */ /* 0x000fce00078e00ff */
[----:B------:R-:W-:Y:S05]  /*a740*/  WARPSYNC.COLLECTIVE R15, `(.L_x_935) ;  /* 0x000000000f087348 */ /* 0x000fea0003c00000 */
[----:B------:R1:W2:Y:S02]  /*a750*/  SHFL.IDX P6, R14, R13, R12, R11 ;  /* 0x0000000c0d0e7389 */ /* 0x0002a400000c000b */
[----:B-12---:R-:W-:Y:S01]  /*a760*/  ENDCOLLECTIVE ;  /* 0x000000000000791b */ /* 0x006fe20003800000 */
.L_x_935:
[----:B------:R-:W-:Y:S05]  /*a770*/  BRA `(.L_x_936) ;  /* 0xffffff6c00007947 */ /* 0x000fea000383ffff */
.L_x_862:
        /* <DEDUP_REMOVED lines=8> */
.L_x_866:
[----:B---3--:R3:W4:Y:S02]  /*a800*/  SYNCS.PHASECHK.TRANS64.TRYWAIT P1, [R3+URZ+0x38810], R154 ;  /* 0x0388109a030075a7 */ /* 0x008724000802017f */
[----:B----4-:R-:W-:Y:S05]  /*a810*/  @!P1 NANOSLEEP.SYNCS 0x989680 ;  /* 0x009896800000995d */ /* 0x010fea0003900000 */
[----:B------:R-:W4:Y:S02]  /*a820*/  @!P1 SYNCS.PHASECHK.TRANS64 P1, [R3+URZ+0x38810], R154 ;  /* 0x0388109a030095a7 */ /* 0x000f24000802007f */
[----:B----4-:R-:W-:Y:S05]  /*a830*/  @!P1 BRA `(.L_x_866) ;  /* 0xfffffffc00f09947 */ /* 0x010fea000383ffff */
[----:B------:R-:W-:Y:S05]  /*a840*/  BRA `(.L_x_865) ;  /* 0xffffff7400047947 */ /* 0x000fea000383ffff */
.L_x_870:
[----:B------:R1:W1:Y:S02]  /*a850*/  SYNCS.PHASECHK.TRANS64.TRYWAIT P1, [R3+URZ+0x38830], R154 ;  /* 0x0388309a030075a7 */ /* 0x000264000802017f */
[----:B-1----:R-:W-:Y:S05]  /*a860*/  @!P1 NANOSLEEP.SYNCS 0x989680 ;  /* 0x009896800000995d */ /* 0x002fea0003900000 */
[----:B------:R-:W1:Y:S02]  /*a870*/  @!P1 SYNCS.PHASECHK.TRANS64 P1, [R3+URZ+0x38830], R154 ;  /* 0x0388309a030095a7 */ /* 0x000e64000802007f */
[----:B-1----:R-:W-:Y:S05]  /*a880*/  @!P1 BRA `(.L_x_870) ;  /* 0xfffffffc00f09947 */ /* 0x002fea000383ffff */
[----:B------:R-:W-:Y:S05]  /*a890*/  BRA `(.L_x_869) ;  /* 0xffffff8400907947 */ /* 0x000fea000383ffff */
.L_x_909:
[----:B-1----:R1:W2:Y:S02]  /*a8a0*/  SYNCS.PHASECHK.TRANS64.TRYWAIT P1, [R12+URZ+0x38820], R3 ;  /* 0x038820030c0075a7 */ /* 0x0022a4000802017f */
[----:B--2---:R-:W-:Y:S05]  /*a8b0*/  @!P1 NANOSLEEP.SYNCS 0x989680 ;  /* 0x009896800000995d */ /* 0x004fea0003900000 */
[----:B------:R-:W2:Y:S02]  /*a8c0*/  @!P1 SYNCS.PHASECHK.TRANS64 P1, [R12+URZ+0x38820], R3 ;  /* 0x038820030c0095a7 */ /* 0x000ea4000802007f */
[----:B--2---:R-:W-:Y:S05]  /*a8d0*/  @!P1 BRA `(.L_x_909) ;  /* 0xfffffffc00f09947 */ /* 0x004fea000383ffff */
[----:B------:R-:W-:Y:S05]  /*a8e0*/  BRA `(.L_x_937) ;  /* 0xffffffe000ec7947 */ /* 0x000fea000383ffff */
.L_x_913:
[----:B-1----:R1:W3:Y:S02]  /*a8f0*/  SYNCS.PHASECHK.TRANS64.TRYWAIT P1, [R12+URZ+0x38840], R21 ;  /* 0x038840150c0075a7 */ /* 0x0022e4000802017f */
[----:B---3--:R-:W-:Y:S05]  /*a900*/  @!P1 NANOSLEEP.SYNCS 0x989680 ;  /* 0x009896800000995d */ /* 0x008fea0003900000 */
[----:B------:R-:W3:Y:S02]  /*a910*/  @!P1 SYNCS.PHASECHK.TRANS64 P1, [R12+URZ+0x38840], R21 ;  /* 0x038840150c0095a7 */ /* 0x000ee4000802007f */
[----:B---3--:R-:W-:Y:S05]  /*a920*/  @!P1 BRA `(.L_x_913) ;  /* 0xfffffffc00f09947 */ /* 0x008fea000383ffff */
[----:B------:R-:W-:Y:S05]  /*a930*/  BRA `(.L_x_938) ;  /* 0xffffffe800587947 */ /* 0x000fea000383ffff */
.L_x_915:
[----:B--2---:R2:W3:Y:S02]  /*a940*/  SYNCS.PHASECHK.TRANS64.TRYWAIT P1, [R12+URZ+0x38828], R21 ;  /* 0x038828150c0075a7 */ /* 0x0044e4000802017f */
[----:B---3--:R-:W-:Y:S05]  /*a950*/  @!P1 NANOSLEEP.SYNCS 0x989680 ;  /* 0x009896800000995d */ /* 0x008fea0003900000 */
[----:B------:R-:W3:Y:S02]  /*a960*/  @!P1 SYNCS.PHASECHK.TRANS64 P1, [R12+URZ+0x38828], R21 ;  /* 0x038828150c0095a7 */ /* 0x000ee4000802007f */
[----:B---3--:R-:W-:Y:S05]  /*a970*/  @!P1 BRA `(.L_x_915) ;  /* 0xfffffffc00f09947 */ /* 0x008fea000383ffff */
[----:B------:R-:W-:Y:S05]  /*a980*/  BRA `(.L_x_939) ;  /* 0xffffffe800f07947 */ /* 0x000fea000383ffff */
.L_x_917:
[----:B---3--:R3:W4:Y:S02]  /*a990*/  SYNCS.PHASECHK.TRANS64.TRYWAIT P1, [R12+URZ+0x38848], R21 ;  /* 0x038848150c0075a7 */ /* 0x008724000802017f */
[----:B----4-:R-:W-:Y:S05]  /*a9a0*/  @!P1 NANOSLEEP.SYNCS 0x989680 ;  /* 0x009896800000995d */ /* 0x010fea0003900000 */
[----:B------:R-:W4:Y:S02]  /*a9b0*/  @!P1 SYNCS.PHASECHK.TRANS64 P1, [R12+URZ+0x38848], R21 ;  /* 0x038848150c0095a7 */ /* 0x000f24000802007f */
[----:B----4-:R-:W-:Y:S05]  /*a9c0*/  @!P1 BRA `(.L_x_917) ;  /* 0xfffffffc00f09947 */ /* 0x010fea000383ffff */
[----:B------:R-:W-:Y:S05]  /*a9d0*/  BRA `(.L_x_940) ;  /* 0xffffffec00687947 */ /* 0x000fea000383ffff */
.L_x_919:
[----:B------:R-:W-:-:S07]  /*a9e0*/  SHF.L.U32 R5, R10, 0x1f, RZ ;  /* 0x0000001f0a057819 */ /* 0x000fce00000006ff */
.L_x_941:
[----:B-1----:R1:W2:Y:S02]  /*a9f0*/  SYNCS.PHASECHK.TRANS64.TRYWAIT P1, [R12+URZ+0x38820], R5 ;  /* 0x038820050c0075a7 */ /* 0x0022a4000802017f */
[----:B--2---:R-:W-:Y:S05]  /*aa00*/  @!P1 NANOSLEEP.SYNCS 0x989680 ;  /* 0x009896800000995d */ /* 0x004fea0003900000 */
[----:B------:R-:W2:Y:S02]  /*aa10*/  @!P1 SYNCS.PHASECHK.TRANS64 P1, [R12+URZ+0x38820], R5 ;  /* 0x038820050c0095a7 */ /* 0x000ea4000802007f */
[----:B--2---:R-:W-:Y:S05]  /*aa20*/  @!P1 BRA `(.L_x_941) ;  /* 0xfffffffc00f09947 */ /* 0x004fea000383ffff */
[----:B------:R-:W-:Y:S05]  /*aa30*/  BRA `(.L_x_942) ;  /* 0xffffffec00f07947 */ /* 0x000fea000383ffff */
.L_x_922:
[----:B-1----:R1:W2:Y:S02]  /*aa40*/  SYNCS.PHASECHK.TRANS64.TRYWAIT P1, [R12+URZ+0x38840], R13 ;  /* 0x0388400d0c0075a7 */ /* 0x0022a4000802017f */
[----:B--2---:R-:W-:Y:S05]  /*aa50*/  @!P1 NANOSLEEP.SYNCS 0x989680 ;  /* 0x009896800000995d */ /* 0x004fea0003900000 */
[----:B------:R-:W2:Y:S02]  /*aa60*/  @!P1 SYNCS.PHASECHK.TRANS64 P1, [R12+URZ+0x38840], R13 ;  /* 0x0388400d0c0095a7 */ /* 0x000ea4000802007f */
[----:B--2---:R-:W-:Y:S05]  /*aa70*/  @!P1 BRA `(.L_x_922) ;  /* 0xfffffffc00f09947 */ /* 0x004fea000383ffff */
[----:B------:R-:W-:Y:S05]  /*aa80*/  BRA `(.L_x_943) ;  /* 0xfffffff000807947 */ /* 0x000fea000383ffff */
.L_x_924:
[----:B--2---:R2:W3:Y:S02]  /*aa90*/  SYNCS.PHASECHK.TRANS64.TRYWAIT P1, [R12+URZ+0x38828], R13 ;  /* 0x0388280d0c0075a7 */ /* 0x0044e4000802017f */
[----:B---3--:R-:W-:Y:S05]  /*aaa0*/  @!P1 NANOSLEEP.SYNCS 0x989680 ;  /* 0x009896800000995d */ /* 0x008fea0003900000 */
[----:B------:R-:W3:Y:S02]  /*aab0*/  @!P1 SYNCS.PHASECHK.TRANS64 P1, [R12+URZ+0x38828], R13 ;  /* 0x0388280d0c0095a7 */ /* 0x000ee4000802007f */
[----:B---3--:R-:W-:Y:S05]  /*aac0*/  @!P1 BRA `(.L_x_924) ;  /* 0xfffffffc00f09947 */ /* 0x008fea000383ffff */
[----:B------:R-:W-:Y:S05]  /*aad0*/  BRA `(.L_x_944) ;  /* 0xfffffff4000c7947 */ /* 0x000fea000383ffff */
.L_x_926:
[----:B---3--:R3:W4:Y:S02]  /*aae0*/  SYNCS.PHASECHK.TRANS64.TRYWAIT P0, [R4+URZ+0x38840], R3 ;  /* 0x03884003040075a7 */ /* 0x008724000800017f */
[----:B----4-:R-:W-:Y:S05]  /*aaf0*/  @!P0 NANOSLEEP.SYNCS 0x989680 ;  /* 0x009896800000895d */ /* 0x010fea0003900000 */
[----:B------:R-:W4:Y:S02]  /*ab00*/  @!P0 SYNCS.PHASECHK.TRANS64 P0, [R4+URZ+0x38840], R3 ;  /* 0x03884003040085a7 */ /* 0x000f24000800007f */
[----:B----4-:R-:W-:Y:S05]  /*ab10*/  @!P0 BRA `(.L_x_926) ;  /* 0xfffffffc00f08947 */ /* 0x010fea000383ffff */
[----:B------:R-:W-:Y:S05]  /*ab20*/  BRA `(.L_x_945) ;  /* 0xfffffff400987947 */ /* 0x000fea000383ffff */
.L_x_928:
[----:B------:R-:W-:Y:S01]  /*ab30*/  BSSY B0, `(.L_x_946) ;  /* 0x0000006000007945 */ /* 0x000fe20003800000 */
[----:B------:R-:W-:-:S07]  /*ab40*/  IMAD.MOV.U32 R15, RZ, RZ, -0x1 ;  /* 0xffffffffff0f7424 */ /* 0x000fce00078e00ff */
[----:B--2-4-:R-:W-:Y:S05]  /*ab50*/  WARPSYNC.COLLECTIVE R15, `(.L_x_947) ;  /* 0x000000000f0c7348 */ /* 0x014fea0003c00000 */
[----:B------:R-:W-:Y:S02]  /*ab60*/  ELECT P6, UR62, PT ;  /* 0x00000000003e782f */ /* 0x000fe400038c0000 */
[----:B------:R-:W-:Y:S01]  /*ab70*/  MOV R14, UR62 ;  /* 0x0000003e000e7c02 */ /* 0x000fe20008000f00 */
[----:B--2-4-:R-:W-:Y:S10]  /*ab80*/  ENDCOLLECTIVE ;  /* 0x000000000000791b */ /* 0x014ff40003800000 */
.L_x_947:
[----:B------:R-:W-:Y:S05]  /*ab90*/  BSYNC B0 ;  /* 0x0000000000007941 */ /* 0x000fea0003800000 */
.L_x_946:
[----:B------:R-:W-:Y:S01]  /*aba0*/  PLOP3.LUT P0, PT, P6, PT, PT, 0x80, 0x0 ;  /* 0x000000000000781c */ /* 0x000fe2000370f070 */
[----:B------:R-:W-:-:S12]  /*abb0*/  BRA `(.L_x_948) ;  /* 0xfffffff800447947 */ /* 0x000fd8000383ffff */
.L_x_930:
[----:B-1----:R1:W3:Y:S02]  /*abc0*/  SYNCS.PHASECHK.TRANS64.TRYWAIT P1, [R7+URZ], R4 ;  /* 0x00000004070075a7 */ /* 0x0022e4000802017f */
[----:B---3--:R-:W-:Y:S05]  /*abd0*/  @!P1 NANOSLEEP.SYNCS 0x989680 ;  /* 0x009896800000995d */ /* 0x008fea0003900000 */
[----:B------:R-:W3:Y:S02]  /*abe0*/  @!P1 SYNCS.PHASECHK.TRANS64 P1, [R7+URZ], R4 ;  /* 0x00000004070095a7 */ /* 0x000ee4000802007f */
[----:B---3--:R-:W-:Y:S05]  /*abf0*/  @!P1 BRA `(.L_x_930) ;  /* 0xfffffffc00f09947 */ /* 0x008fea000383ffff */
[----:B------:R-:W-:Y:S05]  /*ac00*/  BRA `(.L_x_949) ;  /* 0xfffffff800847947 */ /* 0x000fea000383ffff */
.L_x_931:
[----:B---3--:R3:W4:Y:S02]  /*ac10*/  SYNCS.PHASECHK.TRANS64.TRYWAIT P1, [R11+URZ], R2 ;  /* 0x000000020b0075a7 */ /* 0x008724000802017f */
[----:B----4-:R-:W-:Y:S05]  /*ac20*/  @!P1 NANOSLEEP.SYNCS 0x989680 ;  /* 0x009896800000995d */ /* 0x010fea0003900000 */
[----:B------:R-:W4:Y:S02]  /*ac30*/  @!P1 SYNCS.PHASECHK.TRANS64 P1, [R11+URZ], R2 ;  /* 0x000000020b0095a7 */ /* 0x000f24000802007f */
[----:B----4-:R-:W-:Y:S05]  /*ac40*/  @!P1 BRA `(.L_x_931) ;  /* 0xfffffffc00f09947 */ /* 0x010fea000383ffff */
[----:B------:R-:W-:Y:S05]  /*ac50*/  BRA `(.L_x_950) ;  /* 0xfffffff800787947 */ /* 0x000fea000383ffff */
.L_x_933:
[----:B----4-:R4:W1:Y:S02]  /*ac60*/  SYNCS.PHASECHK.TRANS64.TRYWAIT P0, [R9+URZ], R4 ;  /* 0x00000004090075a7 */ /* 0x010864000800017f */
[----:B-1----:R-:W-:Y:S05]  /*ac70*/  @!P0 NANOSLEEP.SYNCS 0x989680 ;  /* 0x009896800000895d */ /* 0x002fea0003900000 */
[----:B------:R-:W1:Y:S02]  /*ac80*/  @!P0 SYNCS.PHASECHK.TRANS64 P0, [R9+URZ], R4 ;  /* 0x00000004090085a7 */ /* 0x000e64000800007f */
[----:B-1----:R-:W-:Y:S05]  /*ac90*/  @!P0 BRA `(.L_x_933) ;  /* 0xfffffffc00f08947 */ /* 0x002fea000383ffff */
[----:B------:R-:W-:Y:S05]  /*aca0*/  BRA `(.L_x_951) ;  /* 0xfffffff8007c7947 */ /* 0x000fea000383ffff */
.L_x_952:
        /* <DEDUP_REMOVED lines=13> */
.L_x_3689:


//--------------------- .text._ZN7cutlass13device_kernelIN5flash32FlashAttnBwdPostprocessConvertdQIN4cute5tupleIJNS3_1CILi80EEENS5_ILi128EEEEEENS_6half_tEfNS_4arch4Sm90ELi256ENS3_8TiledMMAINS3_8MMA_AtomIJNS3_4SM904GMMA25MMA_64x16x16_F32F16F16_SSILNSF_5MajorE1ELSH_0ELNSF_7ScaleInE1ELSI_1EEEEEENS3_6LayoutINS4_IJNS5_ILi2EEENS5_ILi1EEESN_EEENS4_IJSN_NS5_ILi0EEESP_EEEEENS4_IJNS3_10UnderscoreESS_SS_EEEEELb1EEEEEvNT_6ParamsE --------------------------
	.section	.text._ZN7cutlass13device_kernelIN5flash32FlashAttnBwdPostprocessConvertdQIN4cute5tupleIJNS3_1CILi80EEENS5_ILi128EEEEEENS_6half_tEfNS_4arch4Sm90ELi256ENS3_8TiledMMAINS3_8MMA_AtomIJNS3_4SM904GMMA25MMA_64x16x16_F32F16F16_SSILNSF_5MajorE1ELSH_0ELNSF_7ScaleInE1ELSI_1EEEEEENS3_6LayoutINS4_IJNS5_ILi2EEENS5_ILi1EEESN_EEENS4_IJSN_NS5_ILi0EEESP_EEEEENS4_IJNS3_10UnderscoreESS_SS_EEEEELb1EEEEEvNT_6ParamsE,"ax",@progbits
	.align	128
.text._ZN7cutlass13device_kernelIN5flash32FlashAttnBwdPostprocessConvertdQIN4cute5tupleIJNS3_1CILi80EEENS5_ILi128EEEEEENS_6half_tEfNS_4arch4Sm90ELi256ENS3_8TiledMMAINS3_8MMA_AtomIJNS3_4SM904GMMA25MMA_64x16x16_F32F16F16_SSILNSF_5MajorE1ELSH_0ELNSF_7ScaleInE1ELSI_1EEEEEENS3_6LayoutINS4_IJNS5_ILi2EEENS5_ILi1EEESN_EEENS4_IJSN_NS5_ILi0EEESP_EEEEENS4_IJNS3_10UnderscoreESS_SS_EEEEELb1EEEEEvNT_6ParamsE:
        .type           _ZN7cutlass13device_kernelIN5flash32FlashAttnBwdPostprocessConvertdQIN4cute5tupleIJNS3_1CILi80EEENS5_ILi128EEEEEENS_6half_tEfNS_4arch4Sm90ELi256ENS3_8TiledMMAINS3_8MMA_AtomIJNS3_4SM904GMMA25MMA_64x16x16_F32F16F16_SSILNSF_5MajorE1ELSH_0ELNSF_7ScaleInE1ELSI_1EEEEEENS3_6LayoutINS4_IJNS5_ILi2EEENS5_ILi1EEESN_EEENS4_IJSN_NS5_ILi0EEESP_EEEEENS4_IJNS3_10UnderscoreESS_SS_EEEEELb1EEEEEvNT_6ParamsE,@function
        .size           _ZN7cutlass13device_kernelIN5flash32FlashAttnBwdPostprocessConvertdQIN4cute5tupleIJNS3_1CILi80EEENS5_ILi128EEEEEENS_6half_tEfNS_4arch4Sm90ELi256ENS3_8TiledMMAINS3_8MMA_AtomIJNS3_4SM904GMMA25MMA_64x16x16_F32F16F16_SSILNSF_5MajorE1ELSH_0ELNSF_7ScaleInE1ELSI_1EEEEEENS3_6LayoutINS4_IJNS5_ILi2EEENS5_ILi1EEESN_EEENS4_IJSN_NS5_ILi0EEESP_EEEEENS4_IJNS3_10UnderscoreESS_SS_EEEEELb1EEEEEvNT_6ParamsE,(.L_x_3690 - _ZN7cutlass13device_kernelIN5flash32FlashAttnBwdPostprocessConvertdQIN4cute5tupleIJNS3_1CILi80EEENS5_ILi128EEEEEENS_6half_tEfNS_4arch4Sm90ELi256ENS3_8TiledMMAINS3_8MMA_AtomIJNS3_4SM904GMMA25MMA_64x16x16_F32F16F16_SSILNSF_5MajorE1ELSH_0ELNSF_7ScaleInE1ELSI_1EEEEEENS3_6LayoutINS4_IJNS5_ILi2EEENS5_ILi1EEESN_EEENS4_IJSN_NS5_ILi0EEESP_EEEEENS4_IJNS3_10UnderscoreESS_SS_EEEEELb1EEEEEvNT_6ParamsE)
        .other          _ZN7cutlass13device_kernelIN5flash32FlashAttnBwdPostprocessConvertdQIN4cute5tupleIJNS3_1CILi80EEENS5_ILi128EEEEEENS_6half_tEfNS_4arch4Sm90ELi256ENS3_8TiledMMAINS3_8MMA_AtomIJNS3_4SM904GMMA25MMA_64x16x16_F32F16F16_SSILNSF_5MajorE1ELSH_0ELNSF_7ScaleInE1ELSI_1EEEEEENS3_6LayoutINS4_IJNS5_ILi2EEENS5_ILi1EEESN_EEENS4_IJSN_NS5_ILi0EEESP_EEEEENS4_IJNS3_10UnderscoreESS_SS_EEEEELb1EEEEEvNT_6ParamsE,@"STO_CUDA_ENTRY STV_DEFAULT"
_ZN7cutlass13device_kernelIN5flash32FlashAttnBwdPostprocessConvertdQIN4cute5tupleIJNS3_1CILi80EEENS5_ILi128EEEEEENS_6half_tEfNS_4arch4Sm90ELi256ENS3_8TiledMMAINS3_8MMA_AtomIJNS3_4SM904GMMA25MMA_64x16x16_F32F16F16_SSILNSF_5MajorE1ELSH_0ELNSF_7ScaleInE1ELSI_1EEEEEENS3_6LayoutINS4_IJNS5_ILi2EEENS5_ILi1EEESN_EEENS4_IJSN_NS5_ILi0EEESP_EEEEENS4_IJNS3_10UnderscoreESS_SS_EEEEELb1EEEEEvNT_6ParamsE:
[----:B------:R-:W-:Y:S08]  /*0000*/  LDC R1, c[0x0][0x28] ;  /* 0x00000a00ff017b82 */ /* 0x000ff00000000800 */
[----:B------:R-:W0:Y:S01]  /*0010*/  LDC.64 R4, c[0x0][0x278] ;  /* 0x00009e00ff047b82 */ /* 0x000e220000000a00 */
[----:B------:R-:W1:Y:S01]  /*0020*/  S2R R13, SR_CTAID.Z ;  /* 0x00000000000d7919 */ /* 0x000e620000002700 */
[----:B------:R-:W-:-:S06]  /*0030*/  ULDC.64 UR8, c[0x0][0x208] ;  /* 0x0000820000087ab9 */ /* 0x000fcc0000000a00 */
[----:B------:R-:W2:Y:S08]  /*0040*/  LDC.64 R10, c[0x0][0x270] ;  /* 0x00009c00ff0a7b82 */ /* 0x000eb00000000a00 */
[----:B------:R-:W1:Y:S01]  /*0050*/  LDC.64 R2, c[0x0][0x270] ;  /* 0x00009c00ff027b82 */ /* 0x000e620000000a00 */
[----:B0-----:R-:W-:-:S04]  /*0060*/  ISETP.NE.U32.AND P2, PT, R4, RZ, PT ;  /* 0x000000ff0400720c */ /* 0x001fc80003f45070 */
[----:B------:R-:W-:-:S03]  /*0070*/  ISETP.NE.AND.EX P2, PT, R5, RZ, PT, P2 ;  /* 0x000000ff0500720c */ /* 0x000fc60003f45320 */
[----:B------:R-:W0:Y:S01]  /*0080*/  LDC R49, c[0x0][0x240] ;  /* 0x00009000ff317b82 */ /* 0x000e220000000800 */
[----:B--2---:R-:W-:-:S04]  /*0090*/  ISETP.NE.U32.AND P1, PT, R10, RZ, PT ;  /* 0x000000ff0a00720c */ /* 0x004fc80003f25070 */
[----:B------:R-:W-:Y:S01]  /*00a0*/  ISETP.NE.AND.EX P1, PT, R11, RZ, PT, P1 ;  /* 0x000000ff0b00720c */ /* 0x000fe20003f25310 */
[----:B-1----:R-:W-:-:S04]  /*00b0*/  IMAD.WIDE R2, R13, 0x4, R2 ;  /* 0x000000040d027825 */ /* 0x002fc800078e0202 */
[----:B------:R-:W1:Y:S08]  /*00c0*/  @P2 LDC.64 R6, c[0x0][0x278] ;  /* 0x00009e00ff062b82 */ /* 0x000e700000000a00 */
[----:B------:R2:W5:Y:S01]  /*00d0*/  @P1 LDG.E R9, desc[UR8][R2.64] ;  /* 0x0000000802091981 */ /* 0x000562000c1e1900 */
[----:B-1----:R-:W-:-:S05]  /*00e0*/  @P2 IMAD.WIDE R6, R13, 0x4, R6 ;  /* 0x000000040d062825 */ /* 0x002fca00078e0206 */
[----:B0-----:R2:W5:Y:S01]  /*00f0*/  @P2 LDG.E R49, desc[UR8][R6.64] ;  /* 0x0000000806312981 */ /* 0x001562000c1e1900 */
[----:B------:R-:W-:Y:S01]  /*0100*/  ISETP.NE.U32.AND P0, PT, R10, RZ, PT ;  /* 0x000000ff0a00720c */ /* 0x000fe20003f05070 */
[----:B------:R-:W0:Y:S03]  /*0110*/  S2R R4, SR_CTAID.X ;  /* 0x0000000000047919 */ /* 0x000e260000002500 */
[----:B------:R-:W-:Y:S01]  /*0120*/  ISETP.NE.AND.EX P0, PT, R11, RZ, PT, P0 ;  /* 0x000000ff0b00720c */ /* 0x000fe20003f05300 */
[----:B0-----:R-:W-:Y:S01]  /*0130*/  IMAD R0, R4, 0x50, RZ ;  /* 0x0000005004007824 */ /* 0x001fe200078e02ff */
[----:B--2---:R-:W-:Y:S11]  /*0140*/  @P2 BRA `(.L_x_953) ;  /* 0x0000000000102947 */ /* 0x004ff60003800000 */
[----:B------:R-:W-:Y:S05]  /*0150*/  @!P1 BRA `(.L_x_953) ;  /* 0x00000000000c9947 */ /* 0x000fea0003800000 */
[----:B------:R-:W2:Y:S04]  /*0160*/  LDG.E R6, desc[UR8][R2.64] ;  /* 0x0000000802067981 */ /* 0x000ea8000c1e1900 */
[----:B-----5:R-:W2:Y:S02]  /*0170*/  LDG.E R49, desc[UR8][R2.64+0x4] ;  /* 0x0000040802317981 */ /* 0x020ea4000c1e1900 */
[----:B--2---:R-:W-:-:S07]  /*0180*/  IMAD.IADD R49, R49, 0x1, -R6 ;  /* 0x0000000131317824 */ /* 0x004fce00078e0a06 */
.L_x_953:
[----:B-----5:R-:W-:-:S13]  /*0190*/  ISETP.GE.AND P2, PT, R0, R49, PT ;  /* 0x000000310000720c */ /* 0x020fda0003f46270 */
[----:B------:R-:W-:Y:S05]  /*01a0*/  @P0 EXIT P2 ;  /* 0x000000000000094d */ /* 0x000fea0001000000 */
[----:B------:R-:W0:Y:S01]  /*01b0*/  S2R R0, SR_CTAID.Y ;  /* 0x0000000000007919 */ /* 0x000e220000002600 */
[----:B------:R-:W-:Y:S01]  /*01c0*/  @P1 IMAD R2, R13, 0x50, R9 ;  /* 0x000000500d021824 */ /* 0x000fe200078e0209 */
[----:B------:R-:W1:Y:S01]  /*01d0*/  LDC.64 R14, c[0x0][0x228] ;  /* 0x00008a00ff0e7b82 */ /* 0x000e620000000a00 */
[----:B------:R-:W-:Y:S01]  /*01e0*/  IMAD R11, R4, 0x2800, RZ ;  /* 0x00002800040b7824 */ /* 0x000fe200078e02ff */
[----:B------:R-:W2:Y:S01]  /*01f0*/  S2R R5, SR_TID.X ;  /* 0x0000000000057919 */ /* 0x000ea20000002100 */
[----:B------:R-:W-:Y:S01]  /*0200*/  @P1 IMAD.HI R2, R2, 0x66666667, RZ ;  /* 0x6666666702021827 */ /* 0x000fe200078e02ff */
[----:B------:R-:W-:Y:S01]  /*0210*/  SHF.R.S32.HI R45, RZ, 0x1f, R13 ;  /* 0x0000001fff2d7819 */ /* 0x000fe2000001140d */
[----:B------:R-:W-:Y:S01]  /*0220*/  BSSY B0, `(.L_x_954) ;  /* 0x0000030000007945 */ /* 0x000fe20003800000 */
[----:B------:R-:W3:Y:S02]  /*0230*/  S2R R21, SR_CgaCtaId ;  /* 0x0000000000157919 */ /* 0x000ee40000008800 */
[----:B------:R-:W-:Y:S01]  /*0240*/  @P1 SHF.R.U32.HI R3, RZ, 0x1f, R2 ;  /* 0x0000001fff031819 */ /* 0x000fe20000011602 */
[----:B------:R-:W4:Y:S01]  /*0250*/  LDC.64 R16, c[0x0][0x230] ;  /* 0x00008c00ff107b82 */ /* 0x000f220000000a00 */
[----:B------:R-:W-:-:S02]  /*0260*/  SEL R45, R45, RZ, !P0 ;  /* 0x000000ff2d2d7207 */ /* 0x000fc40004000000 */
[----:B------:R-:W-:-:S05]  /*0270*/  @P1 LEA.HI.SX32 R3, R2, R3, 0x1b ;  /* 0x0000000302031211 */ /* 0x000fca00078fdaff */
[----:B------:R-:W-:Y:S01]  /*0280*/  @P1 IMAD R7, R3, 0x2800, RZ ;  /* 0x0000280003071824 */ /* 0x000fe200078e02ff */
[----:B------:R-:W-:Y:S01]  /*0290*/  CS2R R2, SRZ ;  /* 0x0000000000027805 */ /* 0x000fe2000001ff00 */
[----:B------:R-:W5:Y:S02]  /*02a0*/  LDC.64 R18, c[0x0][0x210] ;  /* 0x00008400ff127b82 */ /* 0x000f640000000a00 */
[--C-:B------:R-:W-:Y:S01]  /*02b0*/  @P1 IMAD.MOV.U32 R2, RZ, RZ, R7.reuse ;  /* 0x000000ffff021224 */ /* 0x100fe200078e0007 */
[----:B------:R-:W-:-:S04]  /*02c0*/  @P1 SHF.R.S32.HI R3, RZ, 0x1f, R7 ;  /* 0x0000001fff031819 */ /* 0x000fc80000011407 */
[C---:B------:R-:W-:Y:S02]  /*02d0*/  IADD3 R2, P2, R11.reuse, R2, RZ ;  /* 0x000000020b027210 */ /* 0x040fe40007f5e0ff */
[----:B0-----:R-:W-:Y:S02]  /*02e0*/  SHF.R.S32.HI R7, RZ, 0x1f, R0 ;  /* 0x0000001fff077819 */ /* 0x001fe40000011400 */
[----:B------:R-:W-:Y:S01]  /*02f0*/  LEA.HI.X.SX32 R3, R11, R3, 0x1, P2 ;  /* 0x000000030b037211 */ /* 0x000fe200010f0eff */
[----:B----4-:R-:W-:Y:S02]  /*0300*/  IMAD R8, R45, R16, RZ ;  /* 0x000000102d087224 */ /* 0x010fe400078e02ff */
[-C--:B-1----:R-:W-:Y:S02]  /*0310*/  IMAD R6, R7, R14.reuse, RZ ;  /* 0x0000000e07067224 */ /* 0x082fe400078e02ff */
[----:B------:R-:W-:-:S04]  /*0320*/  IMAD.WIDE.U32 R2, R0, R14, R2 ;  /* 0x0000000e00027225 */ /* 0x000fc800078e0002 */
[----:B------:R-:W-:Y:S01]  /*0330*/  IMAD R11, R0, R15, R6 ;  /* 0x0000000f000b7224 */ /* 0x000fe200078e0206 */
[----:B------:R-:W-:Y:S02]  /*0340*/  SEL R6, R13, RZ, !P0 ;  /* 0x000000ff0d067207 */ /* 0x000fe40004000000 */
[----:B--2---:R-:W-:Y:S01]  /*0350*/  ISETP.NE.AND P0, PT, R5, RZ, PT ;  /* 0x000000ff0500720c */ /* 0x004fe20003f05270 */
[----:B------:R-:W-:Y:S02]  /*0360*/  IMAD.IADD R3, R3, 0x1, R11 ;  /* 0x0000000103037824 */ /* 0x000fe400078e020b */
[C---:B------:R-:W-:Y:S02]  /*0370*/  IMAD R11, R6.reuse, R17, R8 ;  /* 0x00000011060b7224 */ /* 0x040fe400078e0208 */
[----:B------:R-:W-:-:S04]  /*0380*/  IMAD.WIDE.U32 R2, R6, R16, R2 ;  /* 0x0000001006027225 */ /* 0x000fc800078e0002 */
[----:B------:R-:W-:Y:S01]  /*0390*/  IMAD.IADD R3, R3, 0x1, R11 ;  /* 0x0000000103037824 */ /* 0x000fe200078e020b */
[----:B-----5:R-:W-:-:S04]  /*03a0*/  LEA R18, P2, R2, R18, 0x2 ;  /* 0x0000001202127211 */ /* 0x020fc800078410ff */
[----:B------:R-:W-:Y:S01]  /*03b0*/  LEA.HI.X R3, R2, R19, R3, 0x2, P2 ;  /* 0x0000001302037211 */ /* 0x000fe200010f1403 */
[----:B---3--:R-:W-:Y:S08]  /*03c0*/  @P0 BRA `(.L_x_955) ;  /* 0x0000000000540947 */ /* 0x008ff00003800000 */
[----:B------:R-:W0:Y:S01]  /*03d0*/  S2UR UR7, SR_CgaCtaId ;  /* 0x00000000000779c3 */ /* 0x000e220000008800 */
[----:B------:R-:W-:Y:S01]  /*03e0*/  UMOV UR6, 0x400 ;  /* 0x0000040000067882 */ /* 0x000fe20000000000 */
[----:B------:R-:W-:Y:S01]  /*03f0*/  UMOV UR4, 0x1 ;  /* 0x0000000100047882 */ /* 0x000fe20000000000 */
[----:B------:R-:W-:Y:S01]  /*0400*/  HFMA2.MMA R2, -RZ, RZ, 0, -0.0078125 ;  /* 0x0000a000ff027435 */ /* 0x000fe200000001ff */
[----:B------:R-:W-:-:S04]  /*0410*/  UIADD3 UR4, -UR4, 0x100000, URZ ;  /* 0x0010000004047890 */ /* 0x000fc8000fffe13f */
[----:B------:R-:W-:Y:S02]  /*0420*/  USHF.L.U32 UR5, UR4, 0xb, URZ ;  /* 0x0000000b04057899 */ /* 0x000fe4000800063f */
[----:B------:R-:W-:Y:S01]  /*0430*/  USHF.L.U32 UR4, UR4, 0x1, URZ ;  /* 0x0000000104047899 */ /* 0x000fe2000800063f */
[----:B------:R-:W-:Y:S01]  /*0440*/  PLOP3.LUT P0, PT, PT, PT, PT, 0x80, 0x0 ;  /* 0x000000000000781c */ /* 0x000fe20003f0f070 */
[----:B------:R-:W-:Y:S01]  /*0450*/  UMOV UR10, 0xa00 ;  /* 0x00000a00000a7882 */ /* 0x000fe20000000000 */
[----:B0-----:R-:W-:-:S04]  /*0460*/  ULEA UR6, UR7, UR6, 0x18 ;  /* 0x0000000607067291 */ /* 0x001fc8000f8ec03f */
[----:B------:R-:W-:Y:S01]  /*0470*/  UIADD3 UR7, UR6, 0xf000, URZ ;  /* 0x0000f00006077890 */ /* 0x000fe2000fffe03f */
[----:B------:R-:W0:Y:S07]  /*0480*/  FENCE.VIEW.ASYNC.S ;  /* 0x00000000000073c6 */ /* 0x000e2e0000000000 */
[----:B0-----:R0:W1:Y:S02]  /*0490*/  SYNCS.EXCH.64 URZ, [UR6+0xf000], UR4 ;  /* 0x00f00004063f75b2 */ /* 0x0010640008000100 */
[----:B0-----:R-:W-:-:S02]  /*04a0*/  R2UR UR4, R18 ;  /* 0x00000000120472ca */ /* 0x001fc400000e0000 */
[----:B------:R-:W-:Y:S01]  /*04b0*/  R2UR UR5, R3 ;  /* 0x00000000030572ca */ /* 0x000fe200000e0000 */
[----:B-1----:R0:W-:-:S14]  /*04c0*/  SYNCS.ARRIVE.TRANS64 RZ, [UR6+0xf000], R2 ;  /* 0x00f00002ffff79a7 */ /* 0x0021dc0008000006 */
.L_x_956:
[----:B------:R-:W-:Y:S01]  /*04d0*/  @P0 ELECT P2, URZ, PT ;  /* 0x00000000003f082f */ /* 0x000fe20003840000 */
[----:B------:R1:W-:-:S12]  /*04e0*/  UBLKCP.S.G [UR6], [UR4], UR10 ;  /* 0x00000006040073ba */ /* 0x0003d8000800020a */
[----:B------:R-:W-:Y:S02]  /*04f0*/  @P2 PLOP3.LUT P0, PT, P2, PT, PT, 0x8, 0x0 ;  /* 0x000000000000281c */ /* 0x000fe4000170e170 */
[----:B------:R-:W-:-:S11]  /*0500*/  PLOP3.LUT P2, PT, PT, PT, PT, 0x8, 0x0 ;  /* 0x000000000000781c */ /* 0x000fd60003f4e170 */
[----:B-1----:R-:W-:Y:S05]  /*0510*/  @P0 BRA.U.ANY `(.L_x_956) ;  /* 0xfffffffd00ec0947 */ /* 0x002fea000393ffff */
.L_x_955:
[----:B------:R-:W-:Y:S05]  /*0520*/  BSYNC B0 ;  /* 0x0000000000007941 */ /* 0x000fea0003800000 */
.L_x_954:
[----:B------:R-:W-:Y:S01]  /*0530*/  BAR.SYNC.DEFER_BLOCKING 0x0 ;  /* 0x0000000000007b1d */ /* 0x000fe20000010000 */
[----:B0-----:R-:W-:Y:S02]  /*0540*/  MOV R2, 0x400 ;  /* 0x0000040000027802 */ /* 0x001fe40000000f00 */
[----:B------:R-:W-:Y:S02]  /*0550*/  CS2R R60, SRZ ;  /* 0x00000000003c7805 */ /* 0x000fe4000001ff00 */
[----:B------:R-:W-:Y:S01]  /*0560*/  SHF.L.U32 R3, RZ, 0x1f, RZ ;  /* 0x0000001fff037819 */ /* 0x000fe200000006ff */
[--C-:B------:R-:W-:Y:S01]  /*0570*/  @P1 IMAD.MOV.U32 R60, RZ, RZ, R9.reuse ;  /* 0x000000ffff3c1224 */ /* 0x100fe200078e0009 */
[----:B------:R-:W-:Y:S02]  /*0580*/  LEA R2, R21, R2, 0x18 ;  /* 0x0000000215027211 */ /* 0x000fe400078ec0ff */
[----:B------:R-:W-:-:S07]  /*0590*/  @P1 SHF.R.S32.HI R61, RZ, 0x1f, R9 ;  /* 0x0000001fff3d1819 */ /* 0x000fce0000011409 */
.L_x_957:
[----:B0-----:R0:W1:Y:S02]  /*05a0*/  SYNCS.PHASECHK.TRANS64.TRYWAIT P0, [R2+URZ+0xf000], R3 ;  /* 0x00f00003020075a7 */ /* 0x001064000800017f */
[----:B-1----:R-:W-:Y:S05]  /*05b0*/  @!P0 NANOSLEEP.SYNCS 0x989680 ;  /* 0x009896800000895d */ /* 0x002fea0003900000 */
[----:B------:R-:W1:Y:S02]  /*05c0*/  @!P0 SYNCS.PHASECHK.TRANS64 P0, [R2+URZ+0xf000], R3 ;  /* 0x00f00003020085a7 */ /* 0x000e64000800007f */
[----:B-1----:R-:W-:Y:S05]  /*05d0*/  @!P0 BRA `(.L_x_957) ;  /* 0xfffffffc00f08947 */ /* 0x002fea000383ffff */
[----:B------:R-:W-:Y:S01]  /*05e0*/  SHF.R.S32.HI R8, RZ, 0x1f, R5 ;  /* 0x0000001fff087819 */ /* 0x000fe20000011405 */
[----:B------:R-:W-:Y:S01]  /*05f0*/  ULDC UR4, c[0x0][0x268] ;  /* 0x00009a0000047ab9 */ /* 0x000fe20000000800 */
[----:B------:R-:W-:Y:S01]  /*0600*/  IMAD R49, R4, -0x50, R49 ;  /* 0xffffffb004317824 */ /* 0x000fe200078e0231 */
[----:B------:R-:W-:Y:S01]  /*0610*/  ULDC.64 UR6, c[0x0][0x258] ;  /* 0x0000960000067ab9 */ /* 0x000fe20000000a00 */
[CC--:B------:R-:W-:Y:S01]  /*0620*/  LEA.HI R12, R8.reuse, R5.reuse, RZ, 0x7 ;  /* 0x00000005080c7211 */ /* 0x0c0fe200078f38ff */
[----:B------:R-:W-:Y:S01]  /*0630*/  BSSY B0, `(.L_x_958) ;  /* 0x00000a5000007945 */ /* 0x000fe20003800000 */
[----:B------:R-:W-:Y:S02]  /*0640*/  LEA.HI R14, R8, R5, RZ, 0x4 ;  /* 0x00000005080e7211 */ /* 0x000fe400078f20ff */
[----:B------:R-:W-:Y:S02]  /*0650*/  LOP3.LUT R10, R12, 0x3fffff80, RZ, 0xc0, !PT ;  /* 0x3fffff800c0a7812 */ /* 0x000fe400078ec0ff */
[----:B------:R-:W-:-:S02]  /*0660*/  SHF.R.S32.HI R9, RZ, 0x7, R12 ;  /* 0x00000007ff097819 */ /* 0x000fc4000001140c */
[----:B0-----:R-:W-:Y:S01]  /*0670*/  SHF.R.S32.HI R3, RZ, 0x4, R14 ;  /* 0x00000004ff037819 */ /* 0x001fe2000001140e */
[----:B------:R-:W-:Y:S01]  /*0680*/  IMAD.IADD R10, R5, 0x1, -R10 ;  /* 0x00000001050a7824 */ /* 0x000fe200078e0a0a */
[CC--:B------:R-:W-:Y:S02]  /*0690*/  LEA.HI R20, R8.reuse, R5.reuse, RZ, 0x3 ;  /* 0x0000000508147211 */ /* 0x0c0fe400078f18ff */
[----:B------:R-:W-:Y:S01]  /*06a0*/  LEA.HI R11, R8, R5, RZ, 0x5 ;  /* 0x00000005080b7211 */ /* 0x000fe200078f28ff */
[----:B------:R-:W-:Y:S01]  /*06b0*/  IMAD R9, R9, 0x500, R10 ;  /* 0x0000050009097824 */ /* 0x000fe200078e020a */
[----:B------:R-:W-:Y:S02]  /*06c0*/  LEA.HI R10, R14, R3, RZ, 0x1 ;  /* 0x000000030e0a7211 */ /* 0x000fe400078f08ff */
[----:B------:R-:W-:Y:S01]  /*06d0*/  LEA.HI R15, R8, R5, RZ, 0x6 ;  /* 0x00000005080f7211 */ /* 0x000fe200078f30ff */
[----:B------:R-:W-:Y:S01]  /*06e0*/  IMAD.SHL.U32 R9, R9, 0x4, RZ ;  /* 0x0000000409097824 */ /* 0x000fe200078e00ff */
[----:B------:R-:W-:-:S02]  /*06f0*/  LOP3.LUT R10, R10, 0x1fffffe, RZ, 0xc0, !PT ;  /* 0x01fffffe0a0a7812 */ /* 0x000fc400078ec0ff */
[----:B------:R-:W-:Y:S02]  /*0700*/  LOP3.LUT R8, R20, 0xfffffff8, RZ, 0xc0, !PT ;  /* 0xfffffff814087812 */ /* 0x000fe400078ec0ff */
[----:B------:R-:W-:Y:S01]  /*0710*/  LEA R56, R9, R2, 0x2 ;  /* 0x0000000209387211 */ /* 0x000fe200078e10ff */
[----:B------:R-:W-:Y:S01]  /*0720*/  IMAD.IADD R13, R3, 0x1, -R10 ;  /* 0x00000001030d7824 */ /* 0x000fe200078e0a0a */
[----:B------:R-:W-:Y:S01]  /*0730*/  LOP3.LUT R18, R14, 0xfffffff0, RZ, 0xc0, !PT ;  /* 0xfffffff00e127812 */ /* 0x000fe200078ec0ff */
[C---:B------:R-:W-:Y:S01]  /*0740*/  IMAD.IADD R21, R5.reuse, 0x1, -R8 ;  /* 0x0000000105157824 */ /* 0x040fe200078e0a08 */
[----:B------:R-:W-:Y:S01]  /*0750*/  SHF.R.S32.HI R16, RZ, 0x5, R11 ;  /* 0x00000005ff107819 */ /* 0x000fe2000001140b */
[----:B------:R-:W0:Y:S01]  /*0760*/  LDS.128 R40, [R56] ;  /* 0x0000000038287984 */ /* 0x000e220000000c00 */
[----:B------:R-:W-:Y:S01]  /*0770*/  SHF.R.S32.HI R14, RZ, 0x1f, R14 ;  /* 0x0000001fff0e7819 */ /* 0x000fe2000001140e */
[----:B------:R-:W-:Y:S01]  /*0780*/  IMAD.IADD R25, R5, 0x1, -R18 ;  /* 0x0000000105197824 */ /* 0x000fe200078e0a12 */
[----:B------:R-:W-:Y:S01]  /*0790*/  LOP3.LUT R23, R15, 0x40, RZ, 0xc0, !PT ;  /* 0x000000400f177812 */ /* 0x000fe200078ec0ff */
[----:B------:R-:W-:Y:S01]  /*07a0*/  IMAD R5, R16, 0xa, R13 ;  /* 0x0000000a10057824 */ /* 0x000fe200078e020d */
[----:B------:R-:W-:Y:S01]  /*07b0*/  LEA.HI R16, R14, R3, RZ, 0x2 ;  /* 0x000000030e107211 */ /* 0x000fe200078f10ff */
[----:B------:R-:W1:Y:S01]  /*07c0*/  LDS.128 R36, [R56+0x2000] ;  /* 0x0020000038247984 */ /* 0x000e620000000c00 */
[----:B------:R-:W-:-:S02]  /*07d0*/  SHF.L.U32 R54, R25, 0x3, RZ ;  /* 0x0000000319367819 */ /* 0x000fc400000006ff */
[----:B------:R-:W-:Y:S01]  /*07e0*/  LOP3.LUT R24, R16, 0xffffffc, RZ, 0xc0, !PT ;  /* 0x0ffffffc10187812 */ /* 0x000fe200078ec0ff */
[----:B------:R-:W2:Y:S01]  /*07f0*/  LDS.128 R32, [R56+0x2800] ;  /* 0x0028000038207984 */ /* 0x000ea20000000c00 */
[----:B------:R-:W-:Y:S02]  /*0800*/  SHF.R.S32.HI R22, RZ, 0x1f, R21 ;  /* 0x0000001fff167819 */ /* 0x000fe40000011415 */
[----:B------:R-:W-:Y:S01]  /*0810*/  LOP3.LUT R27, R12, 0xffffff80, RZ, 0xc0, !PT ;  /* 0xffffff800c1b7812 */ /* 0x000fe200078ec0ff */
[----:B------:R-:W-:Y:S01]  /*0820*/  IMAD.IADD R24, R3, 0x1, -R24 ;  /* 0x0000000103187824 */ /* 0x000fe200078e0a18 */
[----:B------:R-:W-:Y:S01]  /*0830*/  SHF.R.U32.HI R29, RZ, 0x3, R23 ;  /* 0x00000003ff1d7819 */ /* 0x000fe20000011617 */
[----:B------:R-:W3:Y:S01]  /*0840*/  LDS.128 R16, [R56+0x1800] ;  /* 0x0018000038107984 */ /* 0x000ee20000000c00 */
[----:B------:R-:W-:Y:S02]  /*0850*/  LOP3.LUT R44, R23, 0x8, R54, 0xf8, !PT ;  /* 0x00000008172c7812 */ /* 0x000fe400078ef836 */
[----:B------:R-:W-:Y:S01]  /*0860*/  LEA.HI R23, R22, R21, RZ, 0x2 ;  /* 0x0000001516177211 */ /* 0x000fe200078f10ff */
[----:B------:R-:W-:Y:S01]  /*0870*/  IMAD R22, R24, 0x10, R27 ;  /* 0x0000001018167824 */ /* 0x000fe200078e021b */
[----:B------:R-:W-:Y:S01]  /*0880*/  LEA.HI R25, R25, R25, RZ, 0x1 ;  /* 0x0000001919197211 */ /* 0x000fe200078f08ff */
[----:B------:R-:W4:Y:S01]  /*0890*/  LDS.128 R8, [R56+0x800] ;  /* 0x0008000038087984 */ /* 0x000f220000000c00 */
[C---:B------:R-:W-:Y:S01]  /*08a0*/  LOP3.LUT R26, R23.reuse, 0x7fffffc, RZ, 0xc0, !PT ;  /* 0x07fffffc171a7812 */ /* 0x040fe200078ec0ff */
[----:B------:R-:W-:Y:S01]  /*08b0*/  IMAD.SHL.U32 R24, R23, 0x10, RZ ;  /* 0x0000001017187824 */ /* 0x000fe200078e00ff */
[----:B------:R-:W-:Y:S01]  /*08c0*/  SHF.R.S32.HI R51, RZ, 0x1, R25 ;  /* 0x00000001ff337819 */ /* 0x000fe20000011419 */
[----:B------:R-:W5:Y:S01]  /*08d0*/  LDS.128 R12, [R56+0x1000] ;  /* 0x00100000380c7984 */ /* 0x000f620000000c00 */
[----:B------:R-:W-:-:S02]  /*08e0*/  LOP3.LUT R44, R44, R29, RZ, 0x3c, !PT ;  /* 0x0000001d2c2c7212 */ /* 0x000fc400078e3cff */
[----:B------:R-:W-:Y:S01]  /*08f0*/  LOP3.LUT R23, R24, 0x40, RZ, 0xc0, !PT ;  /* 0x0000004018177812 */ /* 0x000fe200078ec0ff */
[----:B------:R-:W5:Y:S01]  /*0900*/  LDS.128 R28, [R56+0x3000] ;  /* 0x00300000381c7984 */ /* 0x000f620000000c00 */
[----:B------:R-:W-:Y:S01]  /*0910*/  IADD3 R48, R21, -R26, RZ ;  /* 0x8000001a15307210 */ /* 0x000fe20007ffe0ff */
[----:B------:R-:W-:Y:S01]  /*0920*/  IMAD R51, R51, 0x500, R22 ;  /* 0x0000050033337824 */ /* 0x000fe200078e0216 */
[----:B------:R-:W-:Y:S01]  /*0930*/  LOP3.LUT R46, R23, 0x8, R20, 0xf8, !PT ;  /* 0x00000008172e7812 */ /* 0x000fe200078ef814 */
[----:B------:R-:W5:Y:S01]  /*0940*/  LDS.128 R24, [R56+0x3800] ;  /* 0x0038000038187984 */ /* 0x000f620000000c00 */
[----:B------:R-:W-:Y:S01]  /*0950*/  SHF.R.U32.HI R47, RZ, 0x3, R23 ;  /* 0x00000003ff2f7819 */ /* 0x000fe20000011617 */
[----:B------:R-:W-:Y:S02]  /*0960*/  IMAD R48, R5, 0x8, R48 ;  /* 0x0000000805307824 */ /* 0x000fe400078e0230 */
[----:B------:R-:W5:Y:S01]  /*0970*/  LDS.128 R20, [R56+0x4000] ;  /* 0x0040000038147984 */ /* 0x000f620000000c00 */
[----:B------:R-:W-:Y:S01]  /*0980*/  LOP3.LUT R47, R46, R47, RZ, 0x3c, !PT ;  /* 0x0000002f2e2f7212 */ /* 0x000fe200078e3cff */
[----:B------:R-:W-:-:S02]  /*0990*/  IMAD.IADD R5, R51, 0x1, R44 ;  /* 0x0000000133057824 */ /* 0x000fc400078e022c */
[----:B0-----:R-:W-:Y:S01]  /*09a0*/  FMUL.FTZ R44, R40, UR4 ;  /* 0x00000004282c7c20 */ /* 0x001fe20008410000 */
[----:B------:R-:W-:Y:S01]  /*09b0*/  FMUL.FTZ R51, R41, UR4 ;  /* 0x0000000429337c20 */ /* 0x000fe20008410000 */
[----:B------:R-:W-:Y:S01]  /*09c0*/  FMUL.FTZ R46, R42, UR4 ;  /* 0x000000042a2e7c20 */ /* 0x000fe20008410000 */
[----:B------:R-:W-:Y:S01]  /*09d0*/  FMUL.FTZ R53, R43, UR4 ;  /* 0x000000042b357c20 */ /* 0x000fe20008410000 */
[----:B------:R-:W-:Y:S01]  /*09e0*/  IMAD.U32 R47, R48, 0x10, R47 ;  /* 0x00000010302f7824 */ /* 0x000fe200078e002f */
[----:B------:R-:W0:Y:S01]  /*09f0*/  LDS.128 R40, [R56+0x4800] ;  /* 0x0048000038287984 */ /* 0x000e220000000c00 */
[----:B-1----:R-:W-:Y:S01]  /*0a00*/  FMUL.FTZ R37, R37, UR4 ;  /* 0x0000000425257c20 */ /* 0x002fe20008410000 */
[----:B--2---:R-:W-:Y:S02]  /*0a10*/  FMUL.FTZ R32, R32, UR4 ;  /* 0x0000000420207c20 */ /* 0x004fe40008410000 */
[----:B------:R-:W-:Y:S01]  /*0a20*/  LEA R47, R47, R2, 0x1 ;  /* 0x000000022f2f7211 */ /* 0x000fe200078e08ff */
[----:B---3--:R-:W-:Y:S01]  /*0a30*/  FMUL.FTZ R52, R19, UR4 ;  /* 0x0000000413347c20 */ /* 0x008fe20008410000 */
[----:B------:R-:W-:Y:S01]  /*0a40*/  FMUL.FTZ R19, R38, UR4 ;  /* 0x0000000426137c20 */ /* 0x000fe20008410000 */
[----:B------:R-:W-:Y:S01]  /*0a50*/  FMUL.FTZ R38, R39, UR4 ;  /* 0x0000000427267c20 */ /* 0x000fe20008410000 */
[----:B------:R-:W-:Y:S01]  /*0a60*/  FMUL.FTZ R39, R33, UR4 ;  /* 0x0000000421277c20 */ /* 0x000fe20008410000 */
[----:B------:R-:W-:Y:S01]  /*0a70*/  FMUL.FTZ R33, R34, UR4 ;  /* 0x0000000422217c20 */ /* 0x000fe20008410000 */
[----:B------:R-:W-:Y:S01]  /*0a80*/  FMUL.FTZ R34, R35, UR4 ;  /* 0x0000000423227c20 */ /* 0x000fe20008410000 */
[----:B----4-:R-:W-:Y:S01]  /*0a90*/  FMUL.FTZ R55, R9, UR4 ;  /* 0x0000000409377c20 */ /* 0x010fe20008410000 */
[----:B------:R-:W-:Y:S01]  /*0aa0*/  FMUL.FTZ R8, R8, UR4 ;  /* 0x0000000408087c20 */ /* 0x000fe20008410000 */
[----:B------:R-:W-:Y:S01]  /*0ab0*/  FMUL.FTZ R9, R10, UR4 ;  /* 0x000000040a097c20 */ /* 0x000fe20008410000 */
[----:B------:R-:W-:Y:S01]  /*0ac0*/  FMUL.FTZ R48, R11, UR4 ;  /* 0x000000040b307c20 */ /* 0x000fe20008410000 */
[----:B-----5:R-:W-:Y:S01]  /*0ad0*/  FMUL.FTZ R10, R12, UR4 ;  /* 0x000000040c0a7c20 */ /* 0x020fe20008410000 */
        /* <DEDUP_REMOVED lines=18> */
[----:B------:R-:W-:Y:S01]  /*0c00*/  F2FP.F16.F32.PACK_AB R14, R55, R8 ;  /* 0x00000008370e723e */ /* 0x000fe200000000ff */
[----:B0-----:R-:W-:Y:S01]  /*0c10*/  FMUL.FTZ R23, R40, UR4 ;  /* 0x0000000428177c20 */ /* 0x001fe20008410000 */
[----:B------:R-:W-:Y:S01]  /*0c20*/  F2FP.F16.F32.PACK_AB R15, R48, R9 ;  /* 0x00000009300f723e */ /* 0x000fe200000000ff */
[----:B------:R-:W-:Y:S01]  /*0c30*/  FMUL.FTZ R40, R41, UR4 ;  /* 0x0000000429287c20 */ /* 0x000fe20008410000 */
[----:B------:R-:W-:Y:S01]  /*0c40*/  FMUL.FTZ R20, R20, UR4 ;  /* 0x0000000414147c20 */ /* 0x000fe20008410000 */
[----:B------:R-:W-:Y:S01]  /*0c50*/  F2FP.F16.F32.PACK_AB R8, R57, R10 ;  /* 0x0000000a3908723e */ /* 0x000fe200000000ff */
[----:B------:R-:W-:Y:S01]  /*0c60*/  FMUL.FTZ R36, R42, UR4 ;  /* 0x000000042a247c20 */ /* 0x000fe20008410000 */
[----:B------:R-:W-:Y:S01]  /*0c70*/  F2FP.F16.F32.PACK_AB R9, R50, R11 ;  /* 0x0000000b3209723e */ /* 0x000fe200000000ff */
[----:B------:R-:W-:Y:S01]  /*0c80*/  FMUL.FTZ R43, R43, UR4 ;  /* 0x000000042b2b7c20 */ /* 0x000fe20008410000 */
[----:B------:R-:W-:Y:S01]  /*0c90*/  F2FP.F16.F32.PACK_AB R12, R51, R44 ;  /* 0x0000002c330c723e */ /* 0x000fe200000000ff */
[----:B------:R-:W-:Y:S01]  /*0ca0*/  ULDC UR4, c[0x0][0x244] ;  /* 0x0000910000047ab9 */ /* 0x000fe20000000800 */
[----:B------:R-:W-:-:S02]  /*0cb0*/  F2FP.F16.F32.PACK_AB R13, R53, R46 ;  /* 0x0000002e350d723e */ /* 0x000fc400000000ff */
[----:B------:R-:W-:Y:S02]  /*0cc0*/  F2FP.F16.F32.PACK_AB R10, R59, R16 ;  /* 0x000000103b0a723e */ /* 0x000fe400000000ff */
[----:B------:R-:W-:Y:S01]  /*0cd0*/  F2FP.F16.F32.PACK_AB R11, R52, R17 ;  /* 0x00000011340b723e */ /* 0x000fe200000000ff */
[----:B------:R0:W-:Y:S01]  /*0ce0*/  STSM.16.MT88.4 [R47+0xa000], R12 ;  /* 0x00a0000c2f007844 */ /* 0x0001e20000004200 */
[----:B------:R-:W-:Y:S02]  /*0cf0*/  F2FP.F16.F32.PACK_AB R16, R37, R18 ;  /* 0x000000122510723e */ /* 0x000fe400000000ff */
[----:B------:R-:W-:Y:S01]  /*0d00*/  F2FP.F16.F32.PACK_AB R17, R38, R19 ;  /* 0x000000132611723e */ /* 0x000fe200000000ff */
[----:B------:R1:W-:Y:S01]  /*0d10*/  STSM.16.MT88.4 [R47+0xa200], R8 ;  /* 0x00a200082f007844 */ /* 0x0003e20000004200 */
[----:B------:R-:W-:Y:S02]  /*0d20*/  F2FP.F16.F32.PACK_AB R18, R39, R32 ;  /* 0x000000202712723e */ /* 0x000fe400000000ff */
[----:B------:R-:W-:-:S02]  /*0d30*/  F2FP.F16.F32.PACK_AB R19, R34, R33 ;  /* 0x000000212213723e */ /* 0x000fc400000000ff */
[----:B------:R-:W-:Y:S02]  /*0d40*/  F2FP.F16.F32.PACK_AB R29, R30, R29 ;  /* 0x0000001d1e1d723e */ /* 0x000fe400000000ff */
[----:B------:R-:W-:Y:S01]  /*0d50*/  F2FP.F16.F32.PACK_AB R21, R22, R21 ;  /* 0x000000151615723e */ /* 0x000fe200000000ff */
[----:B------:R1:W-:Y:S01]  /*0d60*/  STSM.16.MT88.4 [R47+0xa400], R16 ;  /* 0x00a400102f007844 */ /* 0x0003e20000004200 */
[----:B------:R-:W-:Y:S02]  /*0d70*/  F2FP.F16.F32.PACK_AB R28, R35, R28 ;  /* 0x0000001c231c723e */ /* 0x000fe400000000ff */
[----:B------:R-:W-:Y:S01]  /*0d80*/  F2FP.F16.F32.PACK_AB R30, R25, R24 ;  /* 0x00000018191e723e */ /* 0x000fe200000000ff */
[----:B0-----:R-:W-:Y:S01]  /*0d90*/  IMAD R12, R5, 0x2, R2 ;  /* 0x00000002050c7824 */ /* 0x001fe200078e0202 */
[----:B------:R-:W-:Y:S01]  /*0da0*/  F2FP.F16.F32.PACK_AB R31, R26, R31 ;  /* 0x0000001f1a1f723e */ /* 0x000fe200000000ff */
[----:B------:R-:W-:Y:S01]  /*0db0*/  IMAD R13, R7, UR6, RZ ;  /* 0x00000006070d7c24 */ /* 0x000fe2000f8e02ff */
[----:B------:R-:W-:Y:S01]  /*0dc0*/  F2FP.F16.F32.PACK_AB R22, R40, R23 ;  /* 0x000000172816723e */ /* 0x000fe200000000ff */
[----:B------:R-:W-:Y:S01]  /*0dd0*/  VIADD R7, R3, 0x10 ;  /* 0x0000001003077836 */ /* 0x000fe20000000000 */
[----:B------:R-:W-:Y:S01]  /*0de0*/  F2FP.F16.F32.PACK_AB R20, R27, R20 ;  /* 0x000000141b14723e */ /* 0x000fe200000000ff */
[----:B------:R1:W-:Y:S01]  /*0df0*/  STSM.16.MT88.4 [R47+0xa600], R28 ;  /* 0x00a6001c2f007844 */ /* 0x0003e20000004200 */
[----:B------:R-:W-:Y:S01]  /*0e00*/  F2FP.F16.F32.PACK_AB R23, R43, R36 ;  /* 0x000000242b17723e */ /* 0x000fe200000000ff */
[----:B------:R-:W-:Y:S01]  /*0e10*/  IMAD R13, R0, UR7, R13 ;  /* 0x00000007000d7c24 */ /* 0x000fe2000f8e020d */
[----:B------:R-:W-:-:S02]  /*0e20*/  VIMNMX R24, R49, 0x50, PT ;  /* 0x0000005031187848 */ /* 0x000fc40003fe0100 */
[----:B------:R-:W-:Y:S01]  /*0e30*/  ISETP.GE.AND P0, PT, R54, UR4, PT ;  /* 0x0000000436007c0c */ /* 0x000fe2000bf06270 */
[----:B------:R1:W-:Y:S01]  /*0e40*/  STSM.16.MT88.4 [R47+0xa800], R20 ;  /* 0x00a800142f007844 */ /* 0x0003e20000004200 */
[--C-:B------:R-:W-:Y:S01]  /*0e50*/  SHF.R.S32.HI R55, RZ, 0x1f, R54.reuse ;  /* 0x0000001fff377819 */ /* 0x100fe20000011436 */
[----:B------:R-:W-:Y:S01]  /*0e60*/  ULDC.64 UR4, c[0x0][0x260] ;  /* 0x0000980000047ab9 */ /* 0x000fe20000000a00 */
[----:B------:R-:W-:Y:S01]  /*0e70*/  BAR.SYNC.DEFER_BLOCKING 0x0 ;  /* 0x0000000000007b1d */ /* 0x000fe20000010000 */
[C---:B------:R-:W-:Y:S01]  /*0e80*/  ISETP.GE.OR P4, PT, R3.reuse, R24, P0 ;  /* 0x000000180300720c */ /* 0x040fe20000786670 */
[----:B------:R-:W-:Y:S01]  /*0e90*/  IMAD.WIDE.U32 R54, R0, UR6, R54 ;  /* 0x0000000600367c25 */ /* 0x000fe2000f8e0036 */
[----:B------:R-:W-:Y:S02]  /*0ea0*/  IADD3 R14, P1, R3, R60, RZ ;  /* 0x0000003c030e7210 */ /* 0x000fe40007f3e0ff */
[-C--:B------:R-:W-:Y:S01]  /*0eb0*/  ISETP.GE.OR P3, PT, R7, R24.reuse, P0 ;  /* 0x000000180700720c */ /* 0x080fe20000766670 */
[C---:B------:R-:W-:Y:S01]  /*0ec0*/  VIADD R0, R3.reuse, 0x20 ;  /* 0x0000002003007836 */ /* 0x040fe20000000000 */
[----:B------:R-:W-:Y:S01]  /*0ed0*/  IADD3 R7, R3, 0x30, RZ ;  /* 0x0000003003077810 */ /* 0x000fe20007ffe0ff */
[----:B------:R-:W-:Y:S01]  /*0ee0*/  IMAD R45, R45, UR4, RZ ;  /* 0x000000042d2d7c24 */ /* 0x000fe2000f8e02ff */
[----:B------:R-:W-:Y:S01]  /*0ef0*/  LEA.HI.X.SX32 R15, R3, R61, 0x1, P1 ;  /* 0x0000003d030f7211 */ /* 0x000fe200008f0eff */
[----:B------:R-:W-:Y:S01]  /*0f00*/  IMAD.IADD R55, R55, 0x1, R13 ;  /* 0x0000000137377824 */ /* 0x000fe200078e020d */
[-C--:B------:R-:W-:Y:S01]  /*0f10*/  ISETP.GE.OR P2, PT, R0, R24.reuse, P0 ;  /* 0x000000180000720c */ /* 0x080fe20000746670 */
[----:B------:R-:W-:Y:S01]  /*0f20*/  VIADD R3, R3, 0x40 ;  /* 0x0000004003037836 */ /* 0x000fe20000000000 */
[----:B------:R-:W-:Y:S01]  /*0f30*/  ISETP.GE.OR P1, PT, R7, R24, P0 ;  /* 0x000000180700720c */ /* 0x000fe20000726670 */
[----:B------:R-:W-:-:S02]  /*0f40*/  VIADD R0, R2, 0xa000 ;  /* 0x0000a00002007836 */ /* 0x000fc40000000000 */
[C---:B------:R-:W-:Y:S01]  /*0f50*/  IMAD R45, R6.reuse, UR5, R45 ;  /* 0x00000005062d7c24 */ /* 0x040fe2000f8e022d */
[----:B------:R-:W-:Y:S01]  /*0f60*/  ISETP.GE.OR P0, PT, R3, R24, P0 ;  /* 0x000000180300720c */ /* 0x000fe20000706670 */
[----:B------:R-:W-:Y:S01]  /*0f70*/  IMAD.WIDE.U32 R6, R6, UR4, R54 ;  /* 0x0000000406067c25 */ /* 0x000fe2000f8e0036 */
[----:B------:R-:W-:-:S03]  /*0f80*/  LEA R0, R5, R0, 0x1 ;  /* 0x0000000005007211 */ /* 0x000fc600078e08ff */
[----:B------:R-:W-:Y:S01]  /*0f90*/  IMAD.WIDE R2, R4, 0x50, R14 ;  /* 0x0000005004027825 */ /* 0x000fe200078e020e */
[----:B------:R1:W0:Y:S03]  /*0fa0*/  LDS.128 R8, [R12+0xa800] ;  /* 0x00a800000c087984 */ /* 0x0002260000000c00 */
[----:B------:R-:W-:Y:S01]  /*0fb0*/  IMAD.IADD R5, R7, 0x1, R45 ;  /* 0x0000000107057824 */ /* 0x000fe200078e022d */
[----:B------:R-:W-:Y:S06]  /*0fc0*/  @P4 BRA `(.L_x_959) ;  /* 0x00000000002c4947 */ /* 0x000fec0003800000 */
[----:B-1----:R-:W1:Y:S01]  /*0fd0*/  LDS.128 R16, [R0] ;  /* 0x0000000000107984 */ /* 0x002e620000000c00 */
        /* <DEDUP_REMOVED lines=9> */
[----:B-1----:R2:W-:Y:S02]  /*1070*/  STG.E.128 desc[UR8][R20.64], R16 ;  /* 0x0000001014007986 */ /* 0x0025e4000c101d08 */
.L_x_959:
[----:B------:R-:W-:Y:S05]  /*1080*/  BSYNC B0 ;  /* 0x0000000000007941 */ /* 0x000fea0003800000 */
.L_x_958:
[----:B-12---:R1:W2:Y:S01]  /*1090*/  LDS.128 R16, [R12+0xa200] ;  /* 0x00a200000c107984 */ /* 0x0062a20000000c00 */
[----:B------:R-:W-:Y:S04]  /*10a0*/  BSSY B0, `(.L_x_960) ;  /* 0x000000f000007945 */ /* 0x000fe80003800000 */
[----:B------:R-:W-:Y:S05]  /*10b0*/  @P3 BRA `(.L_x_961) ;  /* 0x0000000000343947 */ /* 0x000fea0003800000 */
[----:B------:R-:W-:Y:S01]  /*10c0*/  IADD3 R13, P3, R2, 0x10, RZ ;  /* 0x00000010020d7810 */ /* 0x000fe20007f7e0ff */
[----:B------:R-:W-:Y:S01]  /*10d0*/  ULDC.64 UR4, c[0x0][0x250] ;  /* 0x0000940000047ab9 */ /* 0x000fe20000000a00 */
[----:B------:R-:W-:Y:S02]  /*10e0*/  IMAD.MOV.U32 R14, RZ, RZ, R6 ;  /* 0x000000ffff0e7224 */ /* 0x000fe400078e0006 */
[----:B------:R-:W-:Y:S01]  /*10f0*/  IADD3.X R0, RZ, R3, RZ, P3, !PT ;  /* 0x00000003ff007210 */ /* 0x000fe20001ffe4ff */
[----:B------:R-:W-:-:S04]  /*1100*/  IMAD.MOV.U32 R15, RZ, RZ, R5 ;  /* 0x000000ffff0f7224 */ /* 0x000fc800078e0005 */
        /* <DEDUP_REMOVED lines=8> */
.L_x_961:
[----:B------:R-:W-:Y:S05]  /*1190*/  BSYNC B0 ;  /* 0x0000000000007941 */ /* 0x000fea0003800000 */
.L_x_960:
[----:B--23--:R2:W3:Y:S01]  /*11a0*/  LDS.128 R16, [R12+0xa400] ;  /* 0x00a400000c107984 */ /* 0x00c4e20000000c00 */
        /* <DEDUP_REMOVED lines=15> */
.L_x_963:
[----:B------:R-:W-:Y:S05]  /*12a0*/  BSYNC B0 ;  /* 0x0000000000007941 */ /* 0x000fea0003800000 */
.L_x_962:
[----:B-12---:R-:W1:Y:S01]  /*12b0*/  LDS.128 R12, [R12+0xa600] ;  /* 0x00a600000c0c7984 */ /* 0x006e620000000c00 */
[----:B------:R-:W-:Y:S04]  /*12c0*/  BSSY B0, `(.L_x_964) ;  /* 0x000000f000007945 */ /* 0x000fe80003800000 */
[----:B------:R-:W-:Y:S05]  /*12d0*/  @P1 BRA `(.L_x_965) ;  /* 0x0000000000341947 */ /* 0x000fea0003800000 */
[----:B---34-:R-:W-:Y:S01]  /*12e0*/  IADD3 R19, P1, R2, 0x30, RZ ;  /* 0x0000003002137810 */ /* 0x018fe20007f3e0ff */
        /* <DEDUP_REMOVED lines=8> */
[----:B------:R-:W-:Y:S02]  /*1370*/  LEA R18, P1, R16, UR4, 0x1 ;  /* 0x0000000410127c11 */ /* 0x000fe4000f8208ff */
[----:B------:R-:W-:-:S04]  /*1380*/  IADD3 R17, R17, R19, RZ ;  /* 0x0000001311117210 */ /* 0x000fc80007ffe0ff */
[----:B------:R-:W-:-:S05]  /*1390*/  LEA.HI.X R19, R16, UR5, R17, 0x1, P1 ;  /* 0x0000000510137c11 */ /* 0x000fca00088f0c11 */
[----:B-1----:R2:W-:Y:S02]  /*13a0*/  STG.E.128 desc[UR8][R18.64], R12 ;  /* 0x0000000c12007986 */ /* 0x0025e4000c101d08 */
.L_x_965:
[----:B------:R-:W-:Y:S05]  /*13b0*/  BSYNC B0 ;  /* 0x0000000000007941 */ /* 0x000fea0003800000 */
.L_x_964:
[----:B------:R-:W-:Y:S05]  /*13c0*/  @P0 EXIT ;  /* 0x000000000000094d */ /* 0x000fea0003800000 */
[----:B------:R-:W-:Y:S01]  /*13d0*/  IADD3 R7, P0, R2, 0x40, RZ ;  /* 0x0000004002077810 */ /* 0x000fe20007f1e0ff */
[----:B------:R-:W-:-:S04]  /*13e0*/  ULDC.64 UR4, c[0x0][0x250] ;  /* 0x0000940000047ab9 */ /* 0x000fc80000000a00 */
[----:B------:R-:W-:Y:S01]  /*13f0*/  IMAD.X R2, RZ, RZ, R3, P0 ;  /* 0x000000ffff027224 */ /* 0x000fe200000e0603 */
[----:B------:R-:W-:-:S03]  /*1400*/  MOV R3, R5 ;  /* 0x0000000500037202 */ /* 0x000fc60000000f00 */
        /* <DEDUP_REMOVED lines=8> */
[----:B0-----:R-:W-:Y:S01]  /*1490*/  STG.E.128 desc[UR8][R4.64], R8 ;  /* 0x0000000804007986 */ /* 0x001fe2000c101d08 */
[----:B------:R-:W-:Y:S05]  /*14a0*/  EXIT ;  /* 0x000000000000794d */ /* 0x000fea0003800000 */
.L_x_966:
        /* <DEDUP_REMOVED lines=13> */
.L_x_3690:


//--------------------- .text._ZN7cutlass13device_kernelIN5flash11enable_sm90INS1_16FlashAttnBwdSm90INS1_25CollectiveMainloopBwdSm90ILi2ELi2ELi2EN4cute5tupleIJNS5_1CILi1EEES8_S8_EEENS6_IJNS7_ILi80EEENS7_ILi128EEESB_EEENS_6half_tEfNS_4arch4Sm90ELb0ELb0ELb0ELb1ELb1ELb1ELb0ELb1ELi2ELi1ELi2ELi1ELb0EEENS1_24CollectiveEpilogueBwdGQAISC_fSF_Li256ELb1ELb1EEENS1_19SingleTileSchedulerILb1ELb0ELb0ELi128EEEEEEEEEvNT_6ParamsE --------------------------
	.section	.text._ZN7cutlass13device_kernelIN5flash11enable_sm90INS1_16FlashAttnBwdSm90INS1_25CollectiveMainloopBwdSm90ILi2ELi2ELi2EN4cute5tupleIJNS5_1CILi1EEES8_S8_EEENS6_IJNS7_ILi80EEENS7_ILi128EEESB_EEENS_6half_tEfNS_4arch4Sm90ELb0ELb0ELb0ELb1ELb1ELb1ELb0ELb1ELi2ELi1ELi2ELi1ELb0EEENS1_24CollectiveEpilogueBwdGQAISC_fSF_Li256ELb1ELb1EEENS1_19SingleTileSchedulerILb1ELb0ELb0ELi128EEEEEEEEEvNT_6ParamsE,"ax",@progbits
	.align	128
.text._ZN7cutlass13device_kernelIN5flash11enable_sm90INS1_16FlashAttnBwdSm90INS1_25CollectiveMainloopBwdSm90ILi2ELi2ELi2EN4cute5tupleIJNS5_1CILi1EEES8_S8_EEENS6_IJNS7_ILi80EEENS7_ILi128EEESB_EEENS_6half_tEfNS_4arch4Sm90ELb0ELb0ELb0ELb1ELb1ELb1ELb0ELb1ELi2ELi1ELi2ELi1ELb0EEENS1_24CollectiveEpilogueBwdGQAISC_fSF_Li256ELb1ELb1EEENS1_19SingleTileSchedulerILb1ELb0ELb0ELi128EEEEEEEEEvNT_6ParamsE:
        .type           _ZN7cutlass13device_kernelIN5flash11enable_sm90INS1_16FlashAttnBwdSm90INS1_25CollectiveMainloopBwdSm90ILi2ELi2ELi2EN4cute5tupleIJNS5_1CILi1EEES8_S8_EEENS6_IJNS7_ILi80EEENS7_ILi128EEESB_EEENS_6half_tEfNS_4arch4Sm90ELb0ELb0ELb0ELb1ELb1ELb1ELb0ELb1ELi2ELi1ELi2ELi1ELb0EEENS1_24CollectiveEpilogueBwdGQAISC_fSF_Li256ELb1ELb1EEENS1_19SingleTileSchedulerILb1ELb0ELb0ELi128EEEEEEEEEvNT_6ParamsE,@function
        .size           _ZN7cutlass13device_kernelIN5flash11enable_sm90INS1_16FlashAttnBwdSm90INS1_25CollectiveMainloopBwdSm90ILi2ELi2ELi2EN4cute5tupleIJNS5_1CILi1EEES8_S8_EEENS6_IJNS7_ILi80EEENS7_ILi128EEESB_EEENS_6half_tEfNS_4arch4Sm90ELb0ELb0ELb0ELb1ELb1ELb1ELb0ELb1ELi2ELi1ELi2ELi1ELb0EEENS1_24CollectiveEpilogueBwdGQAISC_fSF_Li256ELb1ELb1EEENS1_19SingleTileSchedulerILb1ELb0ELb0ELi128EEEEEEEEEvNT_6ParamsE,(.L_x_3691 - _ZN7cutlass13device_kernelIN5flash11enable_sm90INS1_16FlashAttnBwdSm90INS1_25CollectiveMainloopBwdSm90ILi2ELi2ELi2EN4cute5tupleIJNS5_1CILi1EEES8_S8_EEENS6_IJNS7_ILi80EEENS7_ILi128EEESB_EEENS_6half_tEfNS_4arch4Sm90ELb0ELb0ELb0ELb1ELb1ELb1ELb0ELb1ELi2ELi1ELi2ELi1ELb0EEENS1_24CollectiveEpilogueBwdGQAISC_fSF_Li256ELb1ELb1EEENS1_19SingleTileSchedulerILb1ELb0ELb0ELi128EEEEEEEEEvNT_6ParamsE)
        .other          _ZN7cutlass13device_kernelIN5flash11enable_sm90INS1_16FlashAttnBwdSm90INS1_25CollectiveMainloopBwdSm90ILi2ELi2ELi2EN4cute5tupleIJNS5_1CILi1EEES8_S8_EEENS6_IJNS7_ILi80EEENS7_ILi128EEESB_EEENS_6half_tEfNS_4arch4Sm90ELb0ELb0ELb0ELb1ELb1ELb1ELb0ELb1ELi2ELi1ELi2ELi1ELb0EEENS1_24CollectiveEpilogueBwdGQAISC_fSF_Li256ELb1ELb1EEENS1_19SingleTileSchedulerILb1ELb0ELb0ELi128EEEEEEEEEvNT_6ParamsE,@"STO_CUDA_ENTRY STV_DEFAULT"
_ZN7cutlass13device_kernelIN5flash11enable_sm90INS1_16FlashAttnBwdSm90INS1_25CollectiveMainloopBwdSm90ILi2ELi2ELi2EN4cute5tupleIJNS5_1CILi1EEES8_S8_EEENS6_IJNS7_ILi80EEENS7_ILi128EEESB_EEENS_6half_tEfNS_4arch4Sm90ELb0ELb0ELb0ELb1ELb1ELb1ELb0ELb1ELi2ELi1ELi2ELi1ELb0EEENS1_24CollectiveEpilogueBwdGQAISC_fSF_Li256ELb1ELb1EEENS1_19SingleTileSchedulerILb1ELb0ELb0ELi128EEEEEEEEEvNT_6ParamsE:
        /* <DEDUP_REMOVED lines=23> */
.L_x_968:
[----:B------:R-:W-:Y:S05]  /*0170*/  BSYNC B0 ;  /* 0x0000000000007941 */ /* 0x000fea0003800000 */
.L_x_967:
        /* <DEDUP_REMOVED lines=34> */
.L_x_969:
        /* <DEDUP_REMOVED lines=22> */
.L_x_970:
        /* <DEDUP_REMOVED lines=9> */
.L_x_973:
        /* <DEDUP_REMOVED lines=20> */
.L_x_974:
        /* <DEDUP_REMOVED lines=10> */
.L_x_976:
[----:B------:R-:W2:Y:S02]  /*0770*/  LDC R0, c[0x0][0x8c4] ;  /* 0x00023100ff007b82 */ /* 0x000ea40000000800 */
.L_x_975:
        /* <DEDUP_REMOVED lines=17> */
.L_x_978:
        /* <DEDUP_REMOVED lines=10> */
.L_x_979:
        /* <DEDUP_REMOVED lines=8> */
.L_x_980:
        /* <DEDUP_REMOVED lines=9> */
.L_x_981:
        /* <DEDUP_REMOVED lines=87> */
.L_x_984:
        /* <DEDUP_REMOVED lines=15> */
.L_x_983:
        /* <DEDUP_REMOVED lines=23> */
.L_x_986:
        /* <DEDUP_REMOVED lines=15> */
.L_x_985:
        /* <DEDUP_REMOVED lines=8> */
.L_x_1091:
        /* <DEDUP_REMOVED lines=48> */
.L_x_988:
        /* <DEDUP_REMOVED lines=79> */
.L_x_1000:
[----:B------:R-:W2:Y:S02]  /*1b70*/  LDL R3, [R1] ;  /* 0x0000000001037983 */ /* 0x000ea40000100800 */
[----:B--2---:R-:W-:-:S13]  /*1b80*/  ISETP.NE.AND P0, PT, R3, 0x3, PT ;  /* 0x000000030300780c */ /* 0x004fda0003f05270 */
[----:B------:R-:W-:Y:S05]  /*1b90*/  @!P0 BRA `(.L_x_990) ;  /* 0x0000000000048947 */ /* 0x000fea0003800000 */
[----:B------:R-:W-:Y:S01]  /*1ba0*/  BPT.TRAP 0x1 ;  /* 0x000000040000795c */ /* 0x000fe20000300000 */
.L_x_990:
        /* <DEDUP_REMOVED lines=8> */
.L_x_991:
[----:B---3--:R-:W-:Y:S05]  /*1c30*/  @P1 BRA `(.L_x_992) ;  /* 0x0000000000081947 */ /* 0x008fea0003800000 */
[----:B------:R-:W3:Y:S02]  /*1c40*/  SYNCS.PHASECHK.TRANS64.TRYWAIT P1, [R3+URZ+0x38810], R154 ;  /* 0x0388109a030075a7 */ /* 0x000ee4000802017f */
[----:B---3--:R-:W-:Y:S05]  /*1c50*/  @!P1 BRA `(.L_x_993) ;  /* 0x0000009800149947 */ /* 0x008fea0003800000 */
.L_x_992:
        /* <DEDUP_REMOVED lines=286> */
.L_x_994:
[----:B------:R1:W1:Y:S01]  /*2e40*/  SYNCS.PHASECHK.TRANS64.TRYWAIT P1, [R3+URZ+0x38830], R154 ;  /* 0x0388309a030075a7 */ /* 0x000262000802017f */
[----:B------:R-:W-:Y:S05]  /*2e50*/  @!P0 BRA `(.L_x_995) ;  /* 0x0000000000048947 */ /* 0x000fea0003800000 */
[----:B------:R-:W-:Y:S01]  /*2e60*/  BPT.TRAP 0x1 ;  /* 0x000000040000795c */ /* 0x000fe20000300000 */
.L_x_995:
[----:B------:R-:W-:-:S05]  /*2e70*/  VIADD R152, R152, 0x24000 ;  /* 0x0002400098987836 */ /* 0x000fca0000000000 */
[----:B------:R-:W-:-:S04]  /*2e80*/  SHF.R.U32.HI R152, RZ, 0x4, R152 ;  /* 0x00000004ff987819 */ /* 0x000fc80000011698 */
[----:B------:R-:W-:-:S04]  /*2e90*/  LOP3.LUT R236, R152, 0x3fff, RZ, 0xc0, !PT ;  /* 0x00003fff98ec7812 */ /* 0x000fc800078ec0ff */
[----:B------:R-:W-:Y:S01]  /*2ea0*/  LOP3.LUT R153, R236, 0x10000, RZ, 0xfc, !PT ;  /* 0x00010000ec997812 */ /* 0x000fe200078efcff */
[----:B-1----:R-:W-:Y:S06]  /*2eb0*/  @P1 BRA `(.L_x_996) ;  /* 0x0000000000081947 */ /* 0x002fec0003800000 */
[----:B------:R-:W1:Y:S02]  /*2ec0*/  SYNCS.PHASECHK.TRANS64.TRYWAIT P1, [R3+URZ+0x38830], R154 ;  /* 0x0388309a030075a7 */ /* 0x000e64000802017f */
[----:B-1----:R-:W-:Y:S05]  /*2ed0*/  @!P1 BRA `(.L_x_997) ;  /* 0x0000008400889947 */ /* 0x002fea0003800000 */
.L_x_996:
        /* <DEDUP_REMOVED lines=832> */
.L_x_998:
        /* <DEDUP_REMOVED lines=56> */
.L_x_999:
        /* <DEDUP_REMOVED lines=78> */
.L_x_982:
[----:B------:R-:W-:Y:S05]  /*6b40*/  @P0 BRA `(.L_x_977) ;  /* 0x0000004800140947 */ /* 0x000fea0003800000 */
[----:B------:R-:W2:Y:S01]  /*6b50*/  LDL.LU R152, [R1+0x1c] ;  /* 0x00001c0001987983 */ /* 0x000ea20000300800 */
[----:B-1----:R-:W1:Y:S01]  /*6b60*/  LDC.64 R2, c[0x0][0x878] ;  /* 0x00021e00ff027b82 */ /* 0x002e620000000a00 */
[----:B------:R-:W-:Y:S01]  /*6b70*/  ULDC UR4, c[0x0][0x870] ;  /* 0x00021c0000047ab9 */ /* 0x000fe20000000800 */
[----:B------:R-:W-:-:S06]  /*6b80*/  ULDC UR6, c[0x0][0x80c] ;  /* 0x0002030000067ab9 */ /* 0x000fcc0000000800 */
[----:B------:R-:W3:Y:S01]  /*6b90*/  LDC R17, c[0x0][0x850] ;  /* 0x00021400ff117b82 */ /* 0x000ee20000000800 */
[----:B------:R-:W4:Y:S01]  /*6ba0*/  S2R R4, SR_TID.X ;  /* 0x0000000000047919 */ /* 0x000f220000002100 */
[----:B------:R-:W5:Y:S01]  /*6bb0*/  S2R R8, SR_CTAID.Y ;  /* 0x0000000000087919 */ /* 0x000f620000002600 */
[----:B------:R-:W5:Y:S05]  /*6bc0*/  S2R R16, SR_CTAID.X ;  /* 0x0000000000107919 */ /* 0x000f6a0000002500 */
[----:B------:R-:W5:Y:S01]  /*6bd0*/  S2UR UR5, SR_CgaCtaId ;  /* 0x00000000000579c3 */ /* 0x000f620000008800 */
[----:B-1----:R-:W-:-:S07]  /*6be0*/  ISETP.NE.U32.AND P0, PT, R2, RZ, PT ;  /* 0x000000ff0200720c */ /* 0x002fce0003f05070 */
[----:B------:R-:W1:Y:S01]  /*6bf0*/  LDC.64 R14, c[0x0][0x840] ;  /* 0x00021000ff0e7b82 */ /* 0x000e620000000a00 */
[----:B------:R-:W-:-:S07]  /*6c00*/  ISETP.NE.AND.EX P0, PT, R3, RZ, PT, P0 ;  /* 0x000000ff0300720c */ /* 0x000fce0003f05300 */
[----:B------:R-:W1:Y:S08]  /*6c10*/  LDC.64 R12, c[0x0][0x818] ;  /* 0x00020600ff0c7b82 */ /* 0x000e700000000a00 */
[----:B------:R-:W2:Y:S01]  /*6c20*/  @P0 LDC.64 R2, c[0x0][0x878] ;  /* 0x00021e00ff020b82 */ /* 0x000ea20000000a00 */
[----:B---3--:R-:W-:-:S07]  /*6c30*/  ISETP.NE.AND P2, PT, R17, 0x1, PT ;  /* 0x000000011100780c */ /* 0x008fce0003f45270 */
[----:B------:R-:W3:Y:S08]  /*6c40*/  LDC.64 R18, c[0x0][0x820] ;  /* 0x00020800ff127b82 */ /* 0x000ef00000000a00 */
[----:B------:R-:W5:Y:S08]  /*6c50*/  @P2 LDC R5, c[0x0][0x854] ;  /* 0x00021500ff052b82 */ /* 0x000f700000000800 */
[----:B------:R-:W1:Y:S08]  /*6c60*/  @P2 LDC R9, c[0x0][0x858] ;  /* 0x00021600ff092b82 */ /* 0x000e700000000800 */
[----:B------:R-:W3:Y:S08]  /*6c70*/  LDC.64 R20, c[0x0][0x848] ;  /* 0x00021200ff147b82 */ /* 0x000ef00000000a00 */
[----:B------:R-:W3:Y:S01]  /*6c80*/  LDC.64 R22, c[0x0][0x800] ;  /* 0x00020000ff167b82 */ /* 0x000ee20000000a00 */
[----:B--2---:R-:W-:-:S06]  /*6c90*/  @P0 IMAD.WIDE R2, R152, 0x4, R2 ;  /* 0x0000000498020825 */ /* 0x004fcc00078e0202 */
[----:B------:R2:W3:Y:S01]  /*6ca0*/  @P0 LDG.E R2, desc[UR38][R2.64] ;  /* 0x0000002602020981 */ /* 0x0004e2000c1e1900 */
[----:B----4-:R-:W-:Y:S01]  /*6cb0*/  VIADD R11, R4, 0xffffff80 ;  /* 0xffffff80040b7836 */ /* 0x010fe20000000000 */
[----:B------:R-:W-:Y:S01]  /*6cc0*/  BAR.SYNC.DEFER_BLOCKING 0x1, 0x100 ;  /* 0x0044000000007b1d */ /* 0x000fe20000010000 */
[----:B-----5:R-:W-:Y:S01]  /*6cd0*/  @P2 IMAD.HI.U32 R0, R8, R5, RZ ;  /* 0x0000000508002227 */ /* 0x020fe200078e00ff */
[----:B------:R-:W-:Y:S02]  /*6ce0*/  ISETP.NE.AND P1, PT, R4, 0x80, PT ;  /* 0x000000800400780c */ /* 0x000fe40003f25270 */
[----:B------:R-:W-:Y:S01]  /*6cf0*/  SHF.R.S32.HI R4, RZ, 0x1f, R11 ;  /* 0x0000001fff047819 */ /* 0x000fe2000001140b */
[----:B------:R-:W-:Y:S01]  /*6d00*/  IMAD.MOV.U32 R7, RZ, RZ, R8 ;  /* 0x000000ffff077224 */ /* 0x000fe200078e0008 */
[----:B-1----:R-:W-:Y:S01]  /*6d10*/  @P2 SHF.R.U32.HI R7, RZ, R9, R0 ;  /* 0x00000009ff072219 */ /* 0x002fe20000011600 */
[----:B------:R-:W-:Y:S01]  /*6d20*/  IMAD R0, R16, UR4, RZ ;  /* 0x0000000410007c24 */ /* 0x000fe2000f8e02ff */
[----:B--2---:R-:W-:Y:S01]  /*6d30*/  LEA.HI R3, R4, R11, RZ, 0x7 ;  /* 0x0000000b04037211 */ /* 0x004fe200078f38ff */
[----:B------:R-:W-:Y:S01]  /*6d40*/  IMAD R4, R152, UR6, RZ ;  /* 0x0000000698047c24 */ /* 0x000fe2000f8e02ff */
[----:B------:R-:W-:Y:S01]  /*6d50*/  UMOV UR4, 0x400 ;  /* 0x0000040000047882 */ /* 0x000fe20000000000 */
[----:B------:R-:W-:Y:S01]  /*6d60*/  IMAD R5, R0, UR6, RZ ;  /* 0x0000000600057c24 */ /* 0x000fe2000f8e02ff */
[C---:B------:R-:W-:Y:S01]  /*6d70*/  LOP3.LUT R0, R3.reuse, 0xfffff80, RZ, 0xc0, !PT ;  /* 0x0fffff8003007812 */ /* 0x040fe200078ec0ff */
[----:B------:R-:W-:Y:S01]  /*6d80*/  IMAD.SHL.U32 R3, R3, 0x40, RZ ;  /* 0x0000004003037824 */ /* 0x000fe200078e00ff */
[----:B------:R-:W-:Y:S01]  /*6d90*/  SHF.R.S32.HI R6, RZ, 0x1f, R4 ;  /* 0x0000001fff067819 */ /* 0x000fe20000011404 */
[----:B------:R-:W-:Y:S01]  /*6da0*/  ULEA UR4, UR5, UR4, 0x18 ;  /* 0x0000000405047291 */ /* 0x000fe2000f8ec03f */
[----:B------:R-:W-:Y:S01]  /*6db0*/  IADD3 R10, P3, P4, R5, R4, R7 ;  /* 0x00000004050a7210 */ /* 0x000fe20007c7e007 */
[----:B------:R-:W-:Y:S01]  /*6dc0*/  IMAD.IADD R0, R11, 0x1, -R0 ;  /* 0x000000010b007824 */ /* 0x000fe200078e0a00 */
[----:B------:R-:W-:Y:S01]  /*6dd0*/  LOP3.LUT R3, R3, 0x3fffe000, RZ, 0xc0, !PT ;  /* 0x3fffe00003037812 */ /* 0x000fe200078ec0ff */
[----:B------:R-:W-:Y:S01]  /*6de0*/  ULDC.64 UR6, c[0x0][0x868] ;  /* 0x00021a0000067ab9 */ /* 0x000fe20000000a00 */
[----:B------:R-:W-:Y:S01]  /*6df0*/  SHF.R.S32.HI R5, RZ, 0x1f, R5 ;  /* 0x0000001fff057819 */ /* 0x000fe20000011405 */
[----:B------:R-:W-:Y:S01]  /*6e00*/  BSSY B0, `(.L_x_1001) ;  /* 0x0000042000007945 */ /* 0x000fe20003800000 */
[----:B------:R-:W-:Y:S01]  /*6e10*/  SHF.R.S32.HI R9, RZ, 0x1f, R7 ;  /* 0x0000001fff097819 */ /* 0x000fe20000011407 */
[----:B------:R-:W-:Y:S01]  /*6e20*/  IMAD R0, R0, 0x4, R3 ;  /* 0x0000000400007824 */ /* 0x000fe200078e0203 */
[----:B------:R-:W-:-:S02]  /*6e30*/  ISETP.NE.AND P2, PT, R11, RZ, PT ;  /* 0x000000ff0b00720c */ /* 0x000fc40003f45270 */
[----:B------:R-:W-:Y:S01]  /*6e40*/  IADD3.X R11, R5, R6, R9, P3, P4 ;  /* 0x00000006050b7210 */ /* 0x000fe20001fe8409 */
[----:B------:R-:W-:Y:S01]  /*6e50*/  IMAD.SHL.U32 R5, R16, 0x4000, RZ ;  /* 0x0000400010057824 */ /* 0x000fe200078e00ff */
[----:B------:R-:W-:Y:S01]  /*6e60*/  LEA R0, R0, UR4, 0x2 ;  /* 0x0000000400007c11 */ /* 0x000fe2000f8e10ff */
[----:B------:R-:W-:Y:S01]  /*6e70*/  IMAD R6, R9, R14, RZ ;  /* 0x0000000e09067224 */ /* 0x000fe200078e02ff */
[----:B------:R-:W-:-:S03]  /*6e80*/  SHF.L.U64.HI R11, R10, 0x2, R11 ;  /* 0x000000020a0b7819 */ /* 0x000fc6000001020b */
[----:B------:R1:W-:Y:S01]  /*6e90*/  STS.128 [R0], R24 ;  /* 0x0000001800007388 */ /* 0x0003e20000000c00 */
[----:B------:R-:W-:Y:S01]  /*6ea0*/  IMAD R15, R7, R15, R6 ;  /* 0x0000000f070f7224 */ /* 0x000fe200078e0206 */
[----:B------:R-:W-:Y:S02]  /*6eb0*/  SHF.R.S32.HI R6, RZ, 0x1f, R152 ;  /* 0x0000001fff067819 */ /* 0x000fe40000011498 */
[----:B------:R2:W-:Y:S04]  /*6ec0*/  STS.128 [R0+0x800], R28 ;  /* 0x0008001c00007388 */ /* 0x0005e80000000c00 */
[----:B------:R2:W-:Y:S04]  /*6ed0*/  STS.128 [R0+0x1000], R32 ;  /* 0x0010002000007388 */ /* 0x0005e80000000c00 */
[----:B------:R2:W-:Y:S01]  /*6ee0*/  STS.128 [R0+0x1800], R36 ;  /* 0x0018002400007388 */ /* 0x0005e20000000c00 */
[----:B-1----:R-:W1:Y:S03]  /*6ef0*/  LDC.64 R24, c[0x0][0x828] ;  /* 0x00020a00ff187b82 */ /* 0x002e660000000a00 */
        /* <DEDUP_REMOVED lines=12> */
[----:B---3--:R-:W-:-:S05]  /*6fc0*/  @P0 IMAD R2, R152, 0x80, R2 ;  /* 0x0000008098020824 */ /* 0x008fca00078e0202 */
[----:B------:R-:W-:-:S04]  /*6fd0*/  @P0 SHF.R.S32.HI R3, RZ, 0x1f, R2 ;  /* 0x0000001fff030819 */ /* 0x000fc80000011402 */
[----:B------:R-:W-:-:S05]  /*6fe0*/  @P0 LEA.HI R3, R3, R2, RZ, 0x7 ;  /* 0x0000000203030211 */ /* 0x000fca00078f38ff */
[----:B------:R-:W-:-:S05]  /*6ff0*/  @P0 IMAD.SHL.U32 R3, R3, 0x80, RZ ;  /* 0x0000008003030824 */ /* 0x000fca00078e00ff */
[----:B------:R-:W-:-:S04]  /*7000*/  @P0 LOP3.LUT R2, R3, 0xffffc000, RZ, 0xc0, !PT ;  /* 0xffffc00003020812 */ /* 0x000fc800078ec0ff */
[----:B------:R-:W-:Y:S02]  /*7010*/  @P0 SHF.R.S32.HI R3, RZ, 0x1f, R2 ;  /* 0x0000001fff030819 */ /* 0x000fe40000011402 */
[----:B------:R-:W-:-:S06]  /*7020*/  @!P0 CS2R R2, SRZ ;  /* 0x0000000000028805 */ /* 0x000fcc000001ff00 */
[----:B------:R-:W-:Y:S01]  /*7030*/  IADD3 R4, P3, R5, R2, RZ ;  /* 0x0000000205047210 */ /* 0x000fe20007f7e0ff */
[----:B------:R-:W-:-:S03]  /*7040*/  IMAD R2, R9, R12, RZ ;  /* 0x0000000c09027224 */ /* 0x000fc600078e02ff */
[----:B------:R-:W-:Y:S01]  /*7050*/  LEA.HI.X.SX32 R5, R5, R3, 0x1, P3 ;  /* 0x0000000305057211 */ /* 0x000fe200018f0eff */
[C---:B------:R-:W-:Y:S01]  /*7060*/  IMAD R9, R7.reuse, R13, R2 ;  /* 0x0000000d07097224 */ /* 0x040fe200078e0202 */
[----:B------:R-:W-:Y:S01]  /*7070*/  SEL R13, R6, RZ, !P0 ;  /* 0x000000ff060d7207 */ /* 0x000fe20004000000 */
[----:B------:R-:W-:-:S04]  /*7080*/  IMAD.WIDE.U32 R2, R7, R12, R4 ;  /* 0x0000000c07027225 */ /* 0x000fc800078e0004 */
[----:B------:R-:W-:Y:S01]  /*7090*/  IMAD.IADD R3, R3, 0x1, R9 ;  /* 0x0000000103037824 */ /* 0x000fe200078e0209 */
[----:B------:R-:W-:Y:S01]  /*70a0*/  SEL R9, R152, RZ, !P0 ;  /* 0x000000ff98097207 */ /* 0x000fe20004000000 */
[----:B------:R-:W-:-:S04]  /*70b0*/  IMAD.WIDE.U32 R4, R7, R14, R4 ;  /* 0x0000000e07047225 */ /* 0x000fc800078e0004 */
[C---:B------:R-:W-:Y:S02]  /*70c0*/  IMAD R6, R13.reuse, R18, RZ ;  /* 0x000000120d067224 */ /* 0x040fe400078e02ff */
[----:B------:R-:W-:Y:S02]  /*70d0*/  IMAD R12, R13, R20, RZ ;  /* 0x000000140d0c7224 */ /* 0x000fe400078e02ff */
[----:B------:R-:W-:Y:S02]  /*70e0*/  IMAD.SHL.U32 R13, R10, 0x4, RZ ;  /* 0x000000040a0d7824 */ /* 0x000fe400078e00ff */
[----:B------:R-:W-:Y:S02]  /*70f0*/  IMAD.IADD R5, R5, 0x1, R15 ;  /* 0x0000000105057824 */ /* 0x000fe400078e020f */
[----:B------:R-:W-:Y:S01]  /*7100*/  IMAD R15, R9, R19, R6 ;  /* 0x00000013090f7224 */ /* 0x000fe200078e0206 */
[----:B------:R-:W-:Y:S01]  /*7110*/  IADD3 R6, P4, R13, UR6, RZ ;  /* 0x000000060d067c10 */ /* 0x000fe2000ff9e0ff */
[----:B------:R-:W-:-:S04]  /*7120*/  IMAD.WIDE.U32 R2, R9, R18, R2 ;  /* 0x0000001209027225 */ /* 0x000fc800078e0002 */
[----:B------:R-:W-:Y:S01]  /*7130*/  IMAD.WIDE.U32 R4, R9, R20, R4 ;  /* 0x0000001409047225 */ /* 0x000fe200078e0004 */
[----:B------:R-:W-:-:S03]  /*7140*/  LEA R22, P3, R2, R22, 0x2 ;  /* 0x0000001602167211 */ /* 0x000fc600078610ff */
[----:B------:R-:W-:Y:S01]  /*7150*/  IMAD.MOV R10, RZ, RZ, -R7 ;  /* 0x000000ffff0a7224 */ /* 0x000fe200078e0a07 */
[----:B------:R-:W-:Y:S01]  /*7160*/  IADD3.X R7, R11, UR7, RZ, P4, !PT ;  /* 0x000000070b077c10 */ /* 0x000fe2000a7fe4ff */
[----:B------:R-:W-:Y:S01]  /*7170*/  IMAD R9, R9, R21, R12 ;  /* 0x0000001509097224 */ /* 0x000fe200078e020c */
[----:B-1----:R-:W-:Y:S01]  /*7180*/  LEA R24, P0, R4, R24, 0x2 ;  /* 0x0000001804187211 */ /* 0x002fe200078010ff */
[----:B------:R-:W-:Y:S02]  /*7190*/  IMAD R17, R17, R10, R8 ;  /* 0x0000000a11117224 */ /* 0x000fe400078e0208 */
[----:B------:R-:W-:Y:S02]  /*71a0*/  IMAD.IADD R10, R3, 0x1, R15 ;  /* 0x00000001030a7824 */ /* 0x000fe400078e020f */
[----:B------:R-:W-:Y:S01]  /*71b0*/  IMAD.IADD R9, R5, 0x1, R9 ;  /* 0x0000000105097824 */ /* 0x000fe200078e0209 */
[----:B--2---:R-:W-:Y:S07]  /*71c0*/  @P2 BRA `(.L_x_1002) ;  /* 0x0000000000142947 */ /* 0x004fee0003800000 */
.L_x_1003:
[----:B------:R-:W2:Y:S04]  /*71d0*/  LDG.E.STRONG.GPU R8, desc[UR38][R6.64] ;  /* 0x0000002606087981 */ /* 0x000ea8000c1ef900 */
[----:B--2---:R-:W-:Y:S01]  /*71e0*/  CCTL.IVALL ;  /* 0x00000000ff00798f */ /* 0x004fe20002000000 */
[----:B------:R-:W-:Y:S05]  /*71f0*/  YIELD ;  /* 0x0000000000007946 */ /* 0x000fea0003800000 */
[----:B------:R-:W-:-:S13]  /*7200*/  ISETP.NE.AND P2, PT, R8, R17, PT ;  /* 0x000000110800720c */ /* 0x000fda0003f45270 */
[----:B------:R-:W-:Y:S05]  /*7210*/  @P2 BRA `(.L_x_1003) ;  /* 0xfffffffc00ec2947 */ /* 0x000fea000383ffff */
.L_x_1002:
[----:B------:R-:W-:Y:S05]  /*7220*/  BSYNC B0 ;  /* 0x0000000000007941 */ /* 0x000fea0003800000 */
.L_x_1001:
[----:B------:R-:W-:Y:S01]  /*7230*/  UMOV UR5, 0xffffffff ;  /* 0xffffffff00057882 */ /* 0x000fe20000000000 */
[----:B------:R-:W-:Y:S02]  /*7240*/  LEA.HI.X R10, R2, R23, R10, 0x2, P3 ;  /* 0x00000017020a7211 */ /* 0x000fe400018f140a */
[----:B------:R-:W-:Y:S01]  /*7250*/  LEA.HI.X R9, R4, R25, R9, 0x2, P0 ;  /* 0x0000001904097211 */ /* 0x000fe200000f1409 */
[----:B------:R-:W-:Y:S06]  /*7260*/  BRA.DIV UR5, `(.L_x_1004) ;  /* 0x0000004205b87947 */ /* 0x000fec000b800000 */
[----:B------:R-:W-:Y:S01]  /*7270*/  NOP ;  /* 0x0000000000007918 */ /* 0x000fe20000000000 */
.L_x_1094:
        /* <DEDUP_REMOVED lines=16> */
.L_x_1007:
[----:B------:R-:W-:Y:S01]  /*7380*/  @P0 ELECT P2, URZ, PT ;  /* 0x00000000003f082f */ /* 0x000fe20003840000 */
[----:B------:R1:W-:-:S12]  /*7390*/  UBLKRED.G.S.ADD.F32.RN [UR6], [UR4], UR5, desc[UR8] ;  /* 0x00000806040073bb */ /* 0x0003d800080a1405 */
[----:B------:R-:W-:Y:S02]  /*73a0*/  @P2 PLOP3.LUT P0, PT, P2, PT, PT, 0x8, 0x0 ;  /* 0x000000000000281c */ /* 0x000fe4000170e170 */
[----:B------:R-:W-:-:S11]  /*73b0*/  PLOP3.LUT P2, PT, PT, PT, PT, 0x8, 0x0 ;  /* 0x000000000000781c */ /* 0x000fd60003f4e170 */
[----:B-1----:R-:W-:Y:S05]  /*73c0*/  @P0 BRA.U.ANY `(.L_x_1007) ;  /* 0xfffffffd00ec0947 */ /* 0x002fea000393ffff */
[----:B------:R0:W-:Y:S01]  /*73d0*/  UTMACMDFLUSH ;  /* 0x00000000000079b7 */ /* 0x0001e20000000000 */
[----:B------:R-:W-:-:S04]  /*73e0*/  DEPBAR.LE SB0, 0x0 ;  /* 0x000080000000791a */ /* 0x000fc80000000000 */
.L_x_1006:
[----:B------:R-:W-:Y:S05]  /*73f0*/  BSYNC B0 ;  /* 0x0000000000007941 */ /* 0x000fea0003800000 */
.L_x_1005:
        /* <DEDUP_REMOVED lines=14> */
.L_x_1009:
[----:B------:R-:W-:Y:S05]  /*74e0*/  BSYNC B0 ;  /* 0x0000000000007941 */ /* 0x000fea0003800000 */
.L_x_1008:
        /* <DEDUP_REMOVED lines=22> */
.L_x_1012:
[----:B-1----:R-:W2:Y:S04]  /*7650*/  LDG.E.STRONG.GPU R0, desc[UR38][R2.64] ;  /* 0x0000002602007981 */ /* 0x002ea8000c1ef900 */
[----:B--2---:R-:W-:Y:S01]  /*7660*/  CCTL.IVALL ;  /* 0x00000000ff00798f */ /* 0x004fe20002000000 */
[----:B------:R-:W-:Y:S05]  /*7670*/  YIELD ;  /* 0x0000000000007946 */ /* 0x000fea0003800000 */
[----:B------:R-:W-:-:S13]  /*7680*/  ISETP.NE.AND P0, PT, R0, R17, PT ;  /* 0x000000110000720c */ /* 0x000fda0003f05270 */
[----:B------:R-:W-:Y:S05]  /*7690*/  @P0 BRA `(.L_x_1012) ;  /* 0xfffffffc00ec0947 */ /* 0x000fea000383ffff */
.L_x_1011:
[----:B------:R-:W-:Y:S05]  /*76a0*/  BSYNC B0 ;  /* 0x0000000000007941 */ /* 0x000fea0003800000 */
.L_x_1010:
[----:B------:R-:W-:-:S03]  /*76b0*/  UMOV UR5, 0xffffffff ;  /* 0xffffffff00057882 */ /* 0x000fc60000000000 */
[----:B------:R-:W-:Y:S05]  /*76c0*/  BRA.DIV UR5, `(.L_x_1013) ;  /* 0x0000003e05bc7947 */ /* 0x000fea000b800000 */
[----:B------:R-:W-:Y:S01]  /*76d0*/  NOP ;  /* 0x0000000000007918 */ /* 0x000fe20000000000 */
.L_x_1097:
        /* <DEDUP_REMOVED lines=10> */
[----:B------:R-:W-:Y:S01]  /*7780*/  R2UR UR6, R22 ;  /* 0x00000000160672ca */ /* 0x000fe200000e0000 */
[----:B------:R-:W-:Y:S01]  /*7790*/  UMOV UR5, 0x1000 ;  /* 0x0000100000057882 */ /* 0x000fe20000000000 */
[----:B------:R-:W-:Y:S01]  /*77a0*/  R2UR UR7, R10 ;  /* 0x000000000a0772ca */ /* 0x000fe200000e0000 */
[----:B------:R-:W-:Y:S01]  /*77b0*/  UMOV UR8, 0x0 ;  /* 0x0000000000087882 */ /* 0x000fe20000000000 */
[----:B------:R-:W-:Y:S01]  /*77c0*/  PLOP3.LUT P0, PT, PT, PT, PT, 0x80, 0x0 ;  /* 0x000000000000781c */ /* 0x000fe20003f0f070 */
[----:B------:R-:W-:-:S12]  /*77d0*/  UMOV UR9, 0x14f00000 ;  /* 0x14f0000000097882 */ /* 0x000fd80000000000 */
.L_x_1016:
[----:B------:R-:W-:Y:S01]  /*77e0*/  @P0 ELECT P2, URZ, PT ;  /* 0x00000000003f082f */ /* 0x000fe20003840000 */
[----:B------:R2:W-:-:S12]  /*77f0*/  UBLKRED.G.S.ADD.F32.RN [UR6], [UR4], UR5, desc[UR8] ;  /* 0x00000806040073bb */ /* 0x0005d800080a1405 */
[----:B------:R-:W-:Y:S02]  /*7800*/  @P2 PLOP3.LUT P0, PT, P2, PT, PT, 0x8, 0x0 ;  /* 0x000000000000281c */ /* 0x000fe4000170e170 */
[----:B------:R-:W-:-:S11]  /*7810*/  PLOP3.LUT P2, PT, PT, PT, PT, 0x8, 0x0 ;  /* 0x000000000000781c */ /* 0x000fd60003f4e170 */
[----:B--2---:R-:W-:Y:S05]  /*7820*/  @P0 BRA.U.ANY `(.L_x_1016) ;  /* 0xfffffffd00ec0947 */ /* 0x004fea000393ffff */
[----:B------:R0:W-:Y:S01]  /*7830*/  UTMACMDFLUSH ;  /* 0x00000000000079b7 */ /* 0x0001e20000000000 */
[----:B------:R-:W-:-:S04]  /*7840*/  DEPBAR.LE SB0, 0x0 ;  /* 0x000080000000791a */ /* 0x000fc80000000000 */
.L_x_1015:
[----:B------:R-:W-:Y:S05]  /*7850*/  BSYNC B0 ;  /* 0x0000000000007941 */ /* 0x000fea0003800000 */
.L_x_1014:
        /* <DEDUP_REMOVED lines=14> */
.L_x_972:
        /* <DEDUP_REMOVED lines=21> */
.L_x_1018:
        /* <DEDUP_REMOVED lines=13> */
.L_x_1020:
[----:B------:R-:W-:-:S05]  /*7b60*/  ULDC UR4, c[0x0][0x8c4] ;  /* 0x0002310000047ab9 */ /* 0x000fca0000000800 */
.L_x_1019:
        /* <DEDUP_REMOVED lines=37> */
.L_x_1021:
        /* <DEDUP_REMOVED lines=59> */
.L_x_1047:
        /* <DEDUP_REMOVED lines=17> */
.L_x_1025:
[----:B------:R-:W2:Y:S04]  /*8280*/  LDG.E.STRONG.GPU R5, desc[UR38][R2.64] ;  /* 0x0000002602057981 */ /* 0x000ea8000c1ef900 */
[----:B--2---:R-:W-:Y:S01]  /*8290*/  CCTL.IVALL ;  /* 0x00000000ff00798f */ /* 0x004fe20002000000 */
[----:B------:R-:W-:Y:S05]  /*82a0*/  YIELD ;  /* 0x0000000000007946 */ /* 0x000fea0003800000 */
[----:B------:R-:W-:-:S13]  /*82b0*/  ISETP.NE.AND P3, PT, R5, UR24, PT ;  /* 0x0000001805007c0c */ /* 0x000fda000bf65270 */
[----:B------:R-:W-:Y:S05]  /*82c0*/  @P3 BRA `(.L_x_1025) ;  /* 0xfffffffc00ec3947 */ /* 0x000fea000383ffff */
.L_x_1024:
[----:B------:R-:W-:Y:S05]  /*82d0*/  BSYNC B0 ;  /* 0x0000000000007941 */ /* 0x000fea0003800000 */
.L_x_1023:
[----:B------:R-:W-:-:S03]  /*82e0*/  UMOV UR22, 0xffffffff ;  /* 0xffffffff00167882 */ /* 0x000fc60000000000 */
[----:B------:R-:W-:Y:S05]  /*82f0*/  BRA.DIV UR22, `(.L_x_1026) ;  /* 0x0000003216cc7947 */ /* 0x000fea000b800000 */
[----:B------:R-:W-:Y:S01]  /*8300*/  NOP ;  /* 0x0000000000007918 */ /* 0x000fe20000000000 */
.L_x_1100:
        /* <DEDUP_REMOVED lines=19> */
.L_x_1028:
[----:B------:R-:W-:Y:S05]  /*8440*/  BSYNC B0 ;  /* 0x0000000000007941 */ /* 0x000fea0003800000 */
.L_x_1027:
        /* <DEDUP_REMOVED lines=13> */
.L_x_1030:
[----:B------:R-:W-:Y:S05]  /*8520*/  BSYNC B0 ;  /* 0x0000000000007941 */ /* 0x000fea0003800000 */
.L_x_1029:
[----:B------:R-:W-:Y:S06]  /*8530*/  BAR.ARV 0xa, 0xa0 ;  /* 0x0282800000007b1d */ /* 0x000fec0000002000 */
[----:B------:R-:W-:Y:S04]  /*8540*/  BSSY B0, `(.L_x_1031) ;  /* 0x0000003000007945 */ /* 0x000fe80003800000 */
[----:B------:R-:W-:Y:S05]  /*8550*/  @!P0 BRA `(.L_x_1032) ;  /* 0x0000000000048947 */ /* 0x000fea0003800000 */
[----:B------:R-:W-:-:S04]  /*8560*/  DEPBAR.LE SB0, 0x0 ;  /* 0x000080000000791a */ /* 0x000fc80000000000 */
.L_x_1032:
[----:B------:R-:W-:Y:S05]  /*8570*/  BSYNC B0 ;  /* 0x0000000000007941 */ /* 0x000fea0003800000 */
.L_x_1031:
        /* <DEDUP_REMOVED lines=19> */
.L_x_1034:
[----:B------:R-:W-:Y:S05]  /*86b0*/  BSYNC B0 ;  /* 0x0000000000007941 */ /* 0x000fea0003800000 */
.L_x_1033:
        /* <DEDUP_REMOVED lines=9> */
.L_x_1037:
[----:B------:R-:W2:Y:S04]  /*8750*/  LDG.E.STRONG.GPU R5, desc[UR38][R2.64] ;  /* 0x0000002602057981 */ /* 0x000ea8000c1ef900 */
[----:B--2---:R-:W-:Y:S01]  /*8760*/  CCTL.IVALL ;  /* 0x00000000ff00798f */ /* 0x004fe20002000000 */
[----:B------:R-:W-:Y:S05]  /*8770*/  YIELD ;  /* 0x0000000000007946 */ /* 0x000fea0003800000 */
[----:B------:R-:W-:-:S13]  /*8780*/  ISETP.NE.AND P3, PT, R5, UR24, PT ;  /* 0x0000001805007c0c */ /* 0x000fda000bf65270 */
[----:B------:R-:W-:Y:S05]  /*8790*/  @P3 BRA `(.L_x_1037) ;  /* 0xfffffffc00ec3947 */ /* 0x000fea000383ffff */
.L_x_1036:
[----:B------:R-:W-:Y:S05]  /*87a0*/  BSYNC B0 ;  /* 0x0000000000007941 */ /* 0x000fea0003800000 */
.L_x_1035:
[----:B------:R-:W-:-:S03]  /*87b0*/  UMOV UR6, 0xffffffff ;  /* 0xffffffff00067882 */ /* 0x000fc60000000000 */
[----:B------:R-:W-:Y:S05]  /*87c0*/  BRA.DIV UR6, `(.L_x_1038) ;  /* 0x0000002e06b47947 */ /* 0x000fea000b800000 */
[----:B------:R-:W-:Y:S01]  /*87d0*/  NOP ;  /* 0x0000000000007918 */ /* 0x000fe20000000000 */
.L_x_1103:
        /* <DEDUP_REMOVED lines=13> */
.L_x_1040:
[----:B------:R-:W-:Y:S05]  /*88b0*/  BSYNC B0 ;  /* 0x0000000000007941 */ /* 0x000fea0003800000 */
.L_x_1039:
        /* <DEDUP_REMOVED lines=13> */
.L_x_1042:
[----:B------:R-:W-:Y:S05]  /*8990*/  BSYNC B0 ;  /* 0x0000000000007941 */ /* 0x000fea0003800000 */
.L_x_1041:
[----:B------:R-:W-:Y:S06]  /*89a0*/  BAR.ARV 0xa, 0xa0 ;  /* 0x0282800000007b1d */ /* 0x000fec0000002000 */
[----:B------:R-:W-:Y:S04]  /*89b0*/  BSSY B0, `(.L_x_1043) ;  /* 0x0000003000007945 */ /* 0x000fe80003800000 */
[----:B------:R-:W-:Y:S05]  /*89c0*/  @!P0 BRA `(.L_x_1044) ;  /* 0x0000000000048947 */ /* 0x000fea0003800000 */
[----:B------:R-:W-:-:S04]  /*89d0*/  DEPBAR.LE SB0, 0x0 ;  /* 0x000080000000791a */ /* 0x000fc80000000000 */
.L_x_1044:
[----:B------:R-:W-:Y:S05]  /*89e0*/  BSYNC B0 ;  /* 0x0000000000007941 */ /* 0x000fea0003800000 */
.L_x_1043:
        /* <DEDUP_REMOVED lines=19> */
.L_x_1046:
[----:B------:R-:W-:Y:S05]  /*8b20*/  BSYNC B0 ;  /* 0x0000000000007941 */ /* 0x000fea0003800000 */
.L_x_1045:
[----:B------:R-:W-:Y:S02]  /*8b30*/  UIADD3 UR4, UR4, 0x2, URZ ;  /* 0x0000000204047890 */ /* 0x000fe4000fffe03f */
[----:B------:R-:W-:Y:S01]  /*8b40*/  UIADD3 UR5, UR5, 0x1, URZ ;  /* 0x0000000105057890 */ /* 0x000fe2000fffe03f */
[----:B------:R-:W-:Y:S11]  /*8b50*/  @P2 BRA `(.L_x_1047) ;  /* 0xfffffff400842947 */ /* 0x000ff6000383ffff */
.L_x_1022:
        /* <DEDUP_REMOVED lines=13> */
.L_x_1050:
[----:B------:R-:W2:Y:S04]  /*8c30*/  LDG.E.STRONG.GPU R0, desc[UR38][R2.64] ;  /* 0x0000002602007981 */ /* 0x000ea8000c1ef900 */
[----:B--2---:R-:W-:Y:S01]  /*8c40*/  CCTL.IVALL ;  /* 0x00000000ff00798f */ /* 0x004fe20002000000 */
[----:B------:R-:W-:Y:S05]  /*8c50*/  YIELD ;  /* 0x0000000000007946 */ /* 0x000fea0003800000 */
[----:B------:R-:W-:-:S13]  /*8c60*/  ISETP.NE.AND P1, PT, R0, UR24, PT ;  /* 0x0000001800007c0c */ /* 0x000fda000bf25270 */
[----:B------:R-:W-:Y:S05]  /*8c70*/  @P1 BRA `(.L_x_1050) ;  /* 0xfffffffc00ec1947 */ /* 0x000fea000383ffff */
.L_x_1049:
[----:B------:R-:W-:Y:S05]  /*8c80*/  BSYNC B0 ;  /* 0x0000000000007941 */ /* 0x000fea0003800000 */
.L_x_1048:
[----:B------:R-:W-:-:S03]  /*8c90*/  UMOV UR5, 0xffffffff ;  /* 0xffffffff00057882 */ /* 0x000fc60000000000 */
[----:B------:R-:W-:Y:S05]  /*8ca0*/  BRA.DIV UR5, `(.L_x_1051) ;  /* 0x0000002a05987947 */ /* 0x000fea000b800000 */
[----:B------:R-:W-:Y:S01]  /*8cb0*/  NOP ;  /* 0x0000000000007918 */ /* 0x000fe20000000000 */
.L_x_1106:
        /* <DEDUP_REMOVED lines=22> */
.L_x_1053:
[----:B------:R-:W-:Y:S05]  /*8e20*/  BSYNC B0 ;  /* 0x0000000000007941 */ /* 0x000fea0003800000 */
.L_x_1052:
        /* <DEDUP_REMOVED lines=20> */
.L_x_1055:
[----:B------:R-:W-:Y:S05]  /*8f70*/  BSYNC B0 ;  /* 0x0000000000007941 */ /* 0x000fea0003800000 */
.L_x_1054:
[----:B------:R-:W-:Y:S06]  /*8f80*/  BAR.ARV 0xa, 0xa0 ;  /* 0x0282800000007b1d */ /* 0x000fec0000002000 */
[----:B------:R-:W-:Y:S04]  /*8f90*/  BSSY B0, `(.L_x_1056) ;  /* 0x0000003000007945 */ /* 0x000fe80003800000 */
[----:B------:R-:W-:Y:S05]  /*8fa0*/  @!P0 BRA `(.L_x_1057) ;  /* 0x0000000000048947 */ /* 0x000fea0003800000 */
[----:B------:R-:W-:-:S04]  /*8fb0*/  DEPBAR.LE SB0, 0x0 ;  /* 0x000080000000791a */ /* 0x000fc80000000000 */
.L_x_1057:
[----:B------:R-:W-:Y:S05]  /*8fc0*/  BSYNC B0 ;  /* 0x0000000000007941 */ /* 0x000fea0003800000 */
.L_x_1056:
        /* <DEDUP_REMOVED lines=19> */
.L_x_1017:
        /* <DEDUP_REMOVED lines=10> */
.L_x_1058:
        /* <DEDUP_REMOVED lines=10> */
.L_x_1060:
[----:B------:R-:W3:Y:S02]  /*9240*/  LDC R5, c[0x0][0x8c4] ;  /* 0x00023100ff057b82 */ /* 0x000ee40000000800 */
.L_x_1059:
        /* <DEDUP_REMOVED lines=46> */
.L_x_1062:
        /* <DEDUP_REMOVED lines=66> */
.L_x_1107:
        /* <DEDUP_REMOVED lines=9> */
.L_x_1065:
        /* <DEDUP_REMOVED lines=84> */
.L_x_1076:
[----:B------:R-:W-:-:S04]  /*9f20*/  SHF.L.U32 R21, R10, 0x1f, RZ ;  /* 0x0000001f0a157819 */ /* 0x000fc800000006ff */
[----:B-1----:R-:W1:Y:S02]  /*9f30*/  SYNCS.PHASECHK.TRANS64.TRYWAIT P1, [R12+URZ+0x38840], R21 ;  /* 0x038840150c0075a7 */ /* 0x002e64000802017f */
[----:B-12--5:R-:W-:Y:S05]  /*9f40*/  @!P1 BRA `(.L_x_1068) ;  /* 0x0000001800209947 */ /* 0x026fea0003800000 */
.L_x_1108:
[----:B------:R-:W-:Y:S05]  /*9f50*/  @P0 BRA `(.L_x_1069) ;  /* 0x0000000000140947 */ /* 0x000fea0003800000 */
[----:B------:R-:W-:Y:S01]  /*9f60*/  ISETP.NE.AND P1, PT, R20, RZ, PT ;  /* 0x000000ff1400720c */ /* 0x000fe20003f25270 */
[----:B------:R-:W-:-:S04]  /*9f70*/  IMAD.MOV.U32 R3, RZ, RZ, 0x5140 ;  /* 0x00005140ff037424 */ /* 0x000fc800078e00ff */
[----:B------:R3:W-:Y:S08]  /*9f80*/  SYNCS.ARRIVE.TRANS64 RZ, [R12+URZ+0x38830], R3 ;  /* 0x038830030cff79a7 */ /* 0x0007f0000800003f */
[----:B------:R-:W-:Y:S05]  /*9f90*/  @!P1 BRA `(.L_x_1069) ;  /* 0x0000000000049947 */ /* 0x000fea0003800000 */
[----:B------:R-:W-:Y:S01]  /*9fa0*/  BPT.TRAP 0x1 ;  /* 0x000000040000795c */ /* 0x000fe20000300000 */
.L_x_1069:
        /* <DEDUP_REMOVED lines=37> */
.L_x_1109:
[----:B------:R-:W-:Y:S05]  /*a200*/  @P0 BRA `(.L_x_1071) ;  /* 0x0000000000140947 */ /* 0x000fea0003800000 */
[----:B------:R-:W-:Y:S01]  /*a210*/  ISETP.NE.AND P1, PT, R20, RZ, PT ;  /* 0x000000ff1400720c */ /* 0x000fe20003f25270 */
[----:B------:R-:W-:-:S04]  /*a220*/  IMAD.MOV.U32 R2, RZ, RZ, 0x5140 ;  /* 0x00005140ff027424 */ /* 0x000fc800078e00ff */
[----:B------:R3:W-:Y:S08]  /*a230*/  SYNCS.ARRIVE.TRANS64 RZ, [R12+URZ+0x38818], R2 ;  /* 0x038818020cff79a7 */ /* 0x0007f0000800003f */
[----:B------:R-:W-:Y:S05]  /*a240*/  @!P1 BRA `(.L_x_1071) ;  /* 0x0000000000049947 */ /* 0x000fea0003800000 */
[----:B------:R-:W-:Y:S01]  /*a250*/  BPT.TRAP 0x1 ;  /* 0x000000040000795c */ /* 0x000fe20000300000 */
.L_x_1071:
        /* <DEDUP_REMOVED lines=29> */
.L_x_1110:
        /* <DEDUP_REMOVED lines=9> */
.L_x_1073:
        /* <DEDUP_REMOVED lines=31> */
.L_x_1112:
[----:B------:R-:W-:Y:S05]  /*a6b0*/  @P0 BRA `(.L_x_1075) ;  /* 0x0000000000140947 */ /* 0x000fea0003800000 */
[----:B------:R-:W-:Y:S01]  /*a6c0*/  ISETP.NE.AND P1, PT, R20, RZ, PT ;  /* 0x000000ff1400720c */ /* 0x000fe20003f25270 */
[----:B-1----:R-:W-:-:S04]  /*a6d0*/  IMAD.MOV.U32 R5, RZ, RZ, 0x5140 ;  /* 0x00005140ff057424 */ /* 0x002fc800078e00ff */
[----:B------:R2:W-:Y:S08]  /*a6e0*/  SYNCS.ARRIVE.TRANS64 RZ, [R12+URZ+0x38810], R5 ;  /* 0x038810050cff79a7 */ /* 0x0005f0000800003f */
[----:B------:R-:W-:Y:S05]  /*a6f0*/  @!P1 BRA `(.L_x_1075) ;  /* 0x0000000000049947 */ /* 0x000fea0003800000 */
[----:B------:R-:W-:Y:S01]  /*a700*/  BPT.TRAP 0x1 ;  /* 0x000000040000795c */ /* 0x000fe20000300000 */
.L_x_1075:
        /* <DEDUP_REMOVED lines=29> */
.L_x_1067:
[----:B--2---:R-:W2:Y:S02]  /*a8e0*/  LDL.LU R4, [R1] ;  /* 0x0000000001047983 */ /* 0x004ea40000300800 */
[----:B--2---:R-:W-:-:S13]  /*a8f0*/  ISETP.NE.AND P1, PT, R4, RZ, PT ;  /* 0x000000ff0400720c */ /* 0x004fda0003f25270 */
[----:B------:R-:W-:Y:S05]  /*a900*/  @!P1 BRA `(.L_x_1066) ;  /* 0x0000000400309947 */ /* 0x000fea0003800000 */
[----:B------:R-:W-:-:S04]  /*a910*/  SHF.L.U32 R13, R10, 0x1f, RZ ;  /* 0x0000001f0a0d7819 */ /* 0x000fc800000006ff */
[----:B------:R-:W1:Y:S02]  /*a920*/  SYNCS.PHASECHK.TRANS64.TRYWAIT P1, [R12+URZ+0x38840], R13 ;  /* 0x0388400d0c0075a7 */ /* 0x000e64000802017f */
[----:B-1----:R-:W-:Y:S05]  /*a930*/  @!P1 BRA `(.L_x_1077) ;  /* 0x0000000c00f89947 */ /* 0x002fea0003800000 */
.L_x_1113:
[----:B------:R-:W-:Y:S05]  /*a940*/  @P0 BRA `(.L_x_1078) ;  /* 0x0000000000140947 */ /* 0x000fea0003800000 */
[----:B------:R-:W-:Y:S01]  /*a950*/  ISETP.NE.AND P1, PT, R20, RZ, PT ;  /* 0x000000ff1400720c */ /* 0x000fe20003f25270 */
[----:B------:R-:W-:-:S04]  /*a960*/  IMAD.MOV.U32 R5, RZ, RZ, 0x5140 ;  /* 0x00005140ff057424 */ /* 0x000fc800078e00ff */
[----:B------:R2:W-:Y:S08]  /*a970*/  SYNCS.ARRIVE.TRANS64 RZ, [R12+URZ+0x38830], R5 ;  /* 0x038830050cff79a7 */ /* 0x0005f0000800003f */
[----:B------:R-:W-:Y:S05]  /*a980*/  @!P1 BRA `(.L_x_1078) ;  /* 0x0000000000049947 */ /* 0x000fea0003800000 */
[----:B------:R-:W-:Y:S01]  /*a990*/  BPT.TRAP 0x1 ;  /* 0x000000040000795c */ /* 0x000fe20000300000 */
.L_x_1078:
        /* <DEDUP_REMOVED lines=34> */
.L_x_1114:
[----:B------:R-:W-:Y:S05]  /*abc0*/  @P0 BRA `(.L_x_1080) ;  /* 0x0000000000140947 */ /* 0x000fea0003800000 */
[----:B------:R-:W-:Y:S01]  /*abd0*/  ISETP.NE.AND P0, PT, R20, RZ, PT ;  /* 0x000000ff1400720c */ /* 0x000fe20003f05270 */
[----:B------:R-:W-:-:S04]  /*abe0*/  IMAD.MOV.U32 R5, RZ, RZ, 0x5140 ;  /* 0x00005140ff057424 */ /* 0x000fc800078e00ff */
[----:B------:R3:W-:Y:S08]  /*abf0*/  SYNCS.ARRIVE.TRANS64 RZ, [R12+URZ+0x38818], R5 ;  /* 0x038818050cff79a7 */ /* 0x0007f0000800003f */
[----:B------:R-:W-:Y:S05]  /*ac00*/  @!P0 BRA `(.L_x_1080) ;  /* 0x0000000000048947 */ /* 0x000fea0003800000 */
[----:B------:R-:W-:Y:S01]  /*ac10*/  BPT.TRAP 0x1 ;  /* 0x000000040000795c */ /* 0x000fe20000300000 */
.L_x_1080:
        /* <DEDUP_REMOVED lines=27> */
.L_x_1066:
[----:B-----5:R-:W-:Y:S01]  /*add0*/  IMAD R4, R0, 0x8, R12 ;  /* 0x0000000800047824 */ /* 0x020fe200078e020c */
[----:B------:R-:W-:Y:S01]  /*ade0*/  SHF.L.U32 R3, R10, 0x1f, RZ ;  /* 0x0000001f0a037819 */ /* 0x000fe200000006ff */
[----:B------:R-:W3:Y:S03]  /*adf0*/  S2R R2, SR_TID.X ;  /* 0x0000000000027919 */ /* 0x000ee60000002100 */
[----:B------:R-:W4:Y:S01]  /*ae00*/  SYNCS.PHASECHK.TRANS64.TRYWAIT P0, [R4+URZ+0x38840], R3 ;  /* 0x03884003040075a7 */ /* 0x000f22000800017f */
[----:B---3--:R-:W-:-:S04]  /*ae10*/  LOP3.LUT R2, R2, 0x7f, RZ, 0xc0, !PT ;  /* 0x0000007f02027812 */ /* 0x008fc800078ec0ff */
[----:B------:R-:W-:Y:S01]  /*ae20*/  ISETP.NE.AND P1, PT, R2, RZ, PT ;  /* 0x000000ff0200720c */ /* 0x000fe20003f25270 */
[----:B----4-:R-:W-:-:S12]  /*ae30*/  @!P0 BRA `(.L_x_1081) ;  /* 0x0000000800e08947 */ /* 0x010fd80003800000 */
.L_x_1115:
[----:B------:R-:W-:Y:S05]  /*ae40*/  @P1 BRA `(.L_x_1082) ;  /* 0x0000000000181947 */ /* 0x000fea0003800000 */
[----:B------:R-:W4:Y:S01]  /*ae50*/  S2R R2, SR_TID.X ;  /* 0x0000000000027919 */ /* 0x000f220000002100 */
[----:B---3--:R-:W-:-:S04]  /*ae60*/  IMAD.MOV.U32 R3, RZ, RZ, 0x5140 ;  /* 0x00005140ff037424 */ /* 0x008fc800078e00ff */
[----:B------:R3:W-:Y:S01]  /*ae70*/  SYNCS.ARRIVE.TRANS64 RZ, [R4+URZ+0x38830], R3 ;  /* 0x0388300304ff79a7 */ /* 0x0007e2000800003f */
[----:B----4-:R-:W-:-:S13]  /*ae80*/  LOP3.LUT P0, RZ, R2, 0x1f, RZ, 0xc0, !PT ;  /* 0x0000001f02ff7812 */ /* 0x010fda000780c0ff */
[----:B---3--:R-:W-:Y:S05]  /*ae90*/  @!P0 BRA `(.L_x_1082) ;  /* 0x0000000000048947 */ /* 0x008fea0003800000 */
[----:B------:R-:W-:Y:S01]  /*aea0*/  BPT.TRAP 0x1 ;  /* 0x000000040000795c */ /* 0x000fe20000300000 */
.L_x_1082:
        /* <DEDUP_REMOVED lines=41> */
.L_x_1063:
[----:B------:R-:W-:Y:S05]  /*b140*/  BSYNC B0 ;  /* 0x0000000000007941 */ /* 0x000fea0003800000 */
.L_x_1061:
[----:B------:R-:W-:-:S03]  /*b150*/  UMOV UR6, 0xffffffff ;  /* 0xffffffff00067882 */ /* 0x000fc60000000000 */
[----:B------:R-:W-:Y:S05]  /*b160*/  BRA.DIV UR6, `(.L_x_1083) ;  /* 0x0000000a06287947 */ /* 0x000fea000b800000 */
[----:B------:R-:W-:-:S13]  /*b170*/  ELECT P0, URZ, PT ;  /* 0x00000000003f782f */ /* 0x000fda0003800000 */
.L_x_1118:
[----:B------:R-:W-:Y:S05]  /*b180*/  @!P0 BRA `(.L_x_977) ;  /* 0x0000000000848947 */ /* 0x000fea0003800000 */
[----:B------:R-:W3:Y:S02]  /*b190*/  LDL.LU R2, [R1+0x8] ;  /* 0x0000080001027983 */ /* 0x000ee40000300800 */
[----:B---3--:R-:W-:-:S04]  /*b1a0*/  LOP3.LUT R2, R2, 0x2, RZ, 0xfc, !PT ;  /* 0x0000000202027812 */ /* 0x008fc800078efcff */
[----:B------:R-:W-:-:S13]  /*b1b0*/  ISETP.NE.AND P0, PT, R2, 0x3, PT ;  /* 0x000000030200780c */ /* 0x000fda0003f05270 */
[----:B------:R-:W-:Y:S05]  /*b1c0*/  @!P0 BRA `(.L_x_1084) ;  /* 0x0000000000048947 */ /* 0x000fea0003800000 */
[----:B--2---:R-:W-:Y:S01]  /*b1d0*/  BPT.TRAP 0x1 ;  /* 0x000000040000795c */ /* 0x004fe20000300000 */
.L_x_1084:
        /* <DEDUP_REMOVED lines=15> */
.L_x_1119:
[----:B------:R-:W3:Y:S02]  /*b2d0*/  SYNCS.PHASECHK.TRANS64.TRYWAIT P1, [R11+URZ], R2 ;  /* 0x000000020b0075a7 */ /* 0x000ee4000802017f */
[----:B---3--:R-:W-:Y:S05]  /*b2e0*/  @!P1 BRA `(.L_x_1086) ;  /* 0x0000000800009947 */ /* 0x008fea0003800000 */
.L_x_1120:
[----:B------:R-:W-:Y:S05]  /*b2f0*/  @!P0 BRA `(.L_x_1087) ;  /* 0x0000000000048947 */ /* 0x000fea0003800000 */
[----:B--2---:R-:W-:Y:S01]  /*b300*/  BPT.TRAP 0x1 ;  /* 0x000000040000795c */ /* 0x004fe20000300000 */
.L_x_1087:
[----:B------:R-:W-:-:S04]  /*b310*/  VIADD R0, R6, 0x38840 ;  /* 0x0003884006007836 */ /* 0x000fc80000000000 */
[----:B------:R-:W-:-:S04]  /*b320*/  IMAD R9, R9, 0x8, R0 ;  /* 0x0000000809097824 */ /* 0x000fc800078e0200 */
[----:B------:R-:W4:Y:S02]  /*b330*/  SYNCS.PHASECHK.TRANS64.TRYWAIT P0, [R9+URZ], R4 ;  /* 0x00000004090075a7 */ /* 0x000f24000800017f */
[----:B----4-:R-:W-:Y:S05]  /*b340*/  @!P0 BRA `(.L_x_1088) ;  /* 0x0000000400fc8947 */ /* 0x010fea0003800000 */
.L_x_1121:
[----:B------:R-:W-:-:S07]  /*b350*/  IMAD R3, R3, 0x8, R0 ;  /* 0x0000000803037824 */ /* 0x000fce00078e0200 */
.L_x_1089:
[----:B------:R1:W1:Y:S02]  /*b360*/  SYNCS.PHASECHK.TRANS64.TRYWAIT P0, [R3+URZ], R2 ;  /* 0x00000002030075a7 */ /* 0x000264000800017f */
[----:B-1----:R-:W-:Y:S05]  /*b370*/  @!P0 NANOSLEEP.SYNCS 0x989680 ;  /* 0x009896800000895d */ /* 0x002fea0003900000 */
[----:B------:R-:W1:Y:S02]  /*b380*/  @!P0 SYNCS.PHASECHK.TRANS64 P0, [R3+URZ], R2 ;  /* 0x00000002030085a7 */ /* 0x000e64000800007f */
[----:B-1----:R-:W-:Y:S05]  /*b390*/  @!P0 BRA `(.L_x_1089) ;  /* 0xfffffffc00f08947 */ /* 0x002fea000383ffff */
.L_x_977:
[----:B--2---:R-:W-:Y:S05]  /*b3a0*/  BSYNC B6 ;  /* 0x0000000000067941 */ /* 0x004fea0003800000 */
.L_x_971:
[----:B------:R-:W-:Y:S05]  /*b3b0*/  EXIT ;  /* 0x000000000000794d */ /* 0x000fea0003800000 */
.L_x_987:
[----:B------:R-:W-:Y:S02]  /*b3c0*/  IMAD.MOV.U32 R12, RZ, RZ, RZ ;  /* 0x000000ffff0c7224 */ /* 0x000fe400078e00ff */
[----:B------:R-:W-:Y:S02]  /*b3d0*/  IMAD.MOV.U32 R11, RZ, RZ, 0x1f ;  /* 0x0000001fff0b7424 */ /* 0x000fe400078e00ff */
[----:B------:R-:W-:-:S07]  /*b3e0*/  IMAD.MOV.U32 R15, RZ, RZ, -0x1 ;  /* 0xffffffffff0f7424 */ /* 0x000fce00078e00ff */
[----:B------:R-:W-:Y:S05]  /*b3f0*/  WARPSYNC.COLLECTIVE R15, `(.L_x_1090) ;  /* 0x000000000f087348 */ /* 0x000fea0003c00000 */
[----:B------:R1:W2:Y:S02]  /*b400*/  SHFL.IDX P6, R14, R13, R12, R11 ;  /* 0x0000000c0d0e7389 */ /* 0x0002a400000c000b */
[----:B-12---:R-:W-:Y:S01]  /*b410*/  ENDCOLLECTIVE ;  /* 0x000000000000791b */ /* 0x006fe20003800000 */
.L_x_1090:
[----:B------:R-:W-:Y:S05]  /*b420*/  BRA `(.L_x_1091) ;  /* 0xffffff5c00d47947 */ /* 0x000fea000383ffff */
.L_x_989:
        /* <DEDUP_REMOVED lines=8> */
.L_x_993:
[----:B---3--:R3:W4:Y:S02]  /*b4b0*/  SYNCS.PHASECHK.TRANS64.TRYWAIT P1, [R3+URZ+0x38810], R154 ;  /* 0x0388109a030075a7 */ /* 0x008724000802017f */
[----:B----4-:R-:W-:Y:S05]  /*b4c0*/  @!P1 NANOSLEEP.SYNCS 0x989680 ;  /* 0x009896800000995d */ /* 0x010fea0003900000 */
[----:B------:R-:W4:Y:S02]  /*b4d0*/  @!P1 SYNCS.PHASECHK.TRANS64 P1, [R3+URZ+0x38810], R154 ;  /* 0x0388109a030095a7 */ /* 0x000f24000802007f */
[----:B----4-:R-:W-:Y:S05]  /*b4e0*/  @!P1 BRA `(.L_x_993) ;  /* 0xfffffffc00f09947 */ /* 0x010fea000383ffff */
[----:B------:R-:W-:Y:S05]  /*b4f0*/  BRA `(.L_x_992) ;  /* 0xffffff6400d87947 */ /* 0x000fea000383ffff */
.L_x_997:
[----:B------:R1:W1:Y:S02]  /*b500*/  SYNCS.PHASECHK.TRANS64.TRYWAIT P1, [R3+URZ+0x38830], R154 ;  /* 0x0388309a030075a7 */ /* 0x000264000802017f */
[----:B-1----:R-:W-:Y:S05]  /*b510*/  @!P1 NANOSLEEP.SYNCS 0x989680 ;  /* 0x009896800000995d */ /* 0x002fea0003900000 */
[----:B------:R-:W1:Y:S02]  /*b520*/  @!P1 SYNCS.PHASECHK.TRANS64 P1, [R3+URZ+0x38830], R154 ;  /* 0x0388309a030095a7 */ /* 0x000e64000802007f */
[----:B-1----:R-:W-:Y:S05]  /*b530*/  @!P1 BRA `(.L_x_997) ;  /* 0xfffffffc00f09947 */ /* 0x002fea000383ffff */
[----:B------:R-:W-:Y:S05]  /*b540*/  BRA `(.L_x_996) ;  /* 0xffffff7800647947 */ /* 0x000fea000383ffff */
.L_x_1004:
[----:B------:R-:W-:Y:S01]  /*b550*/  BSSY B0, `(.L_x_1092) ;  /* 0x0000005000007945 */ /* 0x000fe20003800000 */
[----:B------:R-:W-:-:S07]  /*b560*/  IMAD.MOV.U32 R15, RZ, RZ, -0x1 ;  /* 0xffffffffff0f7424 */ /* 0x000fce00078e00ff */
[----:B------:R-:W-:Y:S05]  /*b570*/  WARPSYNC.COLLECTIVE R15, `(.L_x_1093) ;  /* 0x000000000f087348 */ /* 0x000fea0003c00000 */
[----:B------:R-:W-:Y:S01]  /*b580*/  NOP ;  /* 0x0000000000007918 */ /* 0x000fe20000000000 */
[----:B------:R-:W-:Y:S01]  /*b590*/  ENDCOLLECTIVE ;  /* 0x000000000000791b */ /* 0x000fe20003800000 */
.L_x_1093:
[----:B------:R-:W-:Y:S05]  /*b5a0*/  BSYNC B0 ;  /* 0x0000000000007941 */ /* 0x000fea0003800000 */
.L_x_1092:
[----:B------:R-:W-:Y:S05]  /*b5b0*/  BRA `(.L_x_1094) ;  /* 0xffffffbc00307947 */ /* 0x000fea000383ffff */
.L_x_1013:
[----:B------:R-:W-:Y:S01]  /*b5c0*/  BSSY B0, `(.L_x_1095) ;  /* 0x0000005000007945 */ /* 0x000fe20003800000 */
[----:B------:R-:W-:-:S07]  /*b5d0*/  IMAD.MOV.U32 R15, RZ, RZ, -0x1 ;  /* 0xffffffffff0f7424 */ /* 0x000fce00078e00ff */
[----:B-1----:R-:W-:Y:S05]  /*b5e0*/  WARPSYNC.COLLECTIVE R15, `(.L_x_1096) ;  /* 0x000000000f087348 */ /* 0x002fea0003c00000 */
[----:B------:R-:W-:Y:S01]  /*b5f0*/  NOP ;  /* 0x0000000000007918 */ /* 0x000fe20000000000 */
[----:B-1----:R-:W-:Y:S01]  /*b600*/  ENDCOLLECTIVE ;  /* 0x000000000000791b */ /* 0x002fe20003800000 */
.L_x_1096:
[----:B------:R-:W-:Y:S05]  /*b610*/  BSYNC B0 ;  /* 0x0000000000007941 */ /* 0x000fea0003800000 */
.L_x_1095:
[----:B------:R-:W-:Y:S05]  /*b620*/  BRA `(.L_x_1097) ;  /* 0xffffffc0002c7947 */ /* 0x000fea000383ffff */
.L_x_1026:
[----:B------:R-:W-:Y:S01]  /*b630*/  BSSY B0, `(.L_x_1098) ;  /* 0x0000005000007945 */ /* 0x000fe20003800000 */
[----:B------:R-:W-:-:S07]  /*b640*/  IMAD.MOV.U32 R15, RZ, RZ, -0x1 ;  /* 0xffffffffff0f7424 */ /* 0x000fce00078e00ff */
[----:B------:R-:W-:Y:S05]  /*b650*/  WARPSYNC.COLLECTIVE R15, `(.L_x_1099) ;  /* 0x000000000f087348 */ /* 0x000fea0003c00000 */
[----:B------:R-:W-:Y:S01]  /*b660*/  NOP ;  /* 0x0000000000007918 */ /* 0x000fe20000000000 */
[----:B------:R-:W-:Y:S01]  /*b670*/  ENDCOLLECTIVE ;  /* 0x000000000000791b */ /* 0x000fe20003800000 */
.L_x_1099:
[----:B------:R-:W-:Y:S05]  /*b680*/  BSYNC B0 ;  /* 0x0000000000007941 */ /* 0x000fea0003800000 */
.L_x_1098:
[----:B------:R-:W-:Y:S05]  /*b690*/  BRA `(.L_x_1100) ;  /* 0xffffffcc001c7947 */ /* 0x000fea000383ffff */
.L_x_1038:
[----:B------:R-:W-:Y:S01]  /*b6a0*/  BSSY B0, `(.L_x_1101) ;  /* 0x0000005000007945 */ /* 0x000fe20003800000 */
[----:B------:R-:W-:-:S07]  /*b6b0*/  IMAD.MOV.U32 R15, RZ, RZ, -0x1 ;  /* 0xffffffffff0f7424 */ /* 0x000fce00078e00ff */
[----:B------:R-:W-:Y:S05]  /*b6c0*/  WARPSYNC.COLLECTIVE R15, `(.L_x_1102) ;  /* 0x000000000f087348 */ /* 0x000fea0003c00000 */
[----:B------:R-:W-:Y:S01]  /*b6d0*/  NOP ;  /* 0x0000000000007918 */ /* 0x000fe20000000000 */
[----:B------:R-:W-:Y:S01]  /*b6e0*/  ENDCOLLECTIVE ;  /* 0x000000000000791b */ /* 0x000fe20003800000 */
.L_x_1102:
[----:B------:R-:W-:Y:S05]  /*b6f0*/  BSYNC B0 ;  /* 0x0000000000007941 */ /* 0x000fea0003800000 */
.L_x_1101:
[----:B------:R-:W-:Y:S05]  /*b700*/  BRA `(.L_x_1103) ;  /* 0xffffffd000347947 */ /* 0x000fea000383ffff */
.L_x_1051:
[----:B------:R-:W-:Y:S01]  /*b710*/  BSSY B0, `(.L_x_1104) ;  /* 0x0000005000007945 */ /* 0x000fe20003800000 */
[----:B------:R-:W-:-:S07]  /*b720*/  IMAD.MOV.U32 R15, RZ, RZ, -0x1 ;  /* 0xffffffffff0f7424 */ /* 0x000fce00078e00ff */
[----:B------:R-:W-:Y:S05]  /*b730*/  WARPSYNC.COLLECTIVE R15, `(.L_x_1105) ;  /* 0x000000000f087348 */ /* 0x000fea0003c00000 */
[----:B------:R-:W-:Y:S01]  /*b740*/  NOP ;  /* 0x0000000000007918 */ /* 0x000fe20000000000 */
[----:B------:R-:W-:Y:S01]  /*b750*/  ENDCOLLECTIVE ;  /* 0x000000000000791b */ /* 0x000fe20003800000 */
.L_x_1105:
[----:B------:R-:W-:Y:S05]  /*b760*/  BSYNC B0 ;  /* 0x0000000000007941 */ /* 0x000fea0003800000 */
.L_x_1104:
[----:B------:R-:W-:Y:S05]  /*b770*/  BRA `(.L_x_1106) ;  /* 0xffffffd400507947 */ /* 0x000fea000383ffff */
.L_x_1064:
[----:B-1----:R1:W2:Y:S02]  /*b780*/  SYNCS.PHASECHK.TRANS64.TRYWAIT P1, [R12+URZ+0x38820], R3 ;  /* 0x038820030c0075a7 */ /* 0x0022a4000802017f */
[----:B--2---:R-:W-:Y:S05]  /*b790*/  @!P1 NANOSLEEP.SYNCS 0x989680 ;  /* 0x009896800000995d */ /* 0x004fea0003900000 */
[----:B------:R-:W2:Y:S02]  /*b7a0*/  @!P1 SYNCS.PHASECHK.TRANS64 P1, [R12+URZ+0x38820], R3 ;  /* 0x038820030c0095a7 */ /* 0x000ea4000802007f */
[----:B--2---:R-:W-:Y:S05]  /*b7b0*/  @!P1 BRA `(.L_x_1064) ;  /* 0xfffffffc00f09947 */ /* 0x004fea000383ffff */
[----:B------:R-:W-:Y:S05]  /*b7c0*/  BRA `(.L_x_1107) ;  /* 0xffffffe000607947 */ /* 0x000fea000383ffff */
.L_x_1068:
[----:B-1----:R1:W3:Y:S02]  /*b7d0*/  SYNCS.PHASECHK.TRANS64.TRYWAIT P1, [R12+URZ+0x38840], R21 ;  /* 0x038840150c0075a7 */ /* 0x0022e4000802017f */
[----:B---3--:R-:W-:Y:S05]  /*b7e0*/  @!P1 NANOSLEEP.SYNCS 0x989680 ;  /* 0x009896800000995d */ /* 0x008fea0003900000 */
[----:B------:R-:W3:Y:S02]  /*b7f0*/  @!P1 SYNCS.PHASECHK.TRANS64 P1, [R12+URZ+0x38840], R21 ;  /* 0x038840150c0095a7 */ /* 0x000ee4000802007f */
[----:B---3--:R-:W-:Y:S05]  /*b800*/  @!P1 BRA `(.L_x_1068) ;  /* 0xfffffffc00f09947 */ /* 0x008fea000383ffff */
[----:B------:R-:W-:Y:S05]  /*b810*/  BRA `(.L_x_1108) ;  /* 0xffffffe400cc7947 */ /* 0x000fea000383ffff */
.L_x_1070:
[----:B--2---:R2:W3:Y:S02]  /*b820*/  SYNCS.PHASECHK.TRANS64.TRYWAIT P1, [R12+URZ+0x38828], R21 ;  /* 0x038828150c0075a7 */ /* 0x0044e4000802017f */
[----:B---3--:R-:W-:Y:S05]  /*b830*/  @!P1 NANOSLEEP.SYNCS 0x989680 ;  /* 0x009896800000995d */ /* 0x008fea0003900000 */
[----:B------:R-:W3:Y:S02]  /*b840*/  @!P1 SYNCS.PHASECHK.TRANS64 P1, [R12+URZ+0x38828], R21 ;  /* 0x038828150c0095a7 */ /* 0x000ee4000802007f */
[----:B---3--:R-:W-:Y:S05]  /*b850*/  @!P1 BRA `(.L_x_1070) ;  /* 0xfffffffc00f09947 */ /* 0x008fea000383ffff */
[----:B------:R-:W-:Y:S05]  /*b860*/  BRA `(.L_x_1109) ;  /* 0xffffffe800647947 */ /* 0x000fea000383ffff */
.L_x_1072:
[----:B---3--:R3:W4:Y:S02]  /*b870*/  SYNCS.PHASECHK.TRANS64.TRYWAIT P1, [R12+URZ+0x38848], R21 ;  /* 0x038848150c0075a7 */ /* 0x008724000802017f */
[----:B----4-:R-:W-:Y:S05]  /*b880*/  @!P1 NANOSLEEP.SYNCS 0x989680 ;  /* 0x009896800000995d */ /* 0x010fea0003900000 */
[----:B------:R-:W4:Y:S02]  /*b890*/  @!P1 SYNCS.PHASECHK.TRANS64 P1, [R12+URZ+0x38848], R21 ;  /* 0x038848150c0095a7 */ /* 0x000f24000802007f */
[----:B----4-:R-:W-:Y:S05]  /*b8a0*/  @!P1 BRA `(.L_x_1072) ;  /* 0xfffffffc00f09947 */ /* 0x010fea000383ffff */
[----:B------:R-:W-:Y:S05]  /*b8b0*/  BRA `(.L_x_1110) ;  /* 0xffffffe800dc7947 */ /* 0x000fea000383ffff */
.L_x_1074:
[----:B------:R-:W-:-:S07]  /*b8c0*/  SHF.L.U32 R5, R10, 0x1f, RZ ;  /* 0x0000001f0a057819 */ /* 0x000fce00000006ff */
.L_x_1111:
[----:B-1----:R1:W2:Y:S02]  /*b8d0*/  SYNCS.PHASECHK.TRANS64.TRYWAIT P1, [R12+URZ+0x38820], R5 ;  /* 0x038820050c0075a7 */ /* 0x0022a4000802017f */
[----:B--2---:R-:W-:Y:S05]  /*b8e0*/  @!P1 NANOSLEEP.SYNCS 0x989680 ;  /* 0x009896800000995d */ /* 0x004fea0003900000 */
[----:B------:R-:W2:Y:S02]  /*b8f0*/  @!P1 SYNCS.PHASECHK.TRANS64 P1, [R12+URZ+0x38820], R5 ;  /* 0x038820050c0095a7 */ /* 0x000ea4000802007f */
[----:B--2---:R-:W-:Y:S05]  /*b900*/  @!P1 BRA `(.L_x_1111) ;  /* 0xfffffffc00f09947 */ /* 0x004fea000383ffff */
[----:B------:R-:W-:Y:S05]  /*b910*/  BRA `(.L_x_1112) ;  /* 0xffffffec00647947 */ /* 0x000fea000383ffff */
.L_x_1077:
[----:B-1----:R1:W2:Y:S02]  /*b920*/  SYNCS.PHASECHK.TRANS64.TRYWAIT P1, [R12+URZ+0x38840], R13 ;  /* 0x0388400d0c0075a7 */ /* 0x0022a4000802017f */
[----:B--2---:R-:W-:Y:S05]  /*b930*/  @!P1 NANOSLEEP.SYNCS 0x989680 ;  /* 0x009896800000995d */ /* 0x004fea0003900000 */
[----:B------:R-:W2:Y:S02]  /*b940*/  @!P1 SYNCS.PHASECHK.TRANS64 P1, [R12+URZ+0x38840], R13 ;  /* 0x0388400d0c0095a7 */ /* 0x000ea4000802007f */
[----:B--2---:R-:W-:Y:S05]  /*b950*/  @!P1 BRA `(.L_x_1077) ;  /* 0xfffffffc00f09947 */ /* 0x004fea000383ffff */
[----:B------:R-:W-:Y:S05]  /*b960*/  BRA `(.L_x_1113) ;  /* 0xffffffec00f47947 */ /* 0x000fea000383ffff */
.L_x_1079:
[----:B--2---:R2:W3:Y:S02]  /*b970*/  SYNCS.PHASECHK.TRANS64.TRYWAIT P1, [R12+URZ+0x38828], R13 ;  /* 0x0388280d0c0075a7 */ /* 0x0044e4000802017f */
[----:B---3--:R-:W-:Y:S05]  /*b980*/  @!P1 NANOSLEEP.SYNCS 0x989680 ;  /* 0x009896800000995d */ /* 0x008fea0003900000 */
[----:B------:R-:W3:Y:S02]  /*b990*/  @!P1 SYNCS.PHASECHK.TRANS64 P1, [R12+URZ+0x38828], R13 ;  /* 0x0388280d0c0095a7 */ /* 0x000ee4000802007f */
[----:B---3--:R-:W-:Y:S05]  /*b9a0*/  @!P1 BRA `(.L_x_1079) ;  /* 0xfffffffc00f09947 */ /* 0x008fea000383ffff */
[----:B------:R-:W-:Y:S05]  /*b9b0*/  BRA `(.L_x_1114) ;  /* 0xfffffff000807947 */ /* 0x000fea000383ffff */
.L_x_1081:
[----:B---3--:R3:W4:Y:S02]  /*b9c0*/  SYNCS.PHASECHK.TRANS64.TRYWAIT P0, [R4+URZ+0x38840], R3 ;  /* 0x03884003040075a7 */ /* 0x008724000800017f */
[----:B----4-:R-:W-:Y:S05]  /*b9d0*/  @!P0 NANOSLEEP.SYNCS 0x989680 ;  /* 0x009896800000895d */ /* 0x010fea0003900000 */
[----:B------:R-:W4:Y:S02]  /*b9e0*/  @!P0 SYNCS.PHASECHK.TRANS64 P0, [R4+URZ+0x38840], R3 ;  /* 0x03884003040085a7 */ /* 0x000f24000800007f */
[----:B----4-:R-:W-:Y:S05]  /*b9f0*/  @!P0 BRA `(.L_x_1081) ;  /* 0xfffffffc00f08947 */ /* 0x010fea000383ffff */
[----:B------:R-:W-:Y:S05]  /*ba00*/  BRA `(.L_x_1115) ;  /* 0xfffffff4000c7947 */ /* 0x000fea000383ffff */
.L_x_1083:
[----:B------:R-:W-:Y:S01]  /*ba10*/  BSSY B0, `(.L_x_1116) ;  /* 0x0000006000007945 */ /* 0x000fe20003800000 */
[----:B------:R-:W-:-:S07]  /*ba20*/  IMAD.MOV.U32 R15, RZ, RZ, -0x1 ;  /* 0xffffffffff0f7424 */ /* 0x000fce00078e00ff */
[----:B--2---:R-:W-:Y:S05]  /*ba30*/  WARPSYNC.COLLECTIVE R15, `(.L_x_1117) ;  /* 0x000000000f0c7348 */ /* 0x004fea0003c00000 */
[----:B------:R-:W-:Y:S02]  /*ba40*/  ELECT P6, UR62, PT ;  /* 0x00000000003e782f */ /* 0x000fe400038c0000 */
[----:B------:R-:W-:Y:S01]  /*ba50*/  MOV R14, UR62 ;  /* 0x0000003e000e7c02 */ /* 0x000fe20008000f00 */
[----:B--2---:R-:W-:Y:S10]  /*ba60*/  ENDCOLLECTIVE ;  /* 0x000000000000791b */ /* 0x004ff40003800000 */
.L_x_1117:
[----:B------:R-:W-:Y:S05]  /*ba70*/  BSYNC B0 ;  /* 0x0000000000007941 */ /* 0x000fea0003800000 */
.L_x_1116:
[----:B------:R-:W-:Y:S01]  /*ba80*/  PLOP3.LUT P0, PT, P6, PT, PT, 0x80, 0x0 ;  /* 0x000000000000781c */ /* 0x000fe2000370f070 */
[----:B------:R-:W-:-:S12]  /*ba90*/  BRA `(.L_x_1118) ;  /* 0xfffffff400b87947 */ /* 0x000fd8000383ffff */
.L_x_1085:
[----:B-1----:R1:W3:Y:S02]  /*baa0*/  SYNCS.PHASECHK.TRANS64.TRYWAIT P1, [R7+URZ], R4 ;  /* 0x00000004070075a7 */ /* 0x0022e4000802017f */
[----:B---3--:R-:W-:Y:S05]  /*bab0*/  @!P1 NANOSLEEP.SYNCS 0x989680 ;  /* 0x009896800000995d */ /* 0x008fea0003900000 */
[----:B------:R-:W3:Y:S02]  /*bac0*/  @!P1 SYNCS.PHASECHK.TRANS64 P1, [R7+URZ], R4 ;  /* 0x00000004070095a7 */ /* 0x000ee4000802007f */
[----:B---3--:R-:W-:Y:S05]  /*bad0*/  @!P1 BRA `(.L_x_1085) ;  /* 0xfffffffc00f09947 */ /* 0x008fea000383ffff */
[----:B------:R-:W-:Y:S05]  /*bae0*/  BRA `(.L_x_1119) ;  /* 0xfffffff400f87947 */ /* 0x000fea000383ffff */
.L_x_1086:
[----:B---3--:R3:W4:Y:S02]  /*baf0*/  SYNCS.PHASECHK.TRANS64.TRYWAIT P1, [R11+URZ], R2 ;  /* 0x000000020b0075a7 */ /* 0x008724000802017f */
[----:B----4-:R-:W-:Y:S05]  /*bb00*/  @!P1 NANOSLEEP.SYNCS 0x989680 ;  /* 0x009896800000995d */ /* 0x010fea0003900000 */
[----:B------:R-:W4:Y:S02]  /*bb10*/  @!P1 SYNCS.PHASECHK.TRANS64 P1, [R11+URZ], R2 ;  /* 0x000000020b0095a7 */ /* 0x000f24000802007f */
[----:B----4-:R-:W-:Y:S05]  /*bb20*/  @!P1 BRA `(.L_x_1086) ;  /* 0xfffffffc00f09947 */ /* 0x010fea000383ffff */
[----:B------:R-:W-:Y:S05]  /*bb30*/  BRA `(.L_x_1120) ;  /* 0xfffffff400ec7947 */ /* 0x000fea000383ffff */
.L_x_1088:
[----:B----4-:R4:W1:Y:S02]  /*bb40*/  SYNCS.PHASECHK.TRANS64.TRYWAIT P0, [R9+URZ], R4 ;  /* 0x00000004090075a7 */ /* 0x010864000800017f */
[----:B-1----:R-:W-:Y:S05]  /*bb50*/  @!P0 NANOSLEEP.SYNCS 0x989680 ;  /* 0x009896800000895d */ /* 0x002fea0003900000 */
[----:B------:R-:W1:Y:S02]  /*bb60*/  @!P0 SYNCS.PHASECHK.TRANS64 P0, [R9+URZ], R4 ;  /* 0x00000004090085a7 */ /* 0x000e64000800007f */
[----:B-1----:R-:W-:Y:S05]  /*bb70*/  @!P0 BRA `(.L_x_1088) ;  /* 0xfffffffc00f08947 */ /* 0x002fea000383ffff */
[----:B------:R-:W-:Y:S05]  /*bb80*/  BRA `(.L_x_1121) ;  /* 0xfffffff400f07947 */ /* 0x000fea000383ffff */
.L_x_1122:
        /* <DEDUP_REMOVED lines=15> */
.L_x_3691:


//--------------------- .text._ZN7cutlass13device_kernelIN5flash22FlashAttnBwdPreprocessIN4cute5tupleIJNS3_1CILi80EEENS5_ILi128EEEEEENS_6half_tEfNS_4arch4Sm90ELb1ELb1EEEEEvNT_6ParamsE --------------------------
	.section	.text._ZN7cutlass13device_kernelIN5flash22FlashAttnBwdPreprocessIN4cute5tupleIJNS3_1CILi80EEENS5_ILi128EEEEEENS_6half_tEfNS_4arch4Sm90ELb1ELb1EEEEEvNT_6ParamsE,"ax",@progbits
	.align	128
.text._ZN7cutlass13device_kernelIN5flash22FlashAttnBwdPreprocessIN4cute5tupleIJNS3_1CILi80EEENS5_ILi128EEEEEENS_6half_tEfNS_4arch4Sm90ELb1ELb1EEEEEvNT_6ParamsE:
        .type           _ZN7cutlass13device_kernelIN5flash22FlashAttnBwdPreprocessIN4cute5tupleIJNS3_1CILi80EEENS5_ILi128EEEEEENS_6half_tEfNS_4arch4Sm90ELb1ELb1EEEEEvNT_6ParamsE,@function
        .size           _ZN7cutlass13device_kernelIN5flash22FlashAttnBwdPreprocessIN4cute5tupleIJNS3_1CILi80EEENS5_ILi128EEEEEENS_6half_tEfNS_4arch4Sm90ELb1ELb1EEEEEvNT_6ParamsE,(.L_x_3692 - _ZN7cutlass13device_kernelIN5flash22FlashAttnBwdPreprocessIN4cute5tupleIJNS3_1CILi80EEENS5_ILi128EEEEEENS_6half_tEfNS_4arch4Sm90ELb1ELb1EEEEEvNT_6ParamsE)
        .other          _ZN7cutlass13device_kernelIN5flash22FlashAttnBwdPreprocessIN4cute5tupleIJNS3_1CILi80EEENS5_ILi128EEEEEENS_6half_tEfNS_4arch4Sm90ELb1ELb1EEEEEvNT_6ParamsE,@"STO_CUDA_ENTRY STV_DEFAULT"
_ZN7cutlass13device_kernelIN5flash22FlashAttnBwdPreprocessIN4cute5tupleIJNS3_1CILi80EEENS5_ILi128EEEEEENS_6half_tEfNS_4arch4Sm90ELb1ELb1EEEEEvNT_6ParamsE:
        /* <DEDUP_REMOVED lines=14> */
[----:B------:R-:W-:Y:S01]  /*00e0*/  ISETP.NE.U32.AND P2, PT, R10, RZ, PT ;  /* 0x000000ff0a00720c */ /* 0x000fe20003f45070 */
[----:B------:R-:W3:Y:S01]  /*00f0*/  S2R R3, SR_CTAID.X ;  /* 0x0000000000037919 */ /* 0x000ee20000002500 */
[----:B------:R-:W4:Y:S01]  /*0100*/  S2R R4, SR_TID.X ;  /* 0x0000000000047919 */ /* 0x000f220000002100 */
[----:B------:R-:W0:Y:S01]  /*0110*/  S2UR UR6, SR_CTAID.Y ;  /* 0x00000000000679c3 */ /* 0x000e220000002600 */
[----:B------:R-:W-:Y:S01]  /*0120*/  ISETP.NE.AND.EX P2, PT, R11, RZ, PT, P2 ;  /* 0x000000ff0b00720c */ /* 0x000fe20003f45320 */
[----:B-1----:R-:W-:-:S05]  /*0130*/  @P0 IMAD.WIDE R8, R0, 0x4, R8 ;  /* 0x0000000400080825 */ /* 0x002fca00078e0208 */
[----:B0-----:R2:W5:Y:S01]  /*0140*/  @P0 LDG.E R2, desc[UR4][R8.64] ;  /* 0x0000000408020981 */ /* 0x001562000c1e1900 */
[----:B---3--:R-:W-:Y:S01]  /*0150*/  IMAD R5, R3, 0x50, RZ ;  /* 0x0000005003057824 */ /* 0x008fe200078e02ff */
[----:B----4-:R-:W-:Y:S06]  /*0160*/  @P0 BRA `(.L_x_1123) ;  /* 0x0000000000100947 */ /* 0x010fec0003800000 */
[----:B------:R-:W-:Y:S05]  /*0170*/  @!P1 BRA `(.L_x_1123) ;  /* 0x00000000000c9947 */ /* 0x000fea0003800000 */
[----:B--2---:R-:W2:Y:S04]  /*0180*/  LDG.E R9, desc[UR4][R6.64] ;  /* 0x0000000406097981 */ /* 0x004ea8000c1e1900 */
[----:B-----5:R-:W2:Y:S02]  /*0190*/  LDG.E R2, desc[UR4][R6.64+0x4] ;  /* 0x0000040406027981 */ /* 0x020ea4000c1e1900 */
[----:B--2---:R-:W-:-:S07]  /*01a0*/  IADD3 R2, -R9, R2, RZ ;  /* 0x0000000209027210 */ /* 0x004fce0007ffe1ff */
.L_x_1123:
[----:B-----5:R-:W-:-:S13]  /*01b0*/  ISETP.GE.AND P0, PT, R5, R2, PT ;  /* 0x000000020500720c */ /* 0x020fda0003f06270 */
[----:B------:R-:W-:Y:S05]  /*01c0*/  @P2 EXIT P0 ;  /* 0x000000000000294d */ /* 0x000fea0000000000 */
[----:B------:R-:W0:Y:S01]  /*01d0*/  LDC.64 R14, c[0x0][0x230] ;  /* 0x00008c00ff0e7b82 */ /* 0x000e220000000a00 */
[----:B--2---:R-:W-:Y:S01]  /*01e0*/  IMAD R7, R3, -0x50, R2 ;  /* 0xffffffb003077824 */ /* 0x004fe200078e0202 */
[C---:B------:R-:W-:Y:S01]  /*01f0*/  ISETP.GT.AND P0, PT, R4.reuse, 0x4f, PT ;  /* 0x0000004f0400780c */ /* 0x040fe20003f04270 */
[----:B------:R-:W-:Y:S01]  /*0200*/  USHF.R.S32.HI UR7, URZ, 0x1f, UR6 ;  /* 0x0000001f3f077899 */ /* 0x000fe20008011406 */
[----:B------:R-:W-:Y:S01]  /*0210*/  SHF.R.S32.HI R9, RZ, 0x1f, R4 ;  /* 0x0000001fff097819 */ /* 0x000fe20000011404 */
[----:B------:R-:W-:Y:S01]  /*0220*/  BSSY B0, `(.L_x_1124) ;  /* 0x0000021000007945 */ /* 0x000fe20003800000 */
[----:B------:R-:W-:Y:S02]  /*0230*/  ISETP.GE.OR P3, PT, R4, R7, P0 ;  /* 0x000000070400720c */ /* 0x000fe40000766670 */
[----:B------:R-:W-:Y:S01]  /*0240*/  CS2R R12, SRZ ;  /* 0x00000000000c7805 */ /* 0x000fe2000001ff00 */
[----:B------:R-:W1:Y:S01]  /*0250*/  LDC.64 R10, c[0x0][0x250] ;  /* 0x00009400ff0a7b82 */ /* 0x000e620000000a00 */
[----:B------:R-:W-:-:S02]  /*0260*/  LEA.HI R9, R9, R4, RZ, 0x4 ;  /* 0x0000000409097211 */ /* 0x000fc400078f20ff */
[----:B------:R-:W-:Y:S02]  /*0270*/  SHF.R.S32.HI R49, RZ, 0x1f, R0 ;  /* 0x0000001fff317819 */ /* 0x000fe40000011400 */
[----:B------:R-:W-:Y:S02]  /*0280*/  LOP3.LUT R55, R9, 0xfffffff0, RZ, 0xc0, !PT ;  /* 0xfffffff009377812 */ /* 0x000fe400078ec0ff */
[----:B------:R-:W-:Y:S02]  /*0290*/  @P1 SHF.R.S32.HI R13, RZ, 0x1f, R53 ;  /* 0x0000001fff0d1819 */ /* 0x000fe40000011435 */
[----:B------:R-:W-:Y:S02]  /*02a0*/  IADD3 R55, -R55, R4, RZ ;  /* 0x0000000437377210 */ /* 0x000fe40007ffe1ff */
[----:B------:R-:W-:Y:S02]  /*02b0*/  @P1 MOV R12, R53 ;  /* 0x00000035000c1202 */ /* 0x000fe40000000f00 */
[----:B------:R-:W-:-:S02]  /*02c0*/  SEL R6, R0, RZ, !P2 ;  /* 0x000000ff00067207 */ /* 0x000fc40005000000 */
[----:B------:R-:W-:Y:S02]  /*02d0*/  MOV R48, 0x7f800000 ;  /* 0x7f80000000307802 */ /* 0x000fe40000000f00 */
[----:B------:R-:W-:Y:S02]  /*02e0*/  SHF.L.U32 R8, R55, 0x3, RZ ;  /* 0x0000000337087819 */ /* 0x000fe400000006ff */
[----:B------:R-:W-:Y:S01]  /*02f0*/  SEL R49, R49, RZ, !P2 ;  /* 0x000000ff31317207 */ /* 0x000fe20005000000 */
[----:B------:R-:W-:Y:S06]  /*0300*/  @P3 BRA `(.L_x_1125) ;  /* 0x0000000000483947 */ /* 0x000fec0003800000 */
[----:B------:R-:W2:Y:S01]  /*0310*/  LDC.64 R20, c[0x0][0x290] ;  /* 0x0000a400ff147b82 */ /* 0x000ea20000000a00 */
[----:B------:R-:W-:Y:S01]  /*0320*/  SHF.R.S32.HI R17, RZ, 0x1f, R5 ;  /* 0x0000001fff117819 */ /* 0x000fe20000011405 */
[----:B------:R-:W-:Y:S01]  /*0330*/  ULDC.64 UR8, c[0x0][0x298] ;  /* 0x0000a60000087ab9 */ /* 0x000fe20000000a00 */
[--C-:B------:R-:W-:Y:S02]  /*0340*/  SHF.R.S32.HI R18, RZ, 0x1f, R4.reuse ;  /* 0x0000001fff127819 */ /* 0x100fe40000011404 */
[----:B------:R-:W-:-:S04]  /*0350*/  IADD3 R16, P2, P3, R12, R5, R4 ;  /* 0x000000050c107210 */ /* 0x000fc80007b5e004 */
[----:B------:R-:W-:Y:S01]  /*0360*/  IADD3.X R17, R13, R17, R18, P2, P3 ;  /* 0x000000110d117210 */ /* 0x000fe200017e6412 */
[C---:B--2---:R-:W-:Y:S02]  /*0370*/  IMAD R18, R20.reuse, UR7, RZ ;  /* 0x0000000714127c24 */ /* 0x044fe4000f8e02ff */
[----:B------:R-:W-:-:S04]  /*0380*/  IMAD.WIDE.U32 R16, R20, UR6, R16 ;  /* 0x0000000614107c25 */ /* 0x000fc8000f8e0010 */
[----:B------:R-:W-:Y:S02]  /*0390*/  IMAD R19, R21, UR6, R18 ;  /* 0x0000000615137c24 */ /* 0x000fe4000f8e0212 */
[----:B------:R-:W-:-:S03]  /*03a0*/  IMAD R21, R49, UR8, RZ ;  /* 0x0000000831157c24 */ /* 0x000fc6000f8e02ff */
[----:B------:R-:W-:Y:S01]  /*03b0*/  IADD3 R17, R17, R19, RZ ;  /* 0x0000001311117210 */ /* 0x000fe20007ffe0ff */
[C---:B------:R-:W-:Y:S02]  /*03c0*/  IMAD R21, R6.reuse, UR9, R21 ;  /* 0x0000000906157c24 */ /* 0x040fe4000f8e0215 */
[----:B------:R-:W-:Y:S01]  /*03d0*/  IMAD.WIDE.U32 R16, R6, UR8, R16 ;  /* 0x0000000806107c25 */ /* 0x000fe2000f8e0010 */
[----:B------:R-:W-:-:S04]  /*03e0*/  ULDC.64 UR8, c[0x0][0x288] ;  /* 0x0000a20000087ab9 */ /* 0x000fc80000000a00 */
[----:B------:R-:W-:Y:S02]  /*03f0*/  IADD3 R17, R17, R21, RZ ;  /* 0x0000001511117210 */ /* 0x000fe40007ffe0ff */
[----:B------:R-:W-:-:S04]  /*0400*/  LEA R18, P2, R16, UR8, 0x2 ;  /* 0x0000000810127c11 */ /* 0x000fc8000f8410ff */
[----:B------:R-:W-:-:S05]  /*0410*/  LEA.HI.X R19, R16, UR9, R17, 0x2, P2 ;  /* 0x0000000910137c11 */ /* 0x000fca00090f1411 */
[----:B------:R2:W5:Y:S04]  /*0420*/  LDG.E R48, desc[UR4][R18.64] ;  /* 0x0000000412307981 */ /* 0x000568000c1e1900 */
.L_x_1125:
[----:B------:R-:W-:Y:S05]  /*0430*/  BSYNC B0 ;  /* 0x0000000000007941 */ /* 0x000fea0003800000 */
.L_x_1124:
[----:B------:R-:W-:Y:S01]  /*0440*/  ULDC UR8, c[0x0][0x21c] ;  /* 0x0000870000087ab9 */ /* 0x000fe20000000800 */
[----:B------:R-:W-:Y:S01]  /*0450*/  SHF.R.S32.HI R50, RZ, 0x4, R9 ;  /* 0x00000004ff327819 */ /* 0x000fe20000011409 */
[----:B0-----:R-:W-:Y:S01]  /*0460*/  IMAD R16, R14, UR7, RZ ;  /* 0x000000070e107c24 */ /* 0x001fe2000f8e02ff */
[----:B------:R-:W-:Y:S01]  /*0470*/  ISETP.GE.AND P2, PT, R8, UR8, PT ;  /* 0x0000000808007c0c */ /* 0x000fe2000bf46270 */
[----:B------:R-:W-:Y:S01]  /*0480*/  ULDC.64 UR10, c[0x0][0x238] ;  /* 0x00008e00000a7ab9 */ /* 0x000fe20000000a00 */
[----:B------:R-:W-:Y:S01]  /*0490*/  SHF.R.S32.HI R9, RZ, 0x1f, R8 ;  /* 0x0000001fff097819 */ /* 0x000fe20000011408 */
[----:B------:R-:W-:Y:S01]  /*04a0*/  IMAD R15, R15, UR6, R16 ;  /* 0x000000060f0f7c24 */ /* 0x000fe2000f8e0210 */
[----:B------:R-:W-:Y:S02]  /*04b0*/  ISETP.GE.OR P6, PT, R50, R7, P2 ;  /* 0x000000073200720c */ /* 0x000fe400017c6670 */
[----:B------:R-:W-:Y:S01]  /*04c0*/  SHF.R.S32.HI R51, RZ, 0x1f, R50 ;  /* 0x0000001fff337819 */ /* 0x000fe20000011432 */
[----:B--2---:R-:W-:Y:S01]  /*04d0*/  IMAD.WIDE.U32 R18, R14, UR6, R8 ;  /* 0x000000060e127c25 */ /* 0x004fe2000f8e0008 */
[----:B------:R-:W-:-:S02]  /*04e0*/  IADD3 R60, P3, R50, R12, RZ ;  /* 0x0000000c323c7210 */ /* 0x000fc40007f7e0ff */
[----:B------:R-:W-:Y:S01]  /*04f0*/  IADD3 R52, R50, 0x10, RZ ;  /* 0x0000001032347810 */ /* 0x000fe20007ffe0ff */
[C---:B-1----:R-:W-:Y:S01]  /*0500*/  IMAD R12, R10.reuse, UR7, RZ ;  /* 0x000000070a0c7c24 */ /* 0x042fe2000f8e02ff */
[----:B------:R-:W-:Y:S01]  /*0510*/  IADD3.X R61, R51, R13, RZ, P3, !PT ;  /* 0x0000000d333d7210 */ /* 0x000fe20001ffe4ff */
[----:B------:R-:W-:Y:S01]  /*0520*/  IMAD R13, R49, UR10, RZ ;  /* 0x0000000a310d7c24 */ /* 0x000fe2000f8e02ff */
[----:B------:R-:W-:Y:S01]  /*0530*/  IADD3 R19, R19, R15, RZ ;  /* 0x0000000f13137210 */ /* 0x000fe20007ffe0ff */
[----:B------:R-:W-:Y:S01]  /*0540*/  IMAD.WIDE.U32 R20, R10, UR6, R8 ;  /* 0x000000060a147c25 */ /* 0x000fe2000f8e0008 */
[----:B------:R-:W-:Y:S01]  /*0550*/  ISETP.GE.AND P3, PT, R8, UR8, PT ;  /* 0x0000000808007c0c */ /* 0x000fe2000bf66270 */
[----:B------:R-:W0:Y:S01]  /*0560*/  @!P6 LDC.64 R16, c[0x0][0x228] ;  /* 0x00008a00ff10eb82 */ /* 0x000e220000000a00 */
[----:B------:R-:W-:Y:S01]  /*0570*/  IADD3 R54, R50, 0x20, RZ ;  /* 0x0000002032367810 */ /* 0x000fe20007ffe0ff */
[----:B------:R-:W-:Y:S01]  /*0580*/  IMAD R11, R11, UR6, R12 ;  /* 0x000000060b0b7c24 */ /* 0x000fe2000f8e020c */
[----:B------:R-:W-:Y:S01]  /*0590*/  ISETP.LT.AND P5, PT, R52, R7, !P3 ;  /* 0x000000073400720c */ /* 0x000fe20005fa1270 */
[----:B------:R-:W-:-:S02]  /*05a0*/  IMAD R9, R6, UR11, R13 ;  /* 0x0000000b06097c24 */ /* 0x000fc4000f8e020d */
[----:B------:R-:W-:Y:S01]  /*05b0*/  IMAD.WIDE.U32 R46, R6, UR10, R18 ;  /* 0x0000000a062e7c25 */ /* 0x000fe2000f8e0012 */
[----:B------:R-:W-:Y:S01]  /*05c0*/  IADD3 R21, R21, R11, RZ ;  /* 0x0000000b15157210 */ /* 0x000fe20007ffe0ff */
[----:B------:R-:W1:Y:S01]  /*05d0*/  @!P6 LDC.64 R14, c[0x0][0x248] ;  /* 0x00009200ff0eeb82 */ /* 0x000e620000000a00 */
[----:B------:R-:W-:Y:S01]  /*05e0*/  ULDC.64 UR10, c[0x0][0x258] ;  /* 0x00009600000a7ab9 */ /* 0x000fe20000000a00 */
[----:B------:R-:W-:Y:S01]  /*05f0*/  IMAD.WIDE R60, R3, 0x50, R60 ;  /* 0x00000050033c7825 */ /* 0x000fe200078e023c */
[----:B------:R-:W-:-:S03]  /*0600*/  IADD3 R47, R47, R9, RZ ;  /* 0x000000092f2f7210 */ /* 0x000fc60007ffe0ff */
[----:B------:R-:W-:Y:S02]  /*0610*/  IMAD R19, R49, UR10, RZ ;  /* 0x0000000a31137c24 */ /* 0x000fe4000f8e02ff */
[----:B------:R-:W2:Y:S01]  /*0620*/  @!P6 LDC.64 R12, c[0x0][0x210] ;  /* 0x00008400ff0ceb82 */ /* 0x000ea20000000a00 */
[----:B------:R-:W-:-:S04]  /*0630*/  IMAD.WIDE.U32 R44, R6, UR10, R20 ;  /* 0x0000000a062c7c25 */ /* 0x000fc8000f8e0014 */
[----:B------:R-:W-:-:S03]  /*0640*/  IMAD R19, R6, UR11, R19 ;  /* 0x0000000b06137c24 */ /* 0x000fc6000f8e0213 */
[----:B------:R-:W3:Y:S01]  /*0650*/  @!P6 LDC.64 R10, c[0x0][0x240] ;  /* 0x00009000ff0aeb82 */ /* 0x000ee20000000a00 */
[----:B0-----:R-:W-:Y:S01]  /*0660*/  @!P6 IMAD R18, R61, R16, RZ ;  /* 0x000000103d12e224 */ /* 0x001fe200078e02ff */
[----:B------:R-:W-:-:S03]  /*0670*/  IADD3 R45, R45, R19, RZ ;  /* 0x000000132d2d7210 */ /* 0x000fc60007ffe0ff */
[C---:B------:R-:W-:Y:S02]  /*0680*/  @!P6 IMAD R9, R60.reuse, R17, R18 ;  /* 0x000000113c09e224 */ /* 0x040fe400078e0212 */
[----:B------:R-:W-:Y:S01]  /*0690*/  @!P6 IMAD.WIDE.U32 R16, R60, R16, R46 ;  /* 0x000000103c10e225 */ /* 0x000fe200078e002e */
[----:B------:R-:W0:Y:S03]  /*06a0*/  @P5 LDC.64 R20, c[0x0][0x228] ;  /* 0x00008a00ff145b82 */ /* 0x000e260000000a00 */
[----:B-1----:R-:W-:-:S04]  /*06b0*/  @!P6 IMAD R8, R61, R14, RZ ;  /* 0x0000000e3d08e224 */ /* 0x002fc800078e02ff */
[C---:B------:R-:W-:Y:S01]  /*06c0*/  @!P6 IMAD R19, R60.reuse, R15, R8 ;  /* 0x0000000f3c13e224 */ /* 0x040fe200078e0208 */
[----:B------:R-:W-:Y:S01]  /*06d0*/  @!P6 IADD3 R8, R17, R9, RZ ;  /* 0x000000091108e210 */ /* 0x000fe20007ffe0ff */
[----:B------:R-:W-:Y:S01]  /*06e0*/  @!P6 IMAD.WIDE.U32 R14, R60, R14, R44 ;  /* 0x0000000e3c0ee225 */ /* 0x000fe200078e002c */
[C---:B--2---:R-:W-:Y:S01]  /*06f0*/  @!P6 LEA R22, P4, R16.reuse, R12, 0x1 ;  /* 0x0000000c1016e211 */ /* 0x044fe200078808ff */
[----:B------:R-:W1:Y:S03]  /*0700*/  @P5 LDC.64 R30, c[0x0][0x210] ;  /* 0x00008400ff1e5b82 */ /* 0x000e660000000a00 */
[----:B------:R-:W-:Y:S02]  /*0710*/  @!P6 LEA.HI.X R23, R16, R13, R8, 0x1, P4 ;  /* 0x0000000d1017e211 */ /* 0x000fe400020f0c08 */
[----:B------:R-:W-:Y:S02]  /*0720*/  CS2R R12, SRZ ;  /* 0x00000000000c7805 */ /* 0x000fe4000001ff00 */
[----:B------:R-:W-:-:S02]  /*0730*/  @!P6 IADD3 R8, R15, R19, RZ ;  /* 0x000000130f08e210 */ /* 0x000fc40007ffe0ff */
[C---:B---3--:R-:W-:Y:S01]  /*0740*/  @!P6 LEA R24, P4, R14.reuse, R10, 0x1 ;  /* 0x0000000a0e18e211 */ /* 0x048fe200078808ff */
[----:B------:R-:W2:Y:S03]  /*0750*/  @P5 LDC.64 R18, c[0x0][0x248] ;  /* 0x00009200ff125b82 */ /* 0x000ea60000000a00 */
[----:B------:R-:W-:Y:S02]  /*0760*/  @!P6 LEA.HI.X R25, R14, R11, R8, 0x1, P4 ;  /* 0x0000000b0e19e211 */ /* 0x000fe400020f0c08 */
[----:B------:R-:W-:Y:S02]  /*0770*/  CS2R R8, SRZ ;  /* 0x0000000000087805 */ /* 0x000fe4000001ff00 */
[----:B------:R-:W-:Y:S02]  /*0780*/  CS2R R10, SRZ ;  /* 0x00000000000a7805 */ /* 0x000fe4000001ff00 */
[----:B------:R-:W-:-:S02]  /*0790*/  ISETP.LT.AND P4, PT, R54, R7, !P3 ;  /* 0x000000073600720c */ /* 0x000fc40005f81270 */
[----:B------:R-:W-:Y:S02]  /*07a0*/  CS2R R14, SRZ ;  /* 0x00000000000e7805 */ /* 0x000fe4000001ff00 */
[----:B------:R3:W4:Y:S04]  /*07b0*/  @!P6 LDG.E.128 R8, desc[UR4][R22.64] ;  /* 0x000000041608e981 */ /* 0x000728000c1e1d00 */
[----:B------:R0:W4:Y:S01]  /*07c0*/  @!P6 LDG.E.128 R12, desc[UR4][R24.64] ;  /* 0x00000004180ce981 */ /* 0x000122000c1e1d00 */
[----:B------:R-:W-:Y:S02]  /*07d0*/  @P5 IADD3 R27, P6, R60, 0x10, RZ ;  /* 0x000000103c1b5810 */ /* 0x000fe40007fde0ff */
[----:B------:R-:W-:Y:S02]  /*07e0*/  IADD3 R56, R50, 0x30, RZ ;  /* 0x0000003032387810 */ /* 0x000fe40007ffe0ff */
[----:B------:R-:W1:Y:S01]  /*07f0*/  @P4 LDC.64 R16, c[0x0][0x228] ;  /* 0x00008a00ff104b82 */ /* 0x000e620000000a00 */
[----:B------:R-:W-:-:S02]  /*0800*/  @P5 IADD3.X R29, RZ, R61, RZ, P6, !PT ;  /* 0x0000003dff1d5210 */ /* 0x000fc400037fe4ff */
[----:B------:R-:W-:Y:S02]  /*0810*/  @P5 IADD3 R35, P6, R60, 0x10, RZ ;  /* 0x000000103c235810 */ /* 0x000fe40007fde0ff */
[----:B---3--:R-:W-:Y:S01]  /*0820*/  @P5 MOV R22, R46 ;  /* 0x0000002e00165202 */ /* 0x008fe20000000f00 */
[----:B0-----:R-:W-:Y:S01]  /*0830*/  @P5 IMAD R26, R29, R20, RZ ;  /* 0x000000141d1a5224 */ /* 0x001fe200078e02ff */
[----:B------:R-:W-:Y:S01]  /*0840*/  @P5 MOV R23, R47 ;  /* 0x0000002f00175202 */ /* 0x000fe20000000f00 */
[----:B------:R-:W0:Y:S01]  /*0850*/  @P5 LDC.64 R28, c[0x0][0x240] ;  /* 0x00009000ff1c5b82 */ /* 0x000e220000000a00 */
[----:B------:R-:W-:Y:S01]  /*0860*/  IADD3 R58, R50, 0x40, RZ ;  /* 0x00000040323a7810 */ /* 0x000fe20007ffe0ff */
[----:B------:R-:W-:Y:S01]  /*0870*/  @P5 IMAD R33, R27, R21, R26 ;  /* 0x000000151b215224 */ /* 0x000fe200078e021a */
[----:B------:R-:W-:Y:S02]  /*0880*/  @P5 IADD3.X R21, RZ, R61, RZ, P6, !PT ;  /* 0x0000003dff155210 */ /* 0x000fe400037fe4ff */
[----:B------:R-:W-:-:S02]  /*0890*/  @P4 IADD3 R24, P6, R60, 0x20, RZ ;  /* 0x000000203c184810 */ /* 0x000fc40007fde0ff */
[----:B------:R-:W-:Y:S01]  /*08a0*/  ISETP.LT.AND P3, PT, R56, R7, !P3 ;  /* 0x000000073800720c */ /* 0x000fe20005f61270 */
[----:B------:R-:W3:Y:S01]  /*08b0*/  @P4 LDC.64 R68, c[0x0][0x210] ;  /* 0x00008400ff444b82 */ /* 0x000ee20000000a00 */
[----:B--2---:R-:W-:Y:S01]  /*08c0*/  @P5 IMAD R26, R21, R18, RZ ;  /* 0x00000012151a5224 */ /* 0x004fe200078e02ff */
[----:B------:R-:W-:Y:S01]  /*08d0*/  @P4 IADD3.X R25, RZ, R61, RZ, P6, !PT ;  /* 0x0000003dff194210 */ /* 0x000fe200037fe4ff */
[----:B------:R-:W-:Y:S01]  /*08e0*/  @P5 IMAD.WIDE.U32 R20, R27, R20, R22 ;  /* 0x000000141b145225 */ /* 0x000fe200078e0016 */
[----:B------:R-:W-:Y:S02]  /*08f0*/  @P5 MOV R22, R44 ;  /* 0x0000002c00165202 */ /* 0x000fe40000000f00 */
[----:B------:R-:W-:Y:S01]  /*0900*/  @P5 MOV R23, R45 ;  /* 0x0000002d00175202 */ /* 0x000fe20000000f00 */
[----:B------:R-:W-:Y:S01]  /*0910*/  @P5 IMAD R27, R35, R19, R26 ;  /* 0x00000013231b5224 */ /* 0x000fe200078e021a */
[----:B------:R-:W-:Y:S01]  /*0920*/  @P5 IADD3 R21, R21, R33, RZ ;  /* 0x0000002115155210 */ /* 0x000fe20007ffe0ff */
[----:B-1----:R-:W-:Y:S01]  /*0930*/  @P4 IMAD R25, R25, R16, RZ ;  /* 0x0000001019194224 */ /* 0x002fe200078e02ff */
[----:B------:R-:W-:Y:S01]  /*0940*/  @P5 LEA R30, P6, R20, R30, 0x1 ;  /* 0x0000001e141e5211 */ /* 0x000fe200078c08ff */
[----:B------:R-:W-:Y:S01]  /*0950*/  @P5 IMAD.WIDE.U32 R18, R35, R18, R22 ;  /* 0x0000001223125225 */ /* 0x000fe200078e0016 */
[----:B------:R-:W-:Y:S01]  /*0960*/  ISETP.GE.OR P2, PT, R58, R7, P2 ;  /* 0x000000073a00720c */ /* 0x000fe20001746670 */
[----:B------:R-:W1:Y:S01]  /*0970*/  @P3 LDC.64 R62, c[0x0][0x228] ;  /* 0x00008a00ff3e3b82 */ /* 0x000e620000000a00 */
[----:B------:R-:W-:Y:S01]  /*0980*/  @P5 LEA.HI.X R31, R20, R31, R21, 0x1, P6 ;  /* 0x0000001f141f5211 */ /* 0x000fe200030f0c15 */
[----:B------:R-:W-:Y:S01]  /*0990*/  @P4 IMAD R25, R24, R17, R25 ;  /* 0x0000001118194224 */ /* 0x000fe200078e0219 */
[----:B------:R-:W-:-:S02]  /*09a0*/  @P4 MOV R20, R46 ;  /* 0x0000002e00144202 */ /* 0x000fc40000000f00 */
[----:B------:R-:W-:Y:S02]  /*09b0*/  @P4 MOV R21, R47 ;  /* 0x0000002f00154202 */ /* 0x000fe40000000f00 */
[----:B------:R-:W-:Y:S01]  /*09c0*/  @P5 IADD3 R19, R19, R27, RZ ;  /* 0x0000001b13135210 */ /* 0x000fe20007ffe0ff */
[----:B------:R-:W2:Y:S01]  /*09d0*/  @P3 LDC.64 R38, c[0x0][0x240] ;  /* 0x00009000ff263b82 */ /* 0x000ea20000000a00 */
[----:B0-----:R-:W-:Y:S01]  /*09e0*/  @P5 LEA R28, P6, R18, R28, 0x1 ;  /* 0x0000001c121c5211 */ /* 0x001fe200078c08ff */
[----:B------:R-:W-:-:S03]  /*09f0*/  @P4 IMAD.WIDE.U32 R16, R24, R16, R20 ;  /* 0x0000001018104225 */ /* 0x000fc600078e0014 */
[----:B------:R-:W-:Y:S02]  /*0a00*/  @P5 LEA.HI.X R29, R18, R29, R19, 0x1, P6 ;  /* 0x0000001d121d5211 */ /* 0x000fe400030f0c13 */
[----:B------:R-:W-:Y:S01]  /*0a10*/  @P4 IADD3 R17, R17, R25, RZ ;  /* 0x0000001911114210 */ /* 0x000fe20007ffe0ff */
[----:B------:R-:W0:Y:S01]  /*0a20*/  @P4 LDC.64 R26, c[0x0][0x248] ;  /* 0x00009200ff1a4b82 */ /* 0x000e220000000a00 */
[----:B---3--:R-:W-:-:S04]  /*0a30*/  @P4 LEA R68, P6, R16, R68, 0x1 ;  /* 0x0000004410444211 */ /* 0x008fc800078c08ff */
[----:B------:R-:W-:Y:S02]  /*0a40*/  @P4 LEA.HI.X R69, R16, R69, R17, 0x1, P6 ;  /* 0x0000004510454211 */ /* 0x000fe400030f0c11 */
[C---:B------:R-:W-:Y:S01]  /*0a50*/  @P4 IADD3 R37, P6, R60.reuse, 0x20, RZ ;  /* 0x000000203c254810 */ /* 0x040fe20007fde0ff */
[----:B------:R-:W3:Y:S01]  /*0a60*/  @!P2 LDC.64 R64, c[0x0][0x228] ;  /* 0x00008a00ff40ab82 */ /* 0x000ee20000000a00 */
[----:B------:R-:W-:Y:S02]  /*0a70*/  @P3 MOV R16, R46 ;  /* 0x0000002e00103202 */ /* 0x000fe40000000f00 */
[----:B------:R-:W-:Y:S02]  /*0a80*/  @P4 IADD3.X R17, RZ, R61, RZ, P6, !PT ;  /* 0x0000003dff114210 */ /* 0x000fe400037fe4ff */
[----:B------:R-:W-:-:S03]  /*0a90*/  @P3 IADD3 R33, P6, R60, 0x30, RZ ;  /* 0x000000303c213810 */ /* 0x000fc60007fde0ff */
[----:B------:R-:W2:Y:S01]  /*0aa0*/  @P4 LDC.64 R24, c[0x0][0x240] ;  /* 0x00009000ff184b82 */ /* 0x000ea20000000a00 */
[----:B------:R-:W-:Y:S02]  /*0ab0*/  @P3 IADD3.X R35, RZ, R61, RZ, P6, !PT ;  /* 0x0000003dff233210 */ /* 0x000fe400037fe4ff */
[----:B------:R-:W-:-:S03]  /*0ac0*/  @!P2 IADD3 R23, P6, R60, 0x40, RZ ;  /* 0x000000403c17a810 */ /* 0x000fc60007fde0ff */
[----:B-1----:R-:W-:Y:S01]  /*0ad0*/  @P3 IMAD R20, R35, R62, RZ ;  /* 0x0000003e23143224 */ /* 0x002fe200078e02ff */
[----:B------:R-:W-:Y:S01]  /*0ae0*/  @!P2 IADD3.X R19, RZ, R61, RZ, P6, !PT ;  /* 0x0000003dff13a210 */ /* 0x000fe200037fe4ff */
[----:B0-----:R-:W-:Y:S01]  /*0af0*/  @P4 IMAD R18, R17, R26, RZ ;  /* 0x0000001a11124224 */ /* 0x001fe200078e02ff */
[----:B------:R-:W-:Y:S01]  /*0b00*/  @P3 MOV R17, R47 ;  /* 0x0000002f00113202 */ /* 0x000fe20000000f00 */
[----:B------:R-:W-:Y:S01]  /*0b10*/  @P3 IMAD R57, R33, R63, R20 ;  /* 0x0000003f21393224 */ /* 0x000fe200078e0214 */
[----:B------:R-:W0:Y:S01]  /*0b20*/  @!P2 LDC.64 R34, c[0x0][0x210] ;  /* 0x00008400ff22ab82 */ /* 0x000e220000000a00 */
[----:B------:R-:W-:Y:S01]  /*0b30*/  @P4 IMAD R21, R37, R27, R18 ;  /* 0x0000001b25154224 */ /* 0x000fe200078e0212 */
[----:B------:R-:W-:Y:S01]  /*0b40*/  @P4 MOV R18, R44 ;  /* 0x0000002c00124202 */ /* 0x000fe20000000f00 */
[----:B------:R-:W-:Y:S01]  /*0b50*/  @P3 IMAD.WIDE.U32 R62, R33, R62, R16 ;  /* 0x0000003e213e3225 */ /* 0x000fe200078e0010 */
[----:B------:R-:W-:-:S03]  /*0b60*/  CS2R R16, SRZ ;  /* 0x0000000000107805 */ /* 0x000fc6000001ff00 */
[-C--:B---3--:R-:W-:Y:S01]  /*0b70*/  @!P2 IMAD R22, R19, R64.reuse, RZ ;  /* 0x000000401316a224 */ /* 0x088fe200078e02ff */
[----:B------:R-:W-:Y:S01]  /*0b80*/  @P4 MOV R19, R45 ;  /* 0x0000002d00134202 */ /* 0x000fe20000000f00 */
[----:B------:R-:W1:Y:S01]  /*0b90*/  @P3 LDC.64 R32, c[0x0][0x248] ;  /* 0x00009200ff203b82 */ /* 0x000e620000000a00 */
[----:B------:R-:W-:-:S04]  /*0ba0*/  @!P2 IMAD.WIDE.U32 R46, R23, R64, R46 ;  /* 0x00000040172ea225 */ /* 0x000fc800078e002e */
[----:B------:R-:W-:Y:S01]  /*0bb0*/  @P4 IMAD.WIDE.U32 R26, R37, R26, R18 ;  /* 0x0000001a251a4225 */ /* 0x000fe200078e0012 */
[----:B------:R-:W-:Y:S02]  /*0bc0*/  CS2R R18, SRZ ;  /* 0x0000000000127805 */ /* 0x000fe4000001ff00 */
[----:B------:R-:W3:Y:S01]  /*0bd0*/  @!P2 LDC.64 R42, c[0x0][0x248] ;  /* 0x00009200ff2aab82 */ /* 0x000ee20000000a00 */
[----:B------:R-:W-:Y:S01]  /*0be0*/  @!P2 IMAD R65, R23, R65, R22 ;  /* 0x000000411741a224 */ /* 0x000fe200078e0216 */
[----:B------:R-:W-:Y:S02]  /*0bf0*/  @P4 IADD3 R27, R27, R21, RZ ;  /* 0x000000151b1b4210 */ /* 0x000fe40007ffe0ff */
[----:B------:R-:W-:Y:S02]  /*0c00*/  CS2R R20, SRZ ;  /* 0x0000000000147805 */ /* 0x000fe4000001ff00 */
[----:B------:R-:W-:Y:S01]  /*0c10*/  CS2R R22, SRZ ;  /* 0x0000000000167805 */ /* 0x000fe2000001ff00 */
[----:B------:R-:W4:Y:S01]  /*0c20*/  @P5 LDG.E.128 R16, desc[UR4][R30.64] ;  /* 0x000000041e105981 */ /* 0x000f22000c1e1d00 */
[----:B--2---:R-:W-:Y:S01]  /*0c30*/  @P4 LEA R66, P6, R26, R24, 0x1 ;  /* 0x000000181a424211 */ /* 0x004fe200078c08ff */
[----:B------:R-:W2:Y:S03]  /*0c40*/  @P3 LDC.64 R36, c[0x0][0x210] ;  /* 0x00008400ff243b82 */ /* 0x000ea60000000a00 */
[----:B------:R1:W4:Y:S01]  /*0c50*/  @P5 LDG.E.128 R20, desc[UR4][R28.64] ;  /* 0x000000041c145981 */ /* 0x000322000c1e1d00 */
[----:B------:R-:W-:-:S02]  /*0c60*/  @P3 IADD3 R59, P5, R60, 0x30, RZ ;  /* 0x000000303c3b3810 */ /* 0x000fc40007fbe0ff */
[----:B------:R-:W-:Y:S02]  /*0c70*/  @P4 LEA.HI.X R67, R26, R25, R27, 0x1, P6 ;  /* 0x000000191a434211 */ /* 0x000fe400030f0c1b */
[----:B------:R-:W-:-:S05]  /*0c80*/  @P3 IADD3.X R41, RZ, R61, RZ, P5, !PT ;  /* 0x0000003dff293210 */ /* 0x000fca0002ffe4ff */
[----:B-1----:R-:W-:Y:S01]  /*0c90*/  @P3 IMAD R40, R41, R32, RZ ;  /* 0x0000002029283224 */ /* 0x002fe200078e02ff */
[----:B------:R-:W-:-:S03]  /*0ca0*/  CS2R R28, SRZ ;  /* 0x00000000001c7805 */ /* 0x000fc6000001ff00 */
[----:B------:R-:W-:Y:S02]  /*0cb0*/  @P3 IMAD R33, R59, R33, R40 ;  /* 0x000000213b213224 */ /* 0x000fe400078e0228 */
[----:B------:R-:W1:Y:S01]  /*0cc0*/  @!P2 LDC.64 R40, c[0x0][0x240] ;  /* 0x00009000ff28ab82 */ /* 0x000e620000000a00 */
[----:B------:R-:W-:Y:S02]  /*0cd0*/  CS2R R30, SRZ ;  /* 0x00000000001e7805 */ /* 0x000fe4000001ff00 */
[----:B------:R-:W-:Y:S02]  /*0ce0*/  CS2R R24, SRZ ;  /* 0x0000000000187805 */ /* 0x000fe4000001ff00 */
[----:B------:R-:W-:Y:S02]  /*0cf0*/  CS2R R26, SRZ ;  /* 0x00000000001a7805 */ /* 0x000fe4000001ff00 */
[----:B------:R-:W-:Y:S01]  /*0d00*/  @!P2 IADD3 R64, P5, R60, 0x40, RZ ;  /* 0x000000403c40a810 */ /* 0x000fe20007fbe0ff */
[----:B------:R0:W4:Y:S04]  /*0d10*/  @P4 LDG.E.128 R28, desc[UR4][R66.64] ;  /* 0x00000004421c4981 */ /* 0x000128000c1e1d00 */
[----:B------:R2:W4:Y:S01]  /*0d20*/  @P4 LDG.E.128 R24, desc[UR4][R68.64] ;  /* 0x0000000444184981 */ /* 0x000522000c1e1d00 */
[----:B------:R-:W-:Y:S01]  /*0d30*/  @!P2 IADD3 R47, R47, R65, RZ ;  /* 0x000000412f2fa210 */ /* 0x000fe20007ffe0ff */
[----:B0-----:R-:W-:Y:S01]  /*0d40*/  @P3 IMAD.WIDE.U32 R66, R59, R32, R44 ;  /* 0x000000203b423225 */ /* 0x001fe200078e002c */
[----:B------:R-:W-:-:S02]  /*0d50*/  @!P2 IADD3.X R59, RZ, R61, RZ, P5, !PT ;  /* 0x0000003dff3ba210 */ /* 0x000fc40002ffe4ff */
[----:B------:R-:W-:-:S03]  /*0d60*/  @!P2 LEA R60, P4, R46, R34, 0x1 ;  /* 0x000000222e3ca211 */ /* 0x000fc600078808ff */
[----:B---3--:R-:W-:Y:S01]  /*0d70*/  @!P2 IMAD R59, R59, R42, RZ ;  /* 0x0000002a3b3ba224 */ /* 0x008fe200078e02ff */
[----:B------:R-:W-:Y:S02]  /*0d80*/  @P3 IADD3 R33, R67, R33, RZ ;  /* 0x0000002143213210 */ /* 0x000fe40007ffe0ff */
[----:B--2---:R-:W-:Y:S01]  /*0d90*/  @P3 LEA R68, P5, R66, R38, 0x1 ;  /* 0x0000002642443211 */ /* 0x004fe200078a08ff */
[----:B------:R-:W-:Y:S01]  /*0da0*/  @!P2 IMAD R43, R64, R43, R59 ;  /* 0x0000002b402ba224 */ /* 0x000fe200078e023b */
[----:B------:R-:W-:Y:S01]  /*0db0*/  @!P2 LEA.HI.X R61, R46, R35, R47, 0x1, P4 ;  /* 0x000000232e3da211 */ /* 0x000fe200020f0c2f */
[----:B------:R-:W-:Y:S01]  /*0dc0*/  @!P2 IMAD.WIDE.U32 R44, R64, R42, R44 ;  /* 0x0000002a402ca225 */ /* 0x000fe200078e002c */
[----:B------:R-:W-:Y:S02]  /*0dd0*/  @P3 IADD3 R57, R63, R57, RZ ;  /* 0x000000393f393210 */ /* 0x000fe40007ffe0ff */
[----:B------:R-:W-:Y:S02]  /*0de0*/  @P3 LEA R46, P4, R62, R36, 0x1 ;  /* 0x000000243e2e3211 */ /* 0x000fe400078808ff */
[----:B------:R-:W-:-:S02]  /*0df0*/  CS2R R34, SRZ ;  /* 0x0000000000227805 */ /* 0x000fc4000001ff00 */
[----:B------:R-:W-:Y:S02]  /*0e00*/  @P3 LEA.HI.X R69, R66, R39, R33, 0x1, P5 ;  /* 0x0000002742453211 */ /* 0x000fe400028f0c21 */
[----:B------:R-:W-:Y:S02]  /*0e10*/  CS2R R32, SRZ ;  /* 0x0000000000207805 */ /* 0x000fe4000001ff00 */
[----:B------:R-:W-:Y:S02]  /*0e20*/  @P3 LEA.HI.X R47, R62, R37, R57, 0x1, P4 ;  /* 0x000000253e2f3211 */ /* 0x000fe400020f0c39 */
[----:B------:R-:W-:Y:S02]  /*0e30*/  @!P2 IADD3 R42, R45, R43, RZ ;  /* 0x0000002b2d2aa210 */ /* 0x000fe40007ffe0ff */
[----:B-1----:R-:W-:Y:S02]  /*0e40*/  @!P2 LEA R62, P4, R44, R40, 0x1 ;  /* 0x000000282c3ea211 */ /* 0x002fe400078808ff */
[----:B------:R-:W-:-:S02]  /*0e50*/  CS2R R36, SRZ ;  /* 0x0000000000247805 */ /* 0x000fc4000001ff00 */
[----:B------:R-:W-:Y:S01]  /*0e60*/  CS2R R38, SRZ ;  /* 0x0000000000267805 */ /* 0x000fe2000001ff00 */
[----:B------:R0:W2:Y:S01]  /*0e70*/  @P3 LDG.E.128 R32, desc[UR4][R46.64] ;  /* 0x000000042e203981 */ /* 0x0000a2000c1e1d00 */
[----:B------:R-:W-:Y:S02]  /*0e80*/  @!P2 LEA.HI.X R63, R44, R41, R42, 0x1, P4 ;  /* 0x000000292c3fa211 */ /* 0x000fe400020f0c2a */
[----:B------:R-:W-:Y:S02]  /*0e90*/  CS2R R40, SRZ ;  /* 0x0000000000287805 */ /* 0x000fe4000001ff00 */
[----:B------:R-:W-:Y:S02]  /*0ea0*/  CS2R R42, SRZ ;  /* 0x00000000002a7805 */ /* 0x000fe4000001ff00 */
[----:B------:R-:W-:Y:S01]  /*0eb0*/  CS2R R44, SRZ ;  /* 0x00000000002c7805 */ /* 0x000fe2000001ff00 */
[----:B------:R-:W3:Y:S04]  /*0ec0*/  @P3 LDG.E.128 R36, desc[UR4][R68.64] ;  /* 0x0000000444243981 */ /* 0x000ee8000c1e1d00 */
[----:B------:R1:W3:Y:S01]  /*0ed0*/  @!P2 LDG.E.128 R40, desc[UR4][R60.64] ;  /* 0x000000043c28a981 */ /* 0x0002e2000c1e1d00 */
[----:B0-----:R-:W-:-:S06]  /*0ee0*/  CS2R R46, SRZ ;  /* 0x00000000002e7805 */ /* 0x001fcc000001ff00 */
[----:B------:R0:W3:Y:S01]  /*0ef0*/  @!P2 LDG.E.128 R44, desc[UR4][R62.64] ;  /* 0x000000043e2ca981 */ /* 0x0000e2000c1e1d00 */
[----:B----4-:R-:W-:Y:S02]  /*0f00*/  HADD2.F32 R57, -RZ, R8.H1_H1 ;  /* 0x30000008ff397230 */ /* 0x010fe40000004100 */
[----:B------:R-:W-:Y:S02]  /*0f10*/  HADD2.F32 R64, -RZ, R12.H1_H1 ;  /* 0x3000000cff407230 */ /* 0x000fe40000004100 */
[----:B------:R-:W-:Y:S02]  /*0f20*/  HADD2.F32 R8, -RZ, R8.H0_H0 ;  /* 0x20000008ff087230 */ /* 0x000fe40000004100 */
[----:B------:R-:W-:Y:S02]  /*0f30*/  HADD2.F32 R59, -RZ, R12.H0_H0 ;  /* 0x2000000cff3b7230 */ /* 0x000fe40000004100 */
[----:B------:R-:W-:Y:S01]  /*0f40*/  FMUL.FTZ R65, R57, R64 ;  /* 0x0000004039417220 */ /* 0x000fe20000410000 */
[----:B------:R-:W-:-:S02]  /*0f50*/  HADD2.F32 R12, -RZ, R9.H0_H0 ;  /* 0x20000009ff0c7230 */ /* 0x000fc40000004100 */
[----:B------:R-:W-:Y:S02]  /*0f60*/  HADD2.F32 R57, -RZ, R13.H0_H0 ;  /* 0x2000000dff397230 */ /* 0x000fe40000004100 */
[----:B------:R-:W-:Y:S01]  /*0f70*/  FFMA.FTZ R59, R8, R59, R65 ;  /* 0x0000003b083b7223 */ /* 0x000fe20000010041 */
[----:B------:R-:W-:Y:S02]  /*0f80*/  HADD2.F32 R9, -RZ, R9.H1_H1 ;  /* 0x30000009ff097230 */ /* 0x000fe40000004100 */
[----:B-1----:R-:W-:Y:S02]  /*0f90*/  HADD2.F32 R60, -RZ, R13.H1_H1 ;  /* 0x3000000dff3c7230 */ /* 0x002fe40000004100 */
[----:B------:R-:W-:Y:S01]  /*0fa0*/  FFMA.FTZ R12, R12, R57, R59 ;  /* 0x000000390c0c7223 */ /* 0x000fe2000001003b */
[----:B------:R-:W-:Y:S02]  /*0fb0*/  HADD2.F32 R8, -RZ, R10.H0_H0 ;  /* 0x2000000aff087230 */ /* 0x000fe40000004100 */
[----:B------:R-:W-:-:S02]  /*0fc0*/  HADD2.F32 R13, -RZ, R14.H0_H0 ;  /* 0x2000000eff0d7230 */ /* 0x000fc40000004100 */
[----:B------:R-:W-:Y:S01]  /*0fd0*/  FFMA.FTZ R57, R9, R60, R12 ;  /* 0x0000003c09397223 */ /* 0x000fe2000001000c */
[----:B------:R-:W-:Y:S02]  /*0fe0*/  HADD2.F32 R10, -RZ, R10.H1_H1 ;  /* 0x3000000aff0a7230 */ /* 0x000fe40000004100 */
[----:B------:R-:W-:Y:S02]  /*0ff0*/  HADD2.F32 R9, -RZ, R14.H1_H1 ;  /* 0x3000000eff097230 */ /* 0x000fe40000004100 */
[----:B------:R-:W-:Y:S01]  /*1000*/  FFMA.FTZ R57, R8, R13, R57 ;  /* 0x0000000d08397223 */ /* 0x000fe20000010039 */
[----:B------:R-:W-:Y:S02]  /*1010*/  HADD2.F32 R8, -RZ, R11.H0_H0 ;  /* 0x2000000bff087230 */ /* 0x000fe40000004100 */
[--C-:B------:R-:W-:Y:S02]  /*1020*/  HADD2.F32 R13, -RZ, R15.reuse.H0_H0 ;  /* 0x2000000fff0d7230 */ /* 0x100fe40000004100 */
[----:B------:R-:W-:Y:S01]  /*1030*/  FFMA.FTZ R9, R10, R9, R57 ;  /* 0x000000090a097223 */ /* 0x000fe20000010039 */
[----:B------:R-:W-:-:S03]  /*1040*/  HADD2.F32 R10, -RZ, R15.H1_H1 ;  /* 0x3000000fff0a7230 */ /* 0x000fc60000004100 */
[----:B------:R-:W-:Y:S01]  /*1050*/  FFMA.FTZ R8, R8, R13, R9 ;  /* 0x0000000d08087223 */ /* 0x000fe20000010009 */
[----:B------:R-:W-:-:S05]  /*1060*/  HADD2.F32 R11, -RZ, R11.H1_H1 ;  /* 0x3000000bff0b7230 */ /* 0x000fca0000004100 */
[----:B------:R-:W-:Y:S01]  /*1070*/  FFMA.FTZ R8, R11, R10, R8 ;  /* 0x0000000a0b087223 */ /* 0x000fe20000010008 */
[--C-:B------:R-:W-:Y:S02]  /*1080*/  HADD2.F32 R59, -RZ, R16.reuse.H1_H1 ;  /* 0x30000010ff3b7230 */ /* 0x100fe40000004100 */
[----:B------:R-:W-:Y:S02]  /*1090*/  HADD2.F32 R13, -RZ, R16.H0_H0 ;  /* 0x20000010ff0d7230 */ /* 0x000fe40000004100 */
[--C-:B0-----:R-:W-:Y:S02]  /*10a0*/  HADD2.F32 R62, -RZ, R20.reuse.H1_H1 ;  /* 0x30000014ff3e7230 */ /* 0x101fe40000004100 */
[----:B------:R-:W-:Y:S02]  /*10b0*/  HADD2.F32 R60, -RZ, R20.H0_H0 ;  /* 0x20000014ff3c7230 */ /* 0x000fe40000004100 */
[--C-:B------:R-:W-:Y:S02]  /*10c0*/  HADD2.F32 R57, -RZ, R21.reuse.H0_H0 ;  /* 0x20000015ff397230 */ /* 0x100fe40000004100 */
[----:B------:R-:W-:-:S02]  /*10d0*/  HADD2.F32 R20, -RZ, R21.H1_H1 ;  /* 0x30000015ff147230 */ /* 0x000fc40000004100 */
[--C-:B------:R-:W-:Y:S02]  /*10e0*/  HADD2.F32 R16, -RZ, R22.reuse.H0_H0 ;  /* 0x20000016ff107230 */ /* 0x100fe40000004100 */
[----:B------:R-:W-:Y:S02]  /*10f0*/  HADD2.F32 R15, -RZ, R22.H1_H1 ;  /* 0x30000016ff0f7230 */ /* 0x000fe40000004100 */
[----:B------:R-:W-:Y:S01]  /*1100*/  FMUL.FTZ R62, R59, R62 ;  /* 0x0000003e3b3e7220 */ /* 0x000fe20000410000 */
[--C-:B------:R-:W-:Y:S02]  /*1110*/  HADD2.F32 R12, -RZ, R17.reuse.H0_H0 ;  /* 0x20000011ff0c7230 */ /* 0x100fe40000004100 */
[----:B------:R-:W-:Y:S02]  /*1120*/  HADD2.F32 R17, -RZ, R17.H1_H1 ;  /* 0x30000011ff117230 */ /* 0x000fe40000004100 */
[----:B------:R-:W-:Y:S02]  /*1130*/  HADD2.F32 R22, -RZ, R28.H1_H1 ;  /* 0x3000001cff167230 */ /* 0x000fe40000004100 */
[----:B------:R-:W-:-:S05]  /*1140*/  HADD2.F32 R21, -RZ, R24.H1_H1 ;  /* 0x30000018ff157230 */ /* 0x000fca0000004100 */
[----:B------:R-:W-:Y:S01]  /*1150*/  FMUL.FTZ R59, R21, R22 ;  /* 0x00000016153b7220 */ /* 0x000fe20000410000 */
[----:B------:R-:W-:Y:S01]  /*1160*/  FFMA.FTZ R21, R13, R60, R62 ;  /* 0x0000003c0d157223 */ /* 0x000fe2000001003e */
[--C-:B------:R-:W-:Y:S02]  /*1170*/  HADD2.F32 R14, -RZ, R23.reuse.H0_H0 ;  /* 0x20000017ff0e7230 */ /* 0x100fe40000004100 */
[----:B------:R-:W-:Y:S02]  /*1180*/  HADD2.F32 R10, -RZ, R23.H1_H1 ;  /* 0x30000017ff0a7230 */ /* 0x000fe40000004100 */
[----:B------:R-:W-:Y:S01]  /*1190*/  FFMA.FTZ R12, R12, R57, R21 ;  /* 0x000000390c0c7223 */ /* 0x000fe20000010015 */
[----:B------:R-:W-:Y:S02]  /*11a0*/  HADD2.F32 R24, -RZ, R24.H0_H0 ;  /* 0x20000018ff187230 */ /* 0x000fe40000004100 */
[----:B------:R-:W-:Y:S02]  /*11b0*/  HADD2.F32 R23, -RZ, R28.H0_H0 ;  /* 0x2000001cff177230 */ /* 0x000fe40000004100 */
[----:B------:R-:W-:Y:S01]  /*11c0*/  FFMA.FTZ R20, R17, R20, R12 ;  /* 0x0000001411147223 */ /* 0x000fe2000001000c */
[----:B------:R-:W-:-:S02]  /*11d0*/  HADD2.F32 R11, -RZ, R18.H0_H0 ;  /* 0x20000012ff0b7230 */ /* 0x000fc40000004100 */
[----:B------:R-:W-:Y:S02]  /*11e0*/  HADD2.F32 R13, -RZ, R25.H0_H0 ;  /* 0x20000019ff0d7230 */ /* 0x000fe40000004100 */
[----:B------:R-:W-:Y:S01]  /*11f0*/  FFMA.FTZ R28, R24, R23, R59 ;  /* 0x00000017181c7223 */ /* 0x000fe2000001003b */
[----:B------:R-:W-:Y:S02]  /*1200*/  HADD2.F32 R22, -RZ, R29.H0_H0 ;  /* 0x2000001dff167230 */ /* 0x000fe40000004100 */
[----:B------:R-:W-:Y:S01]  /*1210*/  FFMA.FTZ R17, R11, R16, R20 ;  /* 0x000000100b117223 */ /* 0x000fe20000010014 */
[----:B------:R-:W-:Y:S02]  /*1220*/  HADD2.F32 R18, -RZ, R18.H1_H1 ;  /* 0x30000012ff127230 */ /* 0x000fe40000004100 */
[----:B------:R-:W-:Y:S02]  /*1230*/  HADD2.F32 R25, -RZ, R25.H1_H1 ;  /* 0x30000019ff197230 */ /* 0x000fe40000004100 */
[----:B------:R-:W-:Y:S01]  /*1240*/  FFMA.FTZ R22, R13, R22, R28 ;  /* 0x000000160d167223 */ /* 0x000fe2000001001c */
[----:B------:R-:W-:-:S02]  /*1250*/  HADD2.F32 R24, -RZ, R29.H1_H1 ;  /* 0x3000001dff187230 */ /* 0x000fc40000004100 */
[----:B------:R-:W-:Y:S01]  /*1260*/  FFMA.FTZ R18, R18, R15, R17 ;  /* 0x0000000f12127223 */ /* 0x000fe20000010011 */
[----:B------:R-:W-:Y:S02]  /*1270*/  HADD2.F32 R12, -RZ, R26.H0_H0 ;  /* 0x2000001aff0c7230 */ /* 0x000fe40000004100 */
[----:B------:R-:W-:Y:S02]  /*1280*/  HADD2.F32 R13, -RZ, R30.H0_H0 ;  /* 0x2000001eff0d7230 */ /* 0x000fe40000004100 */
[----:B------:R-:W-:Y:S01]  /*1290*/  FFMA.FTZ R25, R25, R24, R22 ;  /* 0x0000001819197223 */ /* 0x000fe20000010016 */
[--C-:B--2---:R-:W-:Y:S02]  /*12a0*/  HADD2.F32 R15, -RZ, R32.reuse.H0_H0 ;  /* 0x20000020ff0f7230 */ /* 0x104fe40000004100 */
[----:B------:R-:W-:Y:S02]  /*12b0*/  HADD2.F32 R32, -RZ, R32.H1_H1 ;  /* 0x30000020ff207230 */ /* 0x000fe40000004100 */
[----:B---3--:R-:W-:-:S02]  /*12c0*/  HADD2.F32 R23, -RZ, R36.H1_H1 ;  /* 0x30000024ff177230 */ /* 0x008fc40000004100 */
[----:B------:R-:W-:Y:S01]  /*12d0*/  FFMA.FTZ R25, R12, R13, R25 ;  /* 0x0000000d0c197223 */ /* 0x000fe20000010019 */
[----:B------:R-:W-:Y:S02]  /*12e0*/  HADD2.F32 R26, -RZ, R26.H1_H1 ;  /* 0x3000001aff1a7230 */ /* 0x000fe40000004100 */
[----:B------:R-:W-:Y:S02]  /*12f0*/  HADD2.F32 R11, -RZ, R30.H1_H1 ;  /* 0x3000001eff0b7230 */ /* 0x000fe40000004100 */
[----:B------:R-:W-:Y:S02]  /*1300*/  HADD2.F32 R17, -RZ, R40.H1_H1 ;  /* 0x30000028ff117230 */ /* 0x000fe40000004100 */
[----:B------:R-:W-:Y:S01]  /*1310*/  FMUL.FTZ R32, R32, R23 ;  /* 0x0000001720207220 */ /* 0x000fe20000410000 */
[----:B------:R-:W-:Y:S02]  /*1320*/  HADD2.F32 R22, -RZ, R36.H0_H0 ;  /* 0x20000024ff167230 */ /* 0x000fe40000004100 */
[----:B------:R-:W-:-:S02]  /*1330*/  HADD2.F32 R24, -RZ, R44.H1_H1 ;  /* 0x3000002cff187230 */ /* 0x000fc40000004100 */
[----:B------:R-:W-:Y:S01]  /*1340*/  FFMA.FTZ R11, R26, R11, R25 ;  /* 0x0000000b1a0b7223 */ /* 0x000fe20000010019 */
[----:B------:R-:W-:Y:S02]  /*1350*/  HADD2.F32 R40, -RZ, R40.H0_H0 ;  /* 0x20000028ff287230 */ /* 0x000fe40000004100 */
[----:B------:R-:W-:Y:S02]  /*1360*/  HADD2.F32 R23, -RZ, R44.H0_H0 ;  /* 0x2000002cff177230 */ /* 0x000fe40000004100 */
[----:B------:R-:W-:Y:S01]  /*1370*/  FMUL.FTZ R17, R17, R24 ;  /* 0x0000001811117220 */ /* 0x000fe20000410000 */
[----:B------:R-:W-:Y:S02]  /*1380*/  HADD2.F32 R21, -RZ, R33.H0_H0 ;  /* 0x20000021ff157230 */ /* 0x000fe40000004100 */
[----:B------:R-:W-:Y:S01]  /*1390*/  FFMA.FTZ R32, R15, R22, R32 ;  /* 0x000000160f207223 */ /* 0x000fe20000010020 */
[----:B------:R-:W-:Y:S02]  /*13a0*/  HADD2.F32 R26, -RZ, R37.H0_H0 ;  /* 0x20000025ff1a7230 */ /* 0x000fe40000004100 */
[----:B------:R-:W-:Y:S01]  /*13b0*/  FFMA.FTZ R40, R40, R23, R17 ;  /* 0x0000001728287223 */ /* 0x000fe20000010011 */
[----:B------:R-:W-:-:S02]  /*13c0*/  HADD2.F32 R16, -RZ, R27.H0_H0 ;  /* 0x2000001bff107230 */ /* 0x000fc40000004100 */
[----:B------:R-:W-:Y:S02]  /*13d0*/  HADD2.F32 R13, -RZ, R31.H0_H0 ;  /* 0x2000001fff0d7230 */ /* 0x000fe40000004100 */
[----:B------:R-:W-:Y:S02]  /*13e0*/  HADD2.F32 R15, -RZ, R41.H0_H0 ;  /* 0x20000029ff0f7230 */ /* 0x000fe40000004100 */
[----:B------:R-:W-:Y:S02]  /*13f0*/  HADD2.F32 R22, -RZ, R45.H0_H0 ;  /* 0x2000002dff167230 */ /* 0x000fe40000004100 */
[----:B------:R-:W-:Y:S01]  /*1400*/  FFMA.FTZ R26, R21, R26, R32 ;  /* 0x0000001a151a7223 */ /* 0x000fe20000010020 */
[----:B------:R-:W-:Y:S02]  /*1410*/  HADD2.F32 R33, -RZ, R33.H1_H1 ;  /* 0x30000021ff217230 */ /* 0x000fe40000004100 */
[----:B------:R-:W-:Y:S02]  /*1420*/  HADD2.F32 R28, -RZ, R37.H1_H1 ;  /* 0x30000025ff1c7230 */ /* 0x000fe40000004100 */
[----:B------:R-:W-:Y:S01]  /*1430*/  FFMA.FTZ R16, R16, R13, R11 ;  /* 0x0000000d10107223 */ /* 0x000fe2000001000b */
        /* <DEDUP_REMOVED lines=9> */
[----:B------:R-:W-:Y:S02]  /*14d0*/  HADD2.F32 R22, -RZ, R46.H0_H0 ;  /* 0x2000002eff167230 */ /* 0x000fe40000004100 */
[----:B------:R-:W-:Y:S01]  /*14e0*/  FFMA.FTZ R11, R11, R30, R26 ;  /* 0x0000001e0b0b7223 */ /* 0x000fe2000001001a */
[----:B------:R-:W-:Y:S02]  /*14f0*/  HADD2.F32 R34, -RZ, R34.H1_H1 ;  /* 0x30000022ff227230 */ /* 0x000fe40000004100 */
[----:B------:R-:W-:Y:S02]  /*1500*/  HADD2.F32 R13, -RZ, R38.H1_H1 ;  /* 0x30000026ff0d7230 */ /* 0x000fe40000004100 */
[----:B------:R-:W-:Y:S01]  /*1510*/  FFMA.FTZ R14, R9, R14, R18 ;  /* 0x0000000e090e7223 */ /* 0x000fe20000010012 */
[----:B------:R-:W-:Y:S02]  /*1520*/  HADD2.F32 R42, -RZ, R42.H1_H1 ;  /* 0x3000002aff2a7230 */ /* 0x000fe40000004100 */
[----:B------:R-:W-:Y:S01]  /*1530*/  FFMA.FTZ R15, R15, R22, R24 ;  /* 0x000000160f0f7223 */ /* 0x000fe20000010018 */
[----:B------:R-:W-:-:S02]  /*1540*/  HADD2.F32 R17, -RZ, R46.H1_H1 ;  /* 0x3000002eff117230 */ /* 0x000fc40000004100 */
[----:B------:R-:W-:Y:S01]  /*1550*/  FFMA.FTZ R34, R34, R13, R11 ;  /* 0x0000000d22227223 */ /* 0x000fe2000001000b */
[----:B------:R-:W-:Y:S02]  /*1560*/  HADD2.F32 R9, -RZ, R35.H0_H0 ;  /* 0x20000023ff097230 */ /* 0x000fe40000004100 */
[----:B------:R-:W-:Y:S02]  /*1570*/  HADD2.F32 R20, -RZ, R39.H0_H0 ;  /* 0x20000027ff147230 */ /* 0x000fe40000004100 */
[----:B------:R-:W-:Y:S01]  /*1580*/  FFMA.FTZ R42, R42, R17, R15 ;  /* 0x000000112a2a7223 */ /* 0x000fe2000001000f */
[----:B------:R-:W-:Y:S02]  /*1590*/  HADD2.F32 R11, -RZ, R43.H0_H0 ;  /* 0x2000002bff0b7230 */ /* 0x000fe40000004100 */
[----:B------:R-:W-:Y:S02]  /*15a0*/  HADD2.F32 R22, -RZ, R47.H0_H0 ;  /* 0x2000002fff167230 */ /* 0x000fe40000004100 */
[----:B------:R-:W-:Y:S01]  /*15b0*/  FFMA.FTZ R34, R9, R20, R34 ;  /* 0x0000001409227223 */ /* 0x000fe20000010022 */
[----:B------:R-:W-:-:S02]  /*15c0*/  HADD2.F32 R35, -RZ, R35.H1_H1 ;  /* 0x30000023ff237230 */ /* 0x000fc40000004100 */
[----:B------:R-:W-:Y:S02]  /*15d0*/  HADD2.F32 R18, -RZ, R39.H1_H1 ;  /* 0x30000027ff127230 */ /* 0x000fe40000004100 */
[----:B------:R-:W-:Y:S01]  /*15e0*/  FFMA.FTZ R22, R11, R22, R42 ;  /* 0x000000160b167223 */ /* 0x000fe2000001002a */
[----:B------:R-:W-:Y:S02]  /*15f0*/  HADD2.F32 R19, -RZ, R19.H1_H1 ;  /* 0x30000013ff137230 */ /* 0x000fe40000004100 */
[----:B------:R-:W-:Y:S02]  /*1600*/  HADD2.F32 R27, -RZ, R27.H1_H1 ;  /* 0x3000001bff1b7230 */ /* 0x000fe40000004100 */
[----:B------:R-:W-:Y:S02]  /*1610*/  HADD2.F32 R12, -RZ, R31.H1_H1 ;  /* 0x3000001fff0c7230 */ /* 0x000fe40000004100 */
[----:B------:R-:W-:Y:S02]  /*1620*/  HADD2.F32 R43, -RZ, R43.H1_H1 ;  /* 0x3000002bff2b7230 */ /* 0x000fe40000004100 */
[----:B------:R-:W-:-:S02]  /*1630*/  HADD2.F32 R20, -RZ, R47.H1_H1 ;  /* 0x3000002fff147230 */ /* 0x000fc40000004100 */
[----:B------:R-:W-:Y:S01]  /*1640*/  FFMA.FTZ R18, R35, R18, R34 ;  /* 0x0000001223127223 */ /* 0x000fe20000010022 */
[----:B------:R-:W-:Y:S01]  /*1650*/  FFMA.FTZ R14, R19, R10, R14 ;  /* 0x0000000a130e7223 */ /* 0x000fe2000001000e */
[----:B------:R-:W-:Y:S01]  /*1660*/  FFMA.FTZ R16, R27, R12, R16 ;  /* 0x0000000c1b107223 */ /* 0x000fe20000010010 */
[----:B------:R-:W-:Y:S02]  /*1670*/  FFMA.FTZ R20, R43, R20, R22 ;  /* 0x000000142b147223 */ /* 0x000fe40000010016 */
[----:B------:R-:W0:Y:S04]  /*1680*/  SHFL.BFLY PT, R15, R18, 0x8, 0x1f ;  /* 0x0d001f00120f7f89 */ /* 0x000e2800000e0000 */
[----:B------:R-:W1:Y:S04]  /*1690*/  SHFL.BFLY PT, R9, R8, 0x8, 0x1f ;  /* 0x0d001f0008097f89 */ /* 0x000e6800000e0000 */
[----:B------:R-:W2:Y:S04]  /*16a0*/  SHFL.BFLY PT, R11, R14, 0x8, 0x1f ;  /* 0x0d001f000e0b7f89 */ /* 0x000ea800000e0000 */
[----:B------:R-:W3:Y:S04]  /*16b0*/  SHFL.BFLY PT, R13, R16, 0x8, 0x1f ;  /* 0x0d001f00100d7f89 */ /* 0x000ee800000e0000 */
[----:B------:R-:W4:Y:S01]  /*16c0*/  SHFL.BFLY PT, R19, R20, 0x8, 0x1f ;  /* 0x0d001f0014137f89 */ /* 0x000f2200000e0000 */
[----:B0-----:R-:W-:Y:S01]  /*16d0*/  FADD.FTZ R17, R18, R15 ;  /* 0x0000000f12117221 */ /* 0x001fe20000010000 */
[----:B-1----:R-:W-:Y:S01]  /*16e0*/  FADD.FTZ R9, R8, R9 ;  /* 0x0000000908097221 */ /* 0x002fe20000010000 */
[----:B--2---:R-:W-:Y:S01]  /*16f0*/  FADD.FTZ R12, R14, R11 ;  /* 0x0000000b0e0c7221 */ /* 0x004fe20000010000 */
[----:B---3--:R-:W-:Y:S01]  /*1700*/  FADD.FTZ R13, R16, R13 ;  /* 0x0000000d100d7221 */ /* 0x008fe20000010000 */
[----:B----4-:R-:W-:Y:S01]  /*1710*/  FADD.FTZ R21, R20, R19 ;  /* 0x0000001314157221 */ /* 0x010fe20000010000 */
        /* <DEDUP_REMOVED lines=20> */
[----:B------:R-:W0:Y:S01]  /*1860*/  SHFL.BFLY PT, R18, R19, 0x1, 0x1f ;  /* 0x0c201f0013127f89 */ /* 0x000e2200000e0000 */
[----:B------:R-:W-:Y:S01]  /*1870*/  @P1 IMAD R53, R0, 0x50, R53 ;  /* 0x0000005000351824 */ /* 0x000fe200078e0235 */
[----:B------:R-:W1:Y:S02]  /*1880*/  LDC.64 R8, c[0x0][0x2d0] ;  /* 0x0000b400ff087b82 */ /* 0x000e640000000a00 */
[----:B------:R-:W2:Y:S04]  /*1890*/  SHFL.BFLY PT, R12, R11, 0x1, 0x1f ;  /* 0x0c201f000b0c7f89 */ /* 0x000ea800000e0000 */
[----:B------:R-:W3:Y:S04]  /*18a0*/  SHFL.BFLY PT, R14, R13, 0x1, 0x1f ;  /* 0x0c201f000d0e7f89 */ /* 0x000ee800000e0000 */
[----:B------:R-:W4:Y:S04]  /*18b0*/  SHFL.BFLY PT, R15, R16, 0x1, 0x1f ;  /* 0x0c201f00100f7f89 */ /* 0x000f2800000e0000 */
[----:B------:R-:W4:Y:S01]  /*18c0*/  SHFL.BFLY PT, R20, R17, 0x1, 0x1f ;  /* 0x0c201f0011147f89 */ /* 0x000f2200000e0000 */
[----:B------:R-:W-:Y:S01]  /*18d0*/  @P1 IMAD.HI R53, R53, 0x66666667, RZ ;  /* 0x6666666735351827 */ /* 0x000fe200078e02ff */
[----:B------:R-:W-:-:S04]  /*18e0*/  ISETP.NE.AND P2, PT, R55, RZ, PT ;  /* 0x000000ff3700720c */ /* 0x000fc80003f45270 */
[----:B------:R-:W-:-:S04]  /*18f0*/  @P1 SHF.R.U32.HI R10, RZ, 0x1f, R53 ;  /* 0x0000001fff0a1819 */ /* 0x000fc80000011635 */
[----:B------:R-:W-:Y:S01]  /*1900*/  @P1 LEA.HI.SX32 R53, R53, R10, 0x1b ;  /* 0x0000000a35351211 */ /* 0x000fe200078fdaff */
[----:B------:R-:W-:Y:S01]  /*1910*/  HFMA2.MMA R10, -RZ, RZ, 0, 0 ;  /* 0x00000000ff0a7435 */ /* 0x000fe200000001ff */
[----:B------:R-:W-:Y:S01]  /*1920*/  BSSY B0, `(.L_x_1126) ;  /* 0x0000028000007945 */ /* 0x000fe20003800000 */
[----:B0-----:R-:W-:Y:S01]  /*1930*/  FADD.FTZ R18, R19, R18 ;  /* 0x0000001213127221 */ /* 0x001fe20000010000 */
[----:B--2---:R-:W-:Y:S01]  /*1940*/  FADD.FTZ R21, R11, R12 ;  /* 0x0000000c0b157221 */ /* 0x004fe20000010000 */
[----:B---3--:R-:W-:Y:S02]  /*1950*/  FADD.FTZ R22, R13, R14 ;  /* 0x0000000e0d167221 */ /* 0x008fe40000010000 */
[----:B------:R-:W-:Y:S02]  /*1960*/  @P1 IMAD R10, R53, 0x50, RZ ;  /* 0x00000050350a1824 */ /* 0x000fe400078e02ff */
[----:B----4-:R-:W-:Y:S01]  /*1970*/  FADD.FTZ R15, R16, R15 ;  /* 0x0000000f100f7221 */ /* 0x010fe20000010000 */
[----:B------:R-:W-:Y:S01]  /*1980*/  FADD.FTZ R19, R17, R20 ;  /* 0x0000001411137221 */ /* 0x000fe20000010000 */
[----:B------:R-:W-:Y:S06]  /*1990*/  @P2 BRA `(.L_x_1127) ;  /* 0x0000000000802947 */ /* 0x000fec0003800000 */
[----:B------:R-:W0:Y:S01]  /*19a0*/  LDC.64 R16, c[0x0][0x278] ;  /* 0x00009e00ff107b82 */ /* 0x000e220000000a00 */
[----:B------:R-:W-:Y:S01]  /*19b0*/  SHF.R.S32.HI R14, RZ, 0x1f, R10 ;  /* 0x0000001fff0e7819 */ /* 0x000fe2000001140a */
[----:B------:R-:W-:Y:S01]  /*19c0*/  ULDC.64 UR8, c[0x0][0x280] ;  /* 0x0000a00000087ab9 */ /* 0x000fe20000000a00 */
[C---:B------:R-:W-:Y:S02]  /*19d0*/  IADD3 R12, P1, R5.reuse, R10, RZ ;  /* 0x0000000a050c7210 */ /* 0x040fe40007f3e0ff */
[-C--:B------:R-:W-:Y:S02]  /*19e0*/  ISETP.GE.AND P2, PT, R54, R7.reuse, PT ;  /* 0x000000073600720c */ /* 0x080fe40003f46270 */
[----:B------:R-:W-:Y:S02]  /*19f0*/  LEA.HI.X.SX32 R13, R5, R14, 0x1, P1 ;  /* 0x0000000e050d7211 */ /* 0x000fe400008f0eff */
[-C--:B------:R-:W-:Y:S02]  /*1a00*/  ISETP.GE.AND P1, PT, R56, R7.reuse, PT ;  /* 0x000000073800720c */ /* 0x080fe40003f26270 */
[----:B------:R-:W-:-:S02]  /*1a10*/  ISETP.GE.AND P5, PT, R50, R7, PT ;  /* 0x000000073200720c */ /* 0x000fc40003fa6270 */
[----:B------:R-:W-:Y:S02]  /*1a20*/  ISETP.GE.AND P4, PT, R52, R7, PT ;  /* 0x000000073400720c */ /* 0x000fe40003f86270 */
[----:B------:R-:W-:Y:S01]  /*1a30*/  FSEL R15, R15, RZ, !P2 ;  /* 0x000000ff0f0f7208 */ /* 0x000fe20005000000 */
[C---:B0-----:R-:W-:Y:S02]  /*1a40*/  IMAD R14, R16.reuse, UR7, RZ ;  /* 0x00000007100e7c24 */ /* 0x041fe4000f8e02ff */
[----:B------:R-:W-:-:S04]  /*1a50*/  IMAD.WIDE.U32 R12, R16, UR6, R12 ;  /* 0x00000006100c7c25 */ /* 0x000fc8000f8e000c */
[----:B------:R-:W-:Y:S01]  /*1a60*/  IMAD R11, R17, UR6, R14 ;  /* 0x00000006110b7c24 */ /* 0x000fe2000f8e020e */
[----:B------:R-:W-:-:S04]  /*1a70*/  FSEL R17, R18, RZ, !P1 ;  /* 0x000000ff12117208 */ /* 0x000fc80004800000 */
[----:B------:R-:W-:Y:S01]  /*1a80*/  IADD3 R13, R13, R11, RZ ;  /* 0x0000000b0d0d7210 */ /* 0x000fe20007ffe0ff */
[----:B------:R-:W-:Y:S02]  /*1a90*/  IMAD R11, R49, UR8, RZ ;  /* 0x00000008310b7c24 */ /* 0x000fe4000f8e02ff */
[----:B------:R-:W-:-:S04]  /*1aa0*/  IMAD.WIDE.U32 R12, R6, UR8, R12 ;  /* 0x00000008060c7c25 */ /* 0x000fc8000f8e000c */
[----:B------:R-:W-:Y:S01]  /*1ab0*/  IMAD R14, R6, UR9, R11 ;  /* 0x00000009060e7c24 */ /* 0x000fe2000f8e020b */
[----:B------:R-:W-:Y:S01]  /*1ac0*/  IADD3 R11, P3, R50, R12, RZ ;  /* 0x0000000c320b7210 */ /* 0x000fe20007f7e0ff */
[----:B------:R-:W-:-:S03]  /*1ad0*/  ULDC.64 UR8, c[0x0][0x260] ;  /* 0x0000980000087ab9 */ /* 0x000fc60000000a00 */
[----:B------:R-:W-:Y:S02]  /*1ae0*/  IADD3.X R14, R51, R13, R14, P3, !PT ;  /* 0x0000000d330e7210 */ /* 0x000fe40001ffe40e */
[C---:B------:R-:W-:Y:S02]  /*1af0*/  LEA R12, P6, R11.reuse, UR8, 0x2 ;  /* 0x000000080b0c7c11 */ /* 0x040fe4000f8c10ff */
[----:B------:R-:W-:Y:S02]  /*1b00*/  ISETP.GE.AND P3, PT, R58, R7, PT ;  /* 0x000000073a00720c */ /* 0x000fe40003f66270 */
[----:B------:R-:W-:Y:S02]  /*1b10*/  LEA.HI.X R13, R11, UR9, R14, 0x2, P6 ;  /* 0x000000090b0d7c11 */ /* 0x000fe4000b0f140e */
[----:B------:R-:W-:Y:S02]  /*1b20*/  FSEL R7, R21, RZ, !P5 ;  /* 0x000000ff15077208 */ /* 0x000fe40006800000 */
[----:B------:R-:W-:Y:S01]  /*1b30*/  FSEL R11, R22, RZ, !P4 ;  /* 0x000000ff160b7208 */ /* 0x000fe20006000000 */
[----:B------:R0:W-:Y:S01]  /*1b40*/  STG.E desc[UR4][R12.64+0x80], R15 ;  /* 0x0000800f0c007986 */ /* 0x0001e2000c101904 */
[----:B------:R-:W-:-:S03]  /*1b50*/  FSEL R19, R19, RZ, !P3 ;  /* 0x000000ff13137208 */ /* 0x000fc60005800000 */
[----:B------:R0:W-:Y:S04]  /*1b60*/  STG.E desc[UR4][R12.64], R7 ;  /* 0x000000070c007986 */ /* 0x0001e8000c101904 */
[----:B------:R0:W-:Y:S04]  /*1b70*/  STG.E desc[UR4][R12.64+0x40], R11 ;  /* 0x0000400b0c007986 */ /* 0x0001e8000c101904 */
[----:B------:R0:W-:Y:S04]  /*1b80*/  STG.E desc[UR4][R12.64+0xc0], R17 ;  /* 0x0000c0110c007986 */ /* 0x0001e8000c101904 */
[----:B------:R0:W-:Y:S02]  /*1b90*/  STG.E desc[UR4][R12.64+0x100], R19 ;  /* 0x000100130c007986 */ /* 0x0001e4000c101904 */
.L_x_1127:
[----:B------:R-:W-:Y:S05]  /*1ba0*/  BSYNC B0 ;  /* 0x0000000000007941 */ /* 0x000fea0003800000 */
.L_x_1126:
[----:B------:R-:W-:Y:S01]  /*1bb0*/  IADD3 R2, R2, 0x4f, RZ ;  /* 0x0000004f02027810 */ /* 0x000fe20007ffe0ff */
[----:B------:R-:W-:Y:S01]  /*1bc0*/  IMAD R14, R3, 0x2800, RZ ;  /* 0x00002800030e7824 */ /* 0x000fe200078e02ff */
[----:B0-----:R-:W-:Y:S01]  /*1bd0*/  SHF.L.U32 R13, R10, 0x7, RZ ;  /* 0x000000070a0d7819 */ /* 0x001fe200000006ff */
[----:B------:R-:W-:Y:S01]  /*1be0*/  BSSY B0, `(.L_x_1128) ;  /* 0x0000029000007945 */ /* 0x000fe20003800000 */
[----:B------:R-:W-:Y:S01]  /*1bf0*/  SHF.L.U32 R11, R4, 0x2, RZ ;  /* 0x00000002040b7819 */ /* 0x000fe200000006ff */
[----:B------:R-:W-:Y:S01]  /*1c00*/  IMAD.HI R7, R2, 0x66666667, RZ ;  /* 0x6666666702077827 */ /* 0x000fe200078e02ff */
[----:B------:R-:W-:-:S04]  /*1c10*/  SHF.R.S32.HI R15, RZ, 0x1f, R13 ;  /* 0x0000001fff0f7819 */ /* 0x000fc8000001140d */
[----:B------:R-:W-:-:S04]  /*1c20*/  SHF.R.U32.HI R12, RZ, 0x1f, R7 ;  /* 0x0000001fff0c7819 */ /* 0x000fc80000011607 */
[----:B------:R-:W-:Y:S02]  /*1c30*/  LEA.HI.SX32 R7, R7, R12, 0x1b ;  /* 0x0000000c07077211 */ /* 0x000fe400078fdaff */
[--C-:B------:R-:W-:Y:S02]  /*1c40*/  IADD3 R12, P1, P2, R13, R11, R14.reuse ;  /* 0x0000000b0d0c7210 */ /* 0x100fe40007a3e00e */
[----:B------:R-:W-:Y:S01]  /*1c50*/  SHF.R.S32.HI R14, RZ, 0x1f, R14 ;  /* 0x0000001fff0e7819 */ /* 0x000fe2000001140e */
[--C-:B------:R-:W-:Y:S01]  /*1c60*/  IMAD R7, R7, 0x50, -R2.reuse ;  /* 0x0000005007077824 */ /* 0x100fe200078e0a02 */
[----:B------:R-:W-:Y:S01]  /*1c70*/  SHF.R.S32.HI R11, RZ, 0x1f, R11 ;  /* 0x0000001fff0b7819 */ /* 0x000fe2000001140b */
[----:B------:R-:W-:-:S03]  /*1c80*/  IMAD R2, R3, -0x50, R2 ;  /* 0xffffffb003027824 */ /* 0x000fc600078e0202 */
[----:B------:R-:W-:Y:S01]  /*1c90*/  IADD3.X R13, R15, R11, R14, P1, P2 ;  /* 0x0000000b0f0d7210 */ /* 0x000fe20000fe440e */
[----:B-1----:R-:W-:Y:S01]  /*1ca0*/  IMAD R14, R8, UR7, RZ ;  /* 0x00000007080e7c24 */ /* 0x002fe2000f8e02ff */
[----:B------:R-:W-:-:S03]  /*1cb0*/  IADD3 R7, R2, R7, RZ ;  /* 0x0000000702077210 */ /* 0x000fc60007ffe0ff */
[----:B------:R-:W-:Y:S01]  /*1cc0*/  IMAD R9, R9, UR6, R14 ;  /* 0x0000000609097c24 */ /* 0x000fe2000f8e020e */
[----:B------:R-:W-:Y:S01]  /*1cd0*/  ISETP.GE.OR P0, PT, R4, R7, P0 ;  /* 0x000000070400720c */ /* 0x000fe20000706670 */
[----:B------:R-:W-:-:S05]  /*1ce0*/  IMAD.WIDE.U32 R12, R8, UR6, R12 ;  /* 0x00000006080c7c25 */ /* 0x000fca000f8e000c */
[----:B------:R-:W-:-:S07]  /*1cf0*/  IADD3 R15, R13, R9, RZ ;  /* 0x000000090d0f7210 */ /* 0x000fce0007ffe0ff */
[----:B------:R-:W-:Y:S05]  /*1d00*/  @P0 BRA `(.L_x_1129) ;  /* 0x0000000000580947 */ /* 0x000fea0003800000 */
[----:B------:R-:W0:Y:S01]  /*1d10*/  LDC.64 R16, c[0x0][0x2a8] ;  /* 0x0000aa00ff107b82 */ /* 0x000e220000000a00 */
[----:B------:R-:W-:Y:S01]  /*1d20*/  SHF.R.S32.HI R2, RZ, 0x1f, R5 ;  /* 0x0000001fff027819 */ /* 0x000fe20000011405 */
[----:B------:R-:W-:Y:S01]  /*1d30*/  ULDC.64 UR8, c[0x0][0x2b0] ;  /* 0x0000ac0000087ab9 */ /* 0x000fe20000000a00 */
[----:B------:R-:W-:Y:S01]  /*1d40*/  IADD3 R8, P0, P1, R10, R5, R4 ;  /* 0x000000050a087210 */ /* 0x000fe2000791e004 */
[----:B------:R-:W-:Y:S01]  /*1d50*/  IMAD R7, R49, UR8, RZ ;  /* 0x0000000831077c24 */ /* 0x000fe2000f8e02ff */
[----:B------:R-:W-:Y:S02]  /*1d60*/  SHF.R.S32.HI R10, RZ, 0x1f, R10 ;  /* 0x0000001fff0a7819 */ /* 0x000fe4000001140a */
[----:B------:R-:W-:-:S04]  /*1d70*/  SHF.R.S32.HI R5, RZ, 0x1f, R4 ;  /* 0x0000001fff057819 */ /* 0x000fc80000011404 */
[----:B------:R-:W-:Y:S02]  /*1d80*/  IADD3.X R9, R10, R2, R5, P0, P1 ;  /* 0x000000020a097210 */ /* 0x000fe400007e2405 */
[----:B-----5:R-:W-:Y:S01]  /*1d90*/  FSETP.NEU.FTZ.AND P0, PT, R48, -INF , PT ;  /* 0xff8000003000780b */ /* 0x020fe20003f1d000 */
[C---:B0-----:R-:W-:Y:S02]  /*1da0*/  IMAD R2, R16.reuse, UR7, RZ ;  /* 0x0000000710027c24 */ /* 0x041fe4000f8e02ff */
[----:B------:R-:W-:-:S04]  /*1db0*/  IMAD.WIDE.U32 R8, R16, UR6, R8 ;  /* 0x0000000610087c25 */ /* 0x000fc8000f8e0008 */
[----:B------:R-:W-:Y:S02]  /*1dc0*/  IMAD R5, R17, UR6, R2 ;  /* 0x0000000611057c24 */ /* 0x000fe4000f8e0202 */
[----:B------:R-:W-:-:S03]  /*1dd0*/  FMUL.FTZ R2, R48, 1.4426950216293334961 ;  /* 0x3fb8aa3b30027820 */ /* 0x000fc60000410000 */
[----:B------:R-:W-:Y:S01]  /*1de0*/  IADD3 R9, R9, R5, RZ ;  /* 0x0000000509097210 */ /* 0x000fe20007ffe0ff */
[C---:B------:R-:W-:Y:S02]  /*1df0*/  IMAD R5, R6.reuse, UR9, R7 ;  /* 0x0000000906057c24 */ /* 0x040fe4000f8e0207 */
[----:B------:R-:W-:Y:S01]  /*1e00*/  IMAD.WIDE.U32 R8, R6, UR8, R8 ;  /* 0x0000000806087c25 */ /* 0x000fe2000f8e0008 */
[----:B------:R-:W-:-:S04]  /*1e10*/  ULDC.64 UR8, c[0x0][0x2a0] ;  /* 0x0000a80000087ab9 */ /* 0x000fc80000000a00 */
[----:B------:R-:W-:Y:S02]  /*1e20*/  IADD3 R5, R9, R5, RZ ;  /* 0x0000000509057210 */ /* 0x000fe40007ffe0ff */
[----:B------:R-:W-:-:S04]  /*1e30*/  LEA R10, P1, R8, UR8, 0x2 ;  /* 0x00000008080a7c11 */ /* 0x000fc8000f8210ff */
[----:B------:R-:W-:Y:S02]  /*1e40*/  LEA.HI.X R11, R8, UR9, R5, 0x2, P1 ;  /* 0x00000009080b7c11 */ /* 0x000fe400088f1405 */
[----:B------:R-:W-:-:S05]  /*1e50*/  FSEL R5, R2, RZ, P0 ;  /* 0x000000ff02057208 */ /* 0x000fca0000000000 */
[----:B------:R0:W-:Y:S02]  /*1e60*/  STG.E desc[UR4][R10.64], R5 ;  /* 0x000000050a007986 */ /* 0x0001e4000c101904 */
.L_x_1129:
[----:B------:R-:W-:Y:S05]  /*1e70*/  BSYNC B0 ;  /* 0x0000000000007941 */ /* 0x000fea0003800000 */
.L_x_1128:
[----:B------:R-:W-:Y:S01]  /*1e80*/  ULDC.64 UR10, c[0x0][0x2e8] ;  /* 0x0000ba00000a7ab9 */ /* 0x000fe20000000a00 */
[----:B------:R-:W-:Y:S01]  /*1e90*/  ULDC.64 UR8, c[0x0][0x2d8] ;  /* 0x0000b60000087ab9 */ /* 0x000fe20000000a00 */
[----:B------:R-:W-:Y:S01]  /*1ea0*/  ISETP.NE.U32.AND P0, PT, RZ, UR10, PT ;  /* 0x0000000aff007c0c */ /* 0x000fe2000bf05070 */
[----:B------:R-:W-:Y:S01]  /*1eb0*/  IMAD R49, R49, UR8, RZ ;  /* 0x0000000831317c24 */ /* 0x000fe2000f8e02ff */
[----:B------:R-:W-:Y:S02]  /*1ec0*/  MOV R14, R12 ;  /* 0x0000000c000e7202 */ /* 0x000fe40000000f00 */
[----:B------:R-:W-:Y:S01]  /*1ed0*/  ISETP.NE.AND.EX P0, PT, RZ, UR11, PT, P0 ;  /* 0x0000000bff007c0c */ /* 0x000fe2000bf05300 */
[C---:B0-----:R-:W-:Y:S02]  /*1ee0*/  IMAD R5, R6.reuse, UR9, R49 ;  /* 0x0000000906057c24 */ /* 0x041fe4000f8e0231 */
[----:B------:R-:W-:Y:S01]  /*1ef0*/  IMAD.WIDE.U32 R8, R6, UR8, R14 ;  /* 0x0000000806087c25 */ /* 0x000fe2000f8e000e */
[----:B------:R-:W-:Y:S01]  /*1f00*/  ISETP.NE.OR P0, PT, R4, RZ, !P0 ;  /* 0x000000ff0400720c */ /* 0x000fe20004705670 */
[----:B------:R-:W-:-:S02]  /*1f10*/  ULDC.64 UR8, c[0x0][0x2b8] ;  /* 0x0000ae0000087ab9 */ /* 0x000fc40000000a00 */
[----:B------:R-:W-:Y:S02]  /*1f20*/  LEA R6, P1, R8, UR8, 0x2 ;  /* 0x0000000808067c11 */ /* 0x000fe4000f8210ff */
[----:B------:R-:W-:-:S04]  /*1f30*/  IADD3 R5, R9, R5, RZ ;  /* 0x0000000509057210 */ /* 0x000fc80007ffe0ff */
[----:B------:R-:W-:-:S05]  /*1f40*/  LEA.HI.X R7, R8, UR9, R5, 0x2, P1 ;  /* 0x0000000908077c11 */ /* 0x000fca00088f1405 */
        /* <DEDUP_REMOVED lines=11> */
[----:B------:R-:W1:Y:S08]  /*2000*/  LDC R2, c[0x0][0x2e0] ;  /* 0x0000b800ff027b82 */ /* 0x000e700000000800 */
[----:B0-----:R-:W0:Y:S08]  /*2010*/  LDC R7, c[0x0][0x220] ;  /* 0x00008800ff077b82 */ /* 0x001e300000000800 */
[----:B------:R-:W2:Y:S01]  /*2020*/  LDC.64 R4, c[0x0][0x2e8] ;  /* 0x0000ba00ff047b82 */ /* 0x000ea20000000a00 */
[----:B-1----:R-:W-:-:S04]  /*2030*/  IMAD R0, R3, R2, R0 ;  /* 0x0000000203007224 */ /* 0x002fc800078e0200 */
[----:B0-----:R-:W-:-:S04]  /*2040*/  IMAD R3, R0, R7, UR6 ;  /* 0x0000000600037e24 */ /* 0x001fc8000f8e0207 */
[----:B--2---:R-:W-:-:S05]  /*2050*/  IMAD.WIDE R2, R3, 0x4, R4 ;  /* 0x0000000403027825 */ /* 0x004fca00078e0204 */
[----:B------:R-:W-:Y:S01]  /*2060*/  STG.E desc[UR4][R2.64], RZ ;  /* 0x000000ff02007986 */ /* 0x000fe2000c101904 */
[----:B------:R-:W-:Y:S05]  /*2070*/  EXIT ;  /* 0x000000000000794d */ /* 0x000fea0003800000 */
.L_x_1130:
        /* <DEDUP_REMOVED lines=16> */
.L_x_3692:


//--------------------- .text._ZN7cutlass13device_kernelIN5flash11enable_sm90INS1_16FlashAttnBwdSm90INS1_25CollectiveMainloopBwdSm90ILi2ELi2ELi2EN4cute5tupleIJNS5_1CILi1EEES8_S8_EEENS6_IJNS7_ILi64EEENS7_ILi128EEESB_EEENS_6half_tEfNS_4arch4Sm90ELb0ELb1ELb0ELb0ELb0ELb1ELb0ELb0ELi2ELi1ELi2ELi1ELb0EEENS1_21CollectiveEpilogueBwdISC_SD_SF_Li256ELb0ELb0ELi1EEENS1_19SingleTileSchedulerILb0ELb0ELb0ELi128EEEEEEEEEvNT_6ParamsE --------------------------
	.section	.text._ZN7cutlass13device_kernelIN5flash11enable_sm90INS1_16FlashAttnBwdSm90INS1_25CollectiveMainloopBwdSm90ILi2ELi2ELi2EN4cute5tupleIJNS5_1CILi1EEES8_S8_EEENS6_IJNS7_ILi64EEENS7_ILi128EEESB_EEENS_6half_tEfNS_4arch4Sm90ELb0ELb1ELb0ELb0ELb0ELb1ELb0ELb0ELi2ELi1ELi2ELi1ELb0EEENS1_21CollectiveEpilogueBwdISC_SD_SF_Li256ELb0ELb0ELi1EEENS1_19SingleTileSchedulerILb0ELb0ELb0ELi128EEEEEEEEEvNT_6ParamsE,"ax",@progbits
	.align	128
.text._ZN7cutlass13device_kernelIN5flash11enable_sm90INS1_16FlashAttnBwdSm90INS1_25CollectiveMainloopBwdSm90ILi2ELi2ELi2EN4cute5tupleIJNS5_1CILi1EEES8_S8_EEENS6_IJNS7_ILi64EEENS7_ILi128EEESB_EEENS_6half_tEfNS_4arch4Sm90ELb0ELb1ELb0ELb0ELb0ELb1ELb0ELb0ELi2ELi1ELi2ELi1ELb0EEENS1_21CollectiveEpilogueBwdISC_SD_SF_Li256ELb0ELb0ELi1EEENS1_19SingleTileSchedulerILb0ELb0ELb0ELi128EEEEEEEEEvNT_6ParamsE:
        .type           _ZN7cutlass13device_kernelIN5flash11enable_sm90INS1_16FlashAttnBwdSm90INS1_25CollectiveMainloopBwdSm90ILi2ELi2ELi2EN4cute5tupleIJNS5_1CILi1EEES8_S8_EEENS6_IJNS7_ILi64EEENS7_ILi128EEESB_EEENS_6half_tEfNS_4arch4Sm90ELb0ELb1ELb0ELb0ELb0ELb1ELb0ELb0ELi2ELi1ELi2ELi1ELb0EEENS1_21CollectiveEpilogueBwdISC_SD_SF_Li256ELb0ELb0ELi1EEENS1_19SingleTileSchedulerILb0ELb0ELb0ELi128EEEEEEEEEvNT_6ParamsE,@function
        .size           _ZN7cutlass13device_kernelIN5flash11enable_sm90INS1_16FlashAttnBwdSm90INS1_25CollectiveMainloopBwdSm90ILi2ELi2ELi2EN4cute5tupleIJNS5_1CILi1EEES8_S8_EEENS6_IJNS7_ILi64EEENS7_ILi128EEESB_EEENS_6half_tEfNS_4arch4Sm90ELb0ELb1ELb0ELb0ELb0ELb1ELb0ELb0ELi2ELi1ELi2ELi1ELb0EEENS1_21CollectiveEpilogueBwdISC_SD_SF_Li256ELb0ELb0ELi1EEENS1_19SingleTileSchedulerILb0ELb0ELb0ELi128EEEEEEEEEvNT_6ParamsE,(.L_x_3693 - _ZN7cutlass13device_kernelIN5flash11enable_sm90INS1_16FlashAttnBwdSm90INS1_25CollectiveMainloopBwdSm90ILi2ELi2ELi2EN4cute5tupleIJNS5_1CILi1EEES8_S8_EEENS6_IJNS7_ILi64EEENS7_ILi128EEESB_EEENS_6half_tEfNS_4arch4Sm90ELb0ELb1ELb0ELb0ELb0ELb1ELb0ELb0ELi2ELi1ELi2ELi1ELb0EEENS1_21CollectiveEpilogueBwdISC_SD_SF_Li256ELb0ELb0ELi1EEENS1_19SingleTileSchedulerILb0ELb0ELb0ELi128EEEEEEEEEvNT_6ParamsE)
        .other          _ZN7cutlass13device_kernelIN5flash11enable_sm90INS1_16FlashAttnBwdSm90INS1_25CollectiveMainloopBwdSm90ILi2ELi2ELi2EN4cute5tupleIJNS5_1CILi1EEES8_S8_EEENS6_IJNS7_ILi64EEENS7_ILi128EEESB_EEENS_6half_tEfNS_4arch4Sm90ELb0ELb1ELb0ELb0ELb0ELb1ELb0ELb0ELi2ELi1ELi2ELi1ELb0EEENS1_21CollectiveEpilogueBwdISC_SD_SF_Li256ELb0ELb0ELi1EEENS1_19SingleTileSchedulerILb0ELb0ELb0ELi128EEEEEEEEEvNT_6ParamsE,@"STO_CUDA_ENTRY STV_DEFAULT"
_ZN7cutlass13device_kernelIN5flash11enable_sm90INS1_16FlashAttnBwdSm90INS1_25CollectiveMainloopBwdSm90ILi2ELi2ELi2EN4cute5tupleIJNS5_1CILi1EEES8_S8_EEENS6_IJNS7_ILi64EEENS7_ILi128EEESB_EEENS_6half_tEfNS_4arch4Sm90ELb0ELb1ELb0ELb0ELb0ELb1ELb0ELb0ELi2ELi1ELi2ELi1ELb0EEENS1_21CollectiveEpilogueBwdISC_SD_SF_Li256ELb0ELb0ELi1EEENS1_19SingleTileSchedulerILb0ELb0ELb0ELi128EEEEEEEEEvNT_6ParamsE:
[----:B------:R-:W1:Y:S02]  /*0000*/  LDC R1, c[0x0][0x28] ;  /* 0x00000a00ff017b82 */ /* 0x000e640000000800 */
[----:B-1----:R-:W-:Y:S01]  /*0010*/  VIADD R1, R1, 0xfffffff8 ;  /* 0xfffffff801017836 */ /* 0x002fe20000000000 */
[----:B------:R-:W1:Y:S01]  /*0020*/  S2R R3, SR_TID.X ;  /* 0x0000000000037919 */ /* 0x000e620000002100 */
[----:B------:R-:W-:Y:S01]  /*0030*/  ELECT P0, URZ, PT ;  /* 0x00000000003f782f */ /* 0x000fe20003800000 */
[----:B------:R-:W-:Y:S01]  /*0040*/  BSSY B0, `(.L_x_1131) ;  /* 0x000001a000007945 */ /* 0x000fe20003800000 */
[--C-:B-1----:R-:W-:Y:S02]  /*0050*/  SHF.R.U32.HI R0, RZ, 0x5, R3.reuse ;  /* 0x00000005ff007819 */ /* 0x102fe40000011603 */
[----:B------:R-:W-:-:S03]  /*0060*/  SHF.R.U32.HI R3, RZ, 0x7, R3 ;  /* 0x00000007ff037819 */ /* 0x000fc60000011603 */
        /* <DEDUP_REMOVED lines=23> */
.L_x_1132:
[----:B------:R-:W-:Y:S05]  /*01e0*/  BSYNC B0 ;  /* 0x0000000000007941 */ /* 0x000fea0003800000 */
.L_x_1131:
[----:B------:R-:W-:Y:S01]  /*01f0*/  VOTEU.ANY UP0, P0 ;  /* 0x00000000003f7886 */ /* 0x000fe20000000100 */
[----:B------:R-:W1:Y:S01]  /*0200*/  SHFL.IDX PT, R3, R3, RZ, 0x1f ;  /* 0x00001fff03037589 */ /* 0x000e6200000e0000 */
[----:B------:R-:W-:Y:S01]  /*0210*/  UMOV UR4, 0x1 ;  /* 0x0000000100047882 */ /* 0x000fe20000000000 */
[----:B------:R-:W-:Y:S01]  /*0220*/  VOTEU.ANY UP1, P0 ;  /* 0x00000000003f7886 */ /* 0x000fe20000020100 */
[----:B------:R-:W-:Y:S01]  /*0230*/  UMOV UR38, 0x1 ;  /* 0x0000000100267882 */ /* 0x000fe20000000000 */
[----:B------:R-:W2:Y:S01]  /*0240*/  @UP0 S2UR UR7, SR_CgaCtaId ;  /* 0x00000000000709c3 */ /* 0x000ea20000008800 */
[----:B------:R-:W3:Y:S01]  /*0250*/  SHFL.IDX PT, R2, R0, RZ, 0x1f ;  /* 0x00001fff00027589 */ /* 0x000ee200000e0000 */
[----:B------:R-:W-:Y:S01]  /*0260*/  @UP0 UMOV UR6, 0x400 ;  /* 0x0000040000060882 */ /* 0x000fe20000000000 */
[----:B------:R-:W-:-:S04]  /*0270*/  @UP0 UIADD3 UR4, -UR4, 0x100000, URZ ;  /* 0x0010000004040890 */ /* 0x000fc8000fffe13f */
[----:B------:R-:W-:Y:S02]  /*0280*/  @UP0 USHF.L.U32 UR5, UR4, 0xb, URZ ;  /* 0x0000000b04050899 */ /* 0x000fe4000800063f */
[----:B------:R-:W-:Y:S01]  /*0290*/  @UP0 USHF.L.U32 UR4, UR4, 0x1, URZ ;  /* 0x0000000104040899 */ /* 0x000fe2000800063f */
[----:B-1----:R-:W-:Y:S01]  /*02a0*/  R2UR UR8, R3 ;  /* 0x00000000030872ca */ /* 0x002fe200000e0000 */
[----:B--2---:R-:W-:Y:S01]  /*02b0*/  @UP0 ULEA UR6, UR7, UR6, 0x18 ;  /* 0x0000000607060291 */ /* 0x004fe2000f8ec03f */
[----:B---3--:R-:W-:-:S11]  /*02c0*/  ISETP.NE.AND P1, PT, R2, RZ, PT ;  /* 0x000000ff0200720c */ /* 0x008fd60003f25270 */
[----:B------:R-:W-:Y:S01]  /*02d0*/  UISETP.NE.AND UP0, UPT, UR8, URZ, UPT ;  /* 0x0000003f0800728c */ /* 0x000fe2000bf05270 */
[----:B------:R-:W1:Y:S02]  /*02e0*/  FENCE.VIEW.ASYNC.S ;  /* 0x00000000000073c6 */ /* 0x000e640000000000 */
[----:B-1----:R1:W2:Y:S01]  /*02f0*/  @UP1 SYNCS.EXCH.64 URZ, [UR6+0x30800], UR4 ;  /* 0x03080004063f15b2 */ /* 0x0022a20008000100 */
[----:B------:R-:W-:Y:S01]  /*0300*/  USEL UR38, UR38, 0x2, !UP0 ;  /* 0x0000000226267887 */ /* 0x000fe2000c000000 */
[----:B------:R-:W-:Y:S11]  /*0310*/  @P1 BRA `(.L_x_1133) ;  /* 0x0000000000481947 */ /* 0x000ff60003800000 */
[----:B-1----:R-:W1:Y:S01]  /*0320*/  S2UR UR5, SR_CgaCtaId ;  /* 0x00000000000579c3 */ /* 0x002e620000008800 */
        /* <DEDUP_REMOVED lines=15> */
[----:B------:R3:W1:Y:S02]  /*0420*/  SYNCS.EXCH.64 URZ, [UR8+0x30828], UR4 ;  /* 0x03082804083f75b2 */ /* 0x0006640008000100 */
[----:B---3--:R-:W-:Y:S01]  /*0430*/  NOP ;  /* 0x0000000000007918 */ /* 0x008fe20000000000 */
.L_x_1133:
[----:B------:R-:W3:Y:S01]  /*0440*/  SHFL.IDX PT, R2, R0, RZ, 0x1f ;  /* 0x00001fff00027589 */ /* 0x000ee200000e0000 */
[----:B------:R-:W-:Y:S01]  /*0450*/  NOP ;  /* 0x0000000000007918 */ /* 0x000fe20000000000 */
[----:B---3--:R-:W-:-:S13]  /*0460*/  ISETP.NE.AND P0, PT, R2, RZ, PT ;  /* 0x000000ff0200720c */ /* 0x008fda0003f05270 */
        /* <DEDUP_REMOVED lines=17> */
[----:B------:R3:W1:Y:S02]  /*0580*/  SYNCS.EXCH.64 URZ, [UR8+0x30848], UR6 ;  /* 0x03084806083f75b2 */ /* 0x0006640008000100 */
[----:B---3--:R-:W-:Y:S01]  /*0590*/  NOP ;  /* 0x0000000000007918 */ /* 0x008fe20000000000 */
.L_x_1134:
[----:B------:R-:W-:Y:S01]  /*05a0*/  PLOP3.LUT P0, PT, PT, PT, UP0, 0x80, 0x0 ;  /* 0x000000000000781c */ /* 0x000fe20003f0f008 */
[----:B------:R-:W-:Y:S01]  /*05b0*/  NOP ;  /* 0x0000000000007918 */ /* 0x000fe20000000000 */
[----:B------:R-:W-:Y:S01]  /*05c0*/  BSSY B6, `(.L_x_1135) ;  /* 0x00008f3000067945 */ /* 0x000fe20003800000 */
[----:B-12-4-:R-:W-:Y:S10]  /*05d0*/  BAR.SYNC.DEFER_BLOCKING 0x0 ;  /* 0x0000000000007b1d */ /* 0x016ff40000010000 */
[----:B------:R-:W-:Y:S05]  /*05e0*/  @!P0 BRA `(.L_x_1136) ;  /* 0x00000060002c8947 */ /* 0x000fea0003800000 */
.L_x_1137:
[----:B------:R-:W-:-:S08]  /*05f0*/  NOP ;  /* 0x0000000000007918 */ /* 0x000fd00000000000 */
[----:B------:R-:W1:Y:S02]  /*0600*/  USETMAXREG.TRY_ALLOC.CTAPOOL UP0, 0xf0 ;  /* 0x000000f0000079c8 */ /* 0x000e640008000600 */
[----:B-1----:R-:W-:-:S13]  /*0610*/  PLOP3.LUT P0, PT, PT, PT, UP0, 0x80, 0x0 ;  /* 0x000000000000781c */ /* 0x002fda0003f0f008 */
[----:B------:R-:W-:Y:S05]  /*0620*/  @!P0 BRA `(.L_x_1137) ;  /* 0xfffffffc00f08947 */ /* 0x000fea000383ffff */
[----:B------:R-:W-:Y:S01]  /*0630*/  LOP3.LUT R0, R0, 0x3, RZ, 0xc0, !PT ;  /* 0x0000000300007812 */ /* 0x000fe200078ec0ff */
[----:B------:R-:W1:Y:S01]  /*0640*/  S2R R2, SR_TID.X ;  /* 0x0000000000027919 */ /* 0x000e620000002100 */
        /* <DEDUP_REMOVED lines=8> */
[----:B------:R-:W1:Y:S01]  /*06d0*/  S2UR UR39, SR_CTAID.X ;  /* 0x00000000002779c3 */ /* 0x000e620000002500 */
[----:B------:R-:W-:Y:S01]  /*06e0*/  ULDC UR7, c[0x0][0x280] ;  /* 0x0000a00000077ab9 */ /* 0x000fe20000000800 */
[----:B------:R-:W-:Y:S01]  /*06f0*/  ULDC UR6, c[0x0][0x290] ;  /* 0x0000a40000067ab9 */ /* 0x000fe20000000800 */
[----:B------:R-:W-:Y:S01]  /*0700*/  ULDC UR4, c[0x0][0x74c] ;  /* 0x0001d30000047ab9 */ /* 0x000fe20000000800 */
        /* <DEDUP_REMOVED lines=20> */
[----:B-1----:R-:W-:Y:S02]  /*0850*/  ULEA UR5, UR39, UR7, 0x7 ;  /* 0x0000000727057291 */ /* 0x002fe4000f8e383f */
[----:B------:R-:W-:Y:S02]  /*0860*/  ISETP.LE.AND P1, PT, RZ, UR39, PT ;  /* 0x00000027ff007c0c */ /* 0x000fe4000bf23270 */
[----:B------:R-:W-:-:S02]  /*0870*/  CS2R R48, SRZ ;  /* 0x0000000000307805 */ /* 0x000fc4000001ff00 */
[----:B------:R-:W-:Y:S01]  /*0880*/  CS2R R46, SRZ ;  /* 0x00000000002e7805 */ /* 0x000fe2000001ff00 */
[----:B------:R-:W-:Y:S01]  /*0890*/  UIADD3 UR4, -UR4, UR5, -UR6 ;  /* 0x0000000504047290 */ /* 0x000fe2000fffe906 */
[----:B------:R-:W-:Y:S02]  /*08a0*/  CS2R R44, SRZ ;  /* 0x00000000002c7805 */ /* 0x000fe4000001ff00 */
[----:B------:R-:W-:Y:S02]  /*08b0*/  CS2R R42, SRZ ;  /* 0x00000000002a7805 */ /* 0x000fe4000001ff00 */
[----:B------:R-:W-:Y:S01]  /*08c0*/  CS2R R40, SRZ ;  /* 0x0000000000287805 */ /* 0x000fe2000001ff00 */
[----:B------:R-:W-:Y:S01]  /*08d0*/  USHF.R.S32.HI UR5, URZ, 0x1f, UR4 ;  /* 0x0000001f3f057899 */ /* 0x000fe20008011404 */
[----:B------:R-:W-:Y:S02]  /*08e0*/  CS2R R38, SRZ ;  /* 0x0000000000267805 */ /* 0x000fe4000001ff00 */
[----:B------:R-:W-:-:S02]  /*08f0*/  CS2R R36, SRZ ;  /* 0x0000000000247805 */ /* 0x000fc4000001ff00 */
[----:B------:R-:W-:Y:S01]  /*0900*/  CS2R R34, SRZ ;  /* 0x0000000000227805 */ /* 0x000fe2000001ff00 */
[----:B------:R-:W-:Y:S01]  /*0910*/  ULEA.HI UR5, UR5, UR4, URZ, 0x6 ;  /* 0x0000000405057291 */ /* 0x000fe2000f8f303f */
[----:B------:R-:W-:Y:S01]  /*0920*/  CS2R R32, SRZ ;  /* 0x0000000000207805 */ /* 0x000fe2000001ff00 */
[----:B------:R-:W-:Y:S01]  /*0930*/  UIADD3 UR4, UR7, 0x3f, URZ ;  /* 0x0000003f07047890 */ /* 0x000fe2000fffe03f */
[----:B------:R-:W-:Y:S01]  /*0940*/  CS2R R30, SRZ ;  /* 0x00000000001e7805 */ /* 0x000fe2000001ff00 */
[----:B------:R-:W-:Y:S01]  /*0950*/  USHF.R.S32.HI UR6, URZ, 0x6, UR5 ;  /* 0x000000063f067899 */ /* 0x000fe20008011405 */
[----:B------:R-:W-:Y:S01]  /*0960*/  CS2R R28, SRZ ;  /* 0x00000000001c7805 */ /* 0x000fe2000001ff00 */
[----:B------:R-:W-:Y:S01]  /*0970*/  USHF.R.S32.HI UR5, URZ, 0x1f, UR4 ;  /* 0x0000001f3f057899 */ /* 0x000fe20008011404 */
[----:B------:R-:W-:Y:S01]  /*0980*/  CS2R R26, SRZ ;  /* 0x00000000001a7805 */ /* 0x000fe2000001ff00 */
[----:B------:R-:W-:Y:S01]  /*0990*/  UISETP.LT.AND UP0, UPT, URZ, UR6, UPT ;  /* 0x000000063f00728c */ /* 0x000fe2000bf01270 */
[----:B------:R-:W-:Y:S01]  /*09a0*/  CS2R R24, SRZ ;  /* 0x0000000000187805 */ /* 0x000fe2000001ff00 */
[----:B------:R-:W-:Y:S01]  /*09b0*/  ULEA.HI UR5, UR5, UR4, URZ, 0x6 ;  /* 0x0000000405057291 */ /* 0x000fe2000f8f303f */
[----:B------:R-:W-:Y:S01]  /*09c0*/  CS2R R150, SRZ ;  /* 0x0000000000967805 */ /* 0x000fe2000001ff00 */
[----:B------:R-:W-:Y:S01]  /*09d0*/  USEL UR37, URZ, UR6, !UP0 ;  /* 0x000000063f257287 */ /* 0x000fe2000c000000 */
[----:B------:R-:W-:Y:S01]  /*09e0*/  CS2R R148, SRZ ;  /* 0x0000000000947805 */ /* 0x000fe2000001ff00 */
[----:B------:R-:W-:Y:S01]  /*09f0*/  USHF.R.S32.HI UR36, URZ, 0x6, UR5 ;  /* 0x000000063f247899 */ /* 0x000fe20008011405 */
        /* <DEDUP_REMOVED lines=24> */
[----:B------:R-:W-:Y:S01]  /*0b80*/  IMAD.MOV.U32 R99, RZ, RZ, RZ ;  /* 0x000000ffff637224 */ /* 0x000fe200078e00ff */
[----:B------:R-:W-:Y:S06]  /*0b90*/  @!P1 BRA `(.L_x_1139) ;  /* 0x0000000000289947 */ /* 0x000fec0003800000 */
[----:B------:R-:W-:Y:S01]  /*0ba0*/  ULEA UR4, UR39, UR7, 0x7 ;  /* 0x0000000727047291 */ /* 0x000fe2000f8e383f */
[----:B------:R-:W-:-:S03]  /*0bb0*/  ULDC UR5, c[0x0][0x290] ;  /* 0x0000a40000057ab9 */ /* 0x000fc60000000800 */
[----:B------:R-:W-:-:S03]  /*0bc0*/  UIADD3 UR4, -UR5, 0xbf, UR4 ;  /* 0x000000bf05047890 */ /* 0x000fc6000fffe104 */
[----:B------:R-:W-:Y:S02]  /*0bd0*/  ULDC UR5, c[0x0][0x748] ;  /* 0x0001d20000057ab9 */ /* 0x000fe40000000800 */
[----:B------:R-:W-:-:S04]  /*0be0*/  UIADD3 UR4, UR4, UR5, URZ ;  /* 0x0000000504047290 */ /* 0x000fc8000fffe03f */
[----:B------:R-:W-:-:S04]  /*0bf0*/  USHF.R.S32.HI UR5, URZ, 0x1f, UR4 ;  /* 0x0000001f3f057899 */ /* 0x000fc80008011404 */
[----:B------:R-:W-:-:S04]  /*0c00*/  ULEA.HI UR5, UR5, UR4, URZ, 0x6 ;  /* 0x0000000405057291 */ /* 0x000fc8000f8f303f */
[----:B------:R-:W-:-:S04]  /*0c10*/  USHF.R.S32.HI UR5, URZ, 0x6, UR5 ;  /* 0x000000063f057899 */ /* 0x000fc80008011405 */
[----:B------:R-:W-:-:S04]  /*0c20*/  UISETP.LT.AND UP0, UPT, UR36, UR5, UPT ;  /* 0x000000052400728c */ /* 0x000fc8000bf01270 */
[----:B------:R-:W-:-:S12]  /*0c30*/  USEL UR36, UR36, UR5, UP0 ;  /* 0x0000000524247287 */ /* 0x000fd80008000000 */
.L_x_1139:
[----:B------:R-:W-:Y:S01]  /*0c40*/  UISETP.GT.AND UP0, UPT, UR36, UR37, UPT ;  /* 0x000000252400728c */ /* 0x000fe2000bf04270 */
[----:B------:R-:W-:Y:S01]  /*0c50*/  IMAD.MOV.U32 R98, RZ, RZ, RZ ;  /* 0x000000ffff627224 */ /* 0x000fe200078e00ff */
[----:B------:R-:W-:Y:S02]  /*0c60*/  CS2R R96, SRZ ;  /* 0x0000000000607805 */ /* 0x000fe4000001ff00 */
[----:B------:R-:W-:Y:S02]  /*0c70*/  CS2R R94, SRZ ;  /* 0x00000000005e7805 */ /* 0x000fe4000001ff00 */
[----:B------:R-:W-:Y:S02]  /*0c80*/  CS2R R92, SRZ ;  /* 0x00000000005c7805 */ /* 0x000fe4000001ff00 */
[----:B------:R-:W-:Y:S02]  /*0c90*/  CS2R R90, SRZ ;  /* 0x00000000005a7805 */ /* 0x000fe4000001ff00 */
[----:B------:R-:W-:-:S02]  /*0ca0*/  PLOP3.LUT P1, PT, PT, PT, UP0, 0x80, 0x0 ;  /* 0x000000000000781c */ /* 0x000fc40003f2f008 */
[----:B------:R-:W-:-:S11]  /*0cb0*/  CS2R R88, SRZ ;  /* 0x0000000000587805 */ /* 0x000fd6000001ff00 */
[----:B------:R-:W-:Y:S05]  /*0cc0*/  @!P1 BRA `(.L_x_1140) ;  /* 0x0000003400b49947 */ /* 0x000fea0003800000 */
[----:B------:R-:W-:Y:S01]  /*0cd0*/  MOV R0, RZ ;  /* 0x000000ff00007202 */ /* 0x000fe20000000f00 */
[----:B------:R-:W-:Y:S01]  /*0ce0*/  ULDC UR40, c[0x0][0x280] ;  /* 0x0000a00000287ab9 */ /* 0x000fe20000000800 */
[----:B------:R-:W-:Y:S02]  /*0cf0*/  ULDC UR41, c[0x0][0x744] ;  /* 0x0001d10000297ab9 */ /* 0x000fe40000000800 */
        /* <DEDUP_REMOVED lines=18> */
.L_x_1142:
        /* <DEDUP_REMOVED lines=15> */
.L_x_1141:
[----:B------:R-:W1:Y:S01]  /*0f10*/  S2R R0, SR_CgaCtaId ;  /* 0x0000000000007919 */ /* 0x000e620000008800 */
[----:B------:R-:W-:-:S04]  /*0f20*/  MOV R229, 0x400 ;  /* 0x0000040000e57802 */ /* 0x000fc80000000f00 */
[----:B-1----:R-:W-:-:S05]  /*0f30*/  LEA R229, R0, R229, 0x18 ;  /* 0x000000e500e57211 */ /* 0x002fca00078ec0ff */
[----:B------:R-:W-:-:S05]  /*0f40*/  VIADD R232, R229, 0x28800 ;  /* 0x00028800e5e87836 */ /* 0x000fca0000000000 */
        /* <DEDUP_REMOVED lines=18> */
.L_x_1144:
        /* <DEDUP_REMOVED lines=15> */
.L_x_1143:
        /* <DEDUP_REMOVED lines=8> */
.L_x_1249:
[----:B------:R-:W-:Y:S02]  /*11e0*/  SHF.L.U32 R8, RZ, 0x1f, RZ ;  /* 0x0000001fff087819 */ /* 0x000fe400000006ff */
[----:B--2---:R-:W-:Y:S02]  /*11f0*/  LEA.HI R4, R14, R14, RZ, 0x1 ;  /* 0x0000000e0e047211 */ /* 0x004fe400078f08ff */
[----:B------:R-:W2:Y:S01]  /*1200*/  SYNCS.PHASECHK.TRANS64.TRYWAIT P0, [R229+URZ+0x30800], R8 ;  /* 0x03080008e50075a7 */ /* 0x000ea2000800017f */
[----:B------:R-:W-:Y:S02]  /*1210*/  LOP3.LUT R7, R2, 0xffffff80, RZ, 0xc0, !PT ;  /* 0xffffff8002077812 */ /* 0x000fe400078ec0ff */
[----:B------:R-:W-:Y:S02]  /*1220*/  LOP3.LUT R5, R4, 0xfffffffe, RZ, 0xc0, !PT ;  /* 0xfffffffe04057812 */ /* 0x000fe400078ec0ff */
[CC--:B------:R-:W-:Y:S01]  /*1230*/  LEA.HI R4, R3.reuse, R0.reuse, RZ, 0x5 ;  /* 0x0000000003047211 */ /* 0x0c0fe200078f28ff */
[----:B------:R-:W-:Y:S01]  /*1240*/  IMAD.IADD R7, R0, 0x1, -R7 ;  /* 0x0000000100077824 */ /* 0x000fe200078e0a07 */
[CC--:B------:R-:W-:Y:S01]  /*1250*/  LEA.HI R9, R3.reuse, R0.reuse, RZ, 0x3 ;  /* 0x0000000003097211 */ /* 0x0c0fe200078f18ff */
[----:B------:R-:W-:Y:S01]  /*1260*/  IMAD.IADD R224, R14, 0x1, -R5 ;  /* 0x000000010ee07824 */ /* 0x000fe200078e0a05 */
[----:B------:R-:W-:Y:S01]  /*1270*/  LEA.HI R5, R3, R0, RZ, 0x4 ;  /* 0x0000000003057211 */ /* 0x000fe200078f20ff */
[----:B------:R-:W-:Y:S01]  /*1280*/  IMAD.SHL.U32 R3, R0, 0x40, RZ ;  /* 0x0000004000037824 */ /* 0x000fe200078e00ff */
[----:B------:R-:W-:-:S02]  /*1290*/  SHF.R.S32.HI R2, RZ, 0x1f, R7 ;  /* 0x0000001fff027819 */ /* 0x000fc40000011407 */
[----:B------:R-:W-:Y:S02]  /*12a0*/  SHF.R.S32.HI R4, RZ, 0x5, R4 ;  /* 0x00000005ff047819 */ /* 0x000fe40000011404 */
[----:B------:R-:W-:Y:S02]  /*12b0*/  SHF.R.S32.HI R10, RZ, 0x4, R5 ;  /* 0x00000004ff0a7819 */ /* 0x000fe40000011405 */
[----:B------:R-:W-:Y:S01]  /*12c0*/  LEA.HI R0, R2, R7, RZ, 0x2 ;  /* 0x0000000702007211 */ /* 0x000fe200078f10ff */
[----:B------:R-:W-:Y:S01]  /*12d0*/  IMAD.SHL.U32 R6, R4, 0x10, RZ ;  /* 0x0000001004067824 */ /* 0x000fe200078e00ff */
[----:B------:R-:W-:Y:S02]  /*12e0*/  LEA.HI R11, R5, R10, RZ, 0x1 ;  /* 0x0000000a050b7211 */ /* 0x000fe400078f08ff */
[----:B------:R-:W-:Y:S02]  /*12f0*/  LOP3.LUT R3, R3, 0x1c0, RZ, 0xc0, !PT ;  /* 0x000001c003037812 */ /* 0x000fe400078ec0ff */
[----:B------:R-:W-:-:S02]  /*1300*/  SHF.R.S32.HI R4, RZ, 0x2, R0 ;  /* 0x00000002ff047819 */ /* 0x000fc40000011400 */
[----:B------:R-:W-:Y:S01]  /*1310*/  SHF.R.S32.HI R5, RZ, 0x1f, R0 ;  /* 0x0000001fff057819 */ /* 0x000fe20000011400 */
[----:B--2---:R-:W-:Y:S06]  /*1320*/  @P0 BRA `(.L_x_1146) ;  /* 0x0000000000080947 */ /* 0x004fec0003800000 */
[----:B------:R-:W2:Y:S02]  /*1330*/  SYNCS.PHASECHK.TRANS64.TRYWAIT P0, [R229+URZ+0x30800], R8 ;  /* 0x03080008e50075a7 */ /* 0x000ea4000800017f */
[----:B--2---:R-:W-:Y:S05]  /*1340*/  @!P0 BRA `(.L_x_1147) ;  /* 0x00000080008c8947 */ /* 0x004fea0003800000 */
.L_x_1146:
[----:B------:R-:W-:Y:S01]  /*1350*/  LEA.HI R5, R5, R4, RZ, 0x3 ;  /* 0x0000000405057211 */ /* 0x000fe200078f18ff */
[----:B------:R-:W-:Y:S01]  /*1360*/  ULDC UR4, c[0x0][0x290] ;  /* 0x0000a40000047ab9 */ /* 0x000fe20000000800 */
[----:B--2---:R-:W-:Y:S01]  /*1370*/  LOP3.LUT R8, R3, 0x30, R6, 0xf8, !PT ;  /* 0x0000003003087812 */ /* 0x004fe200078ef806 */
[----:B------:R-:W-:Y:S01]  /*1380*/  UIMAD UR4, UR39, -0x80, UR4 ;  /* 0xffffff80270478a4 */ /* 0x000fe2000f8e0204 */
[----:B------:R-:W-:Y:S01]  /*1390*/  LOP3.LUT R5, R5, 0xfffffff8, RZ, 0xc0, !PT ;  /* 0xfffffff805057812 */ /* 0x000fe200078ec0ff */
[----:B------:R-:W-:Y:S01]  /*13a0*/  IMAD.U32 R233, RZ, RZ, UR38 ;  /* 0x00000026ffe97e24 */ /* 0x000fe2000f8e00ff */
[----:B------:R-:W-:Y:S01]  /*13b0*/  LEA.HI R6, R13, R13, RZ, 0x1 ;  /* 0x0000000d0d067211 */ /* 0x000fe200078f08ff */
[----:B------:R-:W-:Y:S01]  /*13c0*/  IMAD.MOV.U32 R223, RZ, RZ, RZ ;  /* 0x000000ffffdf7224 */ /* 0x000fe200078e00ff */
[----:B------:R-:W-:Y:S01]  /*13d0*/  LOP3.LUT R11, R11, 0x7ffffe, RZ, 0xc0, !PT ;  /* 0x007ffffe0b0b7812 */ /* 0x000fe200078ec0ff */
[----:B------:R-:W-:Y:S01]  /*13e0*/  IMAD.IADD R5, R4, 0x1, -R5 ;  /* 0x0000000104057824 */ /* 0x000fe200078e0a05 */
[----:B------:R-:W-:Y:S01]  /*13f0*/  LEA.HI R4, R2, R7, RZ, 0x5 ;  /* 0x0000000702047211 */ /* 0x000fe200078f28ff */
[----:B------:R-:W-:Y:S01]  /*1400*/  IMAD.SHL.U32 R2, R13, 0x1000, RZ ;  /* 0x000010000d027824 */ /* 0x000fe200078e00ff */
[----:B------:R-:W-:Y:S01]  /*1410*/  LOP3.LUT R6, R6, 0x3fffffe, RZ, 0xc0, !PT ;  /* 0x03fffffe06067812 */ /* 0x000fe200078ec0ff */
[----:B------:R-:W-:Y:S01]  /*1420*/  IMAD.IADD R11, R10, 0x1, -R11 ;  /* 0x000000010a0b7824 */ /* 0x000fe200078e0a0b */
[----:B------:R-:W-:-:S02]  /*1430*/  SHF.R.S32.HI R4, RZ, 0x5, R4 ;  /* 0x00000005ff047819 */ /* 0x000fc40000011404 */
[----:B------:R-:W-:Y:S02]  /*1440*/  CS2R R86, SRZ ;  /* 0x0000000000567805 */ /* 0x000fe4000001ff00 */
[----:B------:R-:W-:Y:S01]  /*1450*/  LOP3.LUT R9, R8, 0x8, R9, 0xf8, !PT ;  /* 0x0000000808097812 */ /* 0x000fe200078ef809 */
[----:B------:R-:W-:Y:S01]  /*1460*/  IMAD R11, R11, 0x200, R2 ;  /* 0x000002000b0b7824 */ /* 0x000fe200078e0202 */
[----:B------:R-:W-:Y:S01]  /*1470*/  SHF.R.U32.HI R8, RZ, 0x3, R3 ;  /* 0x00000003ff087819 */ /* 0x000fe20000011603 */
[----:B------:R-:W-:Y:S01]  /*1480*/  IMAD R4, R4, 0x10, R5 ;  /* 0x0000001004047824 */ /* 0x000fe200078e0205 */
[----:B------:R-:W-:Y:S01]  /*1490*/  LOP3.LUT R0, R0, 0x7ffffffc, RZ, 0xc0, !PT ;  /* 0x7ffffffc00007812 */ /* 0x000fe200078ec0ff */
[----:B------:R-:W2:Y:S01]  /*14a0*/  S2R R5, SR_CTAID.X ;  /* 0x0000000000057919 */ /* 0x000ea20000002500 */
[----:B------:R-:W-:Y:S01]  /*14b0*/  IMAD.IADD R3, R13, 0x1, -R6 ;  /* 0x000000010d037824 */ /* 0x000fe200078e0a06 */
[----:B------:R-:W-:Y:S01]  /*14c0*/  LOP3.LUT R8, R9, R8, RZ, 0x3c, !PT ;  /* 0x0000000809087212 */ /* 0x000fe200078e3cff */
[----:B------:R-:W-:Y:S01]  /*14d0*/  IMAD R6, R7, 0x4, R2 ;  /* 0x0000000407067824 */ /* 0x000fe200078e0202 */
[----:B------:R-:W-:Y:S01]  /*14e0*/  CS2R R84, SRZ ;  /* 0x0000000000547805 */ /* 0x000fe2000001ff00 */
[----:B------:R-:W-:Y:S01]  /*14f0*/  IMAD R2, R3, 0x40, R4 ;  /* 0x0000004003027824 */ /* 0x000fe200078e0204 */
[----:B------:R-:W-:Y:S01]  /*1500*/  CS2R R82, SRZ ;  /* 0x0000000000527805 */ /* 0x000fe2000001ff00 */
[----:B------:R-:W-:Y:S01]  /*1510*/  IMAD.IADD R0, R7, 0x1, -R0 ;  /* 0x0000000107007824 */ /* 0x000fe200078e0a00 */
[----:B------:R-:W-:Y:S01]  /*1520*/  CS2R R80, SRZ ;  /* 0x0000000000507805 */ /* 0x000fe2000001ff00 */
[----:B------:R-:W-:Y:S01]  /*1530*/  IMAD.IADD R231, R8, 0x1, R11 ;  /* 0x0000000108e77824 */ /* 0x000fe200078e020b */
[----:B------:R-:W-:Y:S01]  /*1540*/  CS2R R78, SRZ ;  /* 0x00000000004e7805 */ /* 0x000fe2000001ff00 */
[----:B------:R-:W-:Y:S01]  /*1550*/  IMAD.MOV.U32 R4, RZ, RZ, RZ ;  /* 0x000000ffff047224 */ /* 0x000fe200078e00ff */
        /* <DEDUP_REMOVED lines=19> */
[----:B------:R-:W-:Y:S01]  /*1690*/  CS2R R38, SRZ ;  /* 0x0000000000267805 */ /* 0x000fe2000001ff00 */
[----:B--2---:R-:W-:Y:S01]  /*16a0*/  IMAD R226, R5, -0x80, -R2 ;  /* 0xffffff8005e27824 */ /* 0x004fe200078e0a02 */
        /* <DEDUP_REMOVED lines=39> */
[----:B------:R-:W-:Y:S01]  /*1920*/  LOP3.LUT R233, R233, 0x1, RZ, 0xfc, !PT ;  /* 0x00000001e9e97812 */ /* 0x000fe200078efcff */
[----:B------:R-:W-:Y:S01]  /*1930*/  IMAD R3, R6, 0x4, R229 ;  /* 0x0000000406037824 */ /* 0x000fe200078e02e5 */
[----:B------:R-:W-:Y:S01]  /*1940*/  IADD3 R2, -R2, UR4, RZ ;  /* 0x0000000402027c10 */ /* 0x000fe2000fffe1ff */
[----:B------:R-:W-:-:S07]  /*1950*/  IMAD.SHL.U32 R227, R0, 0x2, RZ ;  /* 0x0000000200e37824 */ /* 0x000fce00078e00ff */
.L_x_1158:
[----:B------:R-:W-:Y:S01]  /*1960*/  ISETP.NE.AND P6, PT, R233, 0x3, PT ;  /* 0x00000003e900780c */ /* 0x000fe20003fc5270 */
[----:B------:R-:W-:-:S12]  /*1970*/  YIELD ;  /* 0x0000000000007946 */ /* 0x000fd80003800000 */
[----:B-1----:R-:W-:Y:S05]  /*1980*/  @!P6 BRA `(.L_x_1148) ;  /* 0x000000000004e947 */ /* 0x002fea0003800000 */
[----:B------:R-:W-:Y:S01]  /*1990*/  BPT.TRAP 0x1 ;  /* 0x000000040000795c */ /* 0x000fe20000300000 */
.L_x_1148:
[----:B------:R-:W-:Y:S01]  /*19a0*/  IMAD R0, R4, 0x8, R229 ;  /* 0x0000000804007824 */ /* 0x000fe200078e02e5 */
[----:B------:R-:W-:-:S04]  /*19b0*/  SHF.L.U32 R9, R223, 0x1f, RZ ;  /* 0x0000001fdf097819 */ /* 0x000fc800000006ff */
[----:B------:R2:W3:Y:S01]  /*19c0*/  SYNCS.PHASECHK.TRANS64.TRYWAIT P0, [R0+URZ+0x30810], R9 ;  /* 0x03081009000075a7 */ /* 0x0004e2000800017f */
[----:B------:R-:W-:Y:S05]  /*19d0*/  @!P6 BRA `(.L_x_1149) ;  /* 0x000000000004e947 */ /* 0x000fea0003800000 */
[----:B------:R-:W-:Y:S01]  /*19e0*/  BPT.TRAP 0x1 ;  /* 0x000000040000795c */ /* 0x000fe20000300000 */
.L_x_1149:
[----:B---3--:R-:W-:Y:S05]  /*19f0*/  @P0 BRA `(.L_x_1150) ;  /* 0x0000000000080947 */ /* 0x008fea0003800000 */
[----:B------:R-:W3:Y:S02]  /*1a00*/  SYNCS.PHASECHK.TRANS64.TRYWAIT P0, [R0+URZ+0x30810], R9 ;  /* 0x03081009000075a7 */ /* 0x000ee4000800017f */
[----:B---3--:R-:W-:Y:S05]  /*1a10*/  @!P0 BRA `(.L_x_1151) ;  /* 0x0000007800ec8947 */ /* 0x008fea0003800000 */
.L_x_1150:
[----:B------:R-:W-:Y:S05]  /*1a20*/  WARPSYNC.ALL ;  /* 0x0000000000007948 */ /* 0x000fea0003800000 */
[----:B------:R-:W-:Y:S01]  /*1a30*/  R2UR UR4, R229 ;  /* 0x00000000e50472ca */ /* 0x000fe200000e0000 */
[----:B------:R-:W-:Y:S01]  /*1a40*/  IMAD R5, R224, 0x2000, R229 ;  /* 0x00002000e0057824 */ /* 0x000fe200078e02e5 */
[C---:B------:R-:W-:Y:S01]  /*1a50*/  R2UR UR9, R4.reuse ;  /* 0x00000000040972ca */ /* 0x040fe200000e0000 */
[----:B------:R-:W-:Y:S01]  /*1a60*/  WARPGROUP.ARRIVE ;  /* 0x00000000000079c5 */ /* 0x000fe20000000000 */
[----:B------:R-:W-:Y:S01]  /*1a70*/  UMOV UR11, 0x40000040 ;  /* 0x40000040000b7882 */ /* 0x000fe20000000000 */
[----:B------:R-:W-:Y:S01]  /*1a80*/  IMAD R6, R4, 0x40, R227 ;  /* 0x0000004004067824 */ /* 0x000fe200078e02e3 */
[----:B------:R-:W-:-:S03]  /*1a90*/  R2UR UR5, R5 ;  /* 0x00000000050572ca */ /* 0x000fc600000e0000 */
[----:B------:R-:W-:-:S04]  /*1aa0*/  IMAD R17, R6, 0x4, R229 ;  /* 0x0000000406117824 */ /* 0x000fc800078e02e5 */
[----:B------:R-:W-:-:S04]  /*1ab0*/  UIADD3 UR4, UR4, 0x18000, URZ ;  /* 0x0001800004047890 */ /* 0x000fc8000fffe03f */
[----:B------:R-:W-:Y:S02]  /*1ac0*/  USHF.R.U32.HI UR4, URZ, 0x4, UR4 ;  /* 0x000000043f047899 */ /* 0x000fe40008011604 */
[----:B------:R-:W-:Y:S02]  /*1ad0*/  USHF.R.U32.HI UR6, URZ, 0x4, UR5 ;  /* 0x000000043f067899 */ /* 0x000fe40008011605 */
[----:B------:R-:W-:Y:S02]  /*1ae0*/  ULOP3.LUT UR4, UR4, 0x3fff, URZ, 0xc0, !UPT ;  /* 0x00003fff04047892 */ /* 0x000fe4000f8ec03f */
[----:B------:R-:W-:Y:S02]  /*1af0*/  ULOP3.LUT UR6, UR6, 0x3fff, URZ, 0xc0, !UPT ;  /* 0x00003fff06067892 */ /* 0x000fe4000f8ec03f */
[----:B------:R-:W-:Y:S02]  /*1b00*/  ULOP3.LUT UR8, UR4, 0x10000, URZ, 0xfc, !UPT ;  /* 0x0001000004087892 */ /* 0x000fe4000f8efc3f */
[----:B------:R-:W-:-:S02]  /*1b10*/  ULOP3.LUT UR7, UR6, 0x10000, URZ, 0xfc, !UPT ;  /* 0x0001000006077892 */ /* 0x000fc4000f8efc3f */
[----:B------:R-:W-:-:S03]  /*1b20*/  ULEA UR6, UR9, UR8, 0xa ;  /* 0x0000000809067291 */ /* 0x000fc6000f8e503f */
[----:B------:R-:W-:Y:S02]  /*1b30*/  UMOV UR9, 0x40000040 ;  /* 0x4000004000097882 */ /* 0x000fe40000000000 */
[----:B------:R-:W-:Y:S02]  /*1b40*/  UMOV UR8, UR7 ;  /* 0x0000000700087c82 */ /* 0x000fe40008000000 */
[----:B------:R-:W-:Y:S02]  /*1b50*/  UMOV UR10, UR6 ;  /* 0x00000006000a7c82 */ /* 0x000fe40008000000 */
[----:B------:R-:W-:Y:S01]  /*1b60*/  HGMMA.64x64x16.F32 R184, gdesc[UR8], RZ, !UPT, gsb0 ;  /* 0x00e0000008b879f0 */ /* 0x000fe2000c0008ff */
[----:B------:R-:W-:Y:S02]  /*1b70*/  UIADD3 UR8, UR7, 0x2, URZ ;  /* 0x0000000207087890 */ /* 0x000fe4000fffe03f */
[----:B------:R-:W-:Y:S01]  /*1b80*/  UIADD3 UR10, UR6, 0x2, URZ ;  /* 0x00000002060a7890 */ /* 0x000fe2000fffe03f */
[----:B------:R-:W-:Y:S01]  /*1b90*/  UMOV UR9, 0x40000040 ;  /* 0x4000004000097882 */ /* 0x000fe20000000000 */
[----:B------:R-:W-:Y:S01]  /*1ba0*/  UMOV UR11, 0x40000040 ;  /* 0x40000040000b7882 */ /* 0x000fe20000000000 */
[----:B------:R-:W-:-:S02]  /*1bb0*/  WARPGROUP.DEPBAR.LE gsb0, 0x0 ;  /* 0x00008000000079c5 */ /* 0x000fc40000010000 */
[----:B------:R-:W-:-:S06]  /*1bc0*/  WARPGROUP.ARRIVE ;  /* 0x00000000000079c5 */ /* 0x000fcc0000000000 */
[----:B------:R-:W-:Y:S01]  /*1bd0*/  HGMMA.64x64x16.F32 R184, gdesc[UR8], R184, gsb0 ;  /* 0x00e0000008b879f0 */ /* 0x000fe200080008b8 */
[----:B------:R-:W-:Y:S02]  /*1be0*/  UIADD3 UR8, UR7, 0x4, URZ ;  /* 0x0000000407087890 */ /* 0x000fe4000fffe03f */
[----:B------:R-:W-:Y:S01]  /*1bf0*/  UIADD3 UR10, UR6, 0x4, URZ ;  /* 0x00000004060a7890 */ /* 0x000fe2000fffe03f */
[----:B------:R-:W-:Y:S01]  /*1c00*/  UMOV UR9, 0x40000040 ;  /* 0x4000004000097882 */ /* 0x000fe20000000000 */
[----:B------:R-:W-:Y:S01]  /*1c10*/  UMOV UR11, 0x40000040 ;  /* 0x40000040000b7882 */ /* 0x000fe20000000000 */
[----:B------:R-:W-:Y:S02]  /*1c20*/  WARPGROUP.DEPBAR.LE gsb0, 0x0 ;  /* 0x00008000000079c5 */ /* 0x000fe40000010000 */
        /* <DEDUP_REMOVED lines=36> */
[----:B------:R-:W-:Y:S03]  /*1e70*/  HGMMA.64x64x16.F32 R184, gdesc[UR8], R184, gsb0 ;  /* 0x00e0000008b879f0 */ /* 0x000fe600080008b8 */
[----:B------:R-:W-:Y:S02]  /*1e80*/  WARPGROUP.DEPBAR.LE gsb0, 0x0 ;  /* 0x00008000000079c5 */ /* 0x000fe40000010000 */
[----:B------:R4:W1:Y:S04]  /*1e90*/  LDS.64 R6, [R17+0x28000] ;  /* 0x0280000011067984 */ /* 0x0008680000000a00 */
[----:B------:R4:W1:Y:S04]  /*1ea0*/  LDS.64 R14, [R17+0x28020] ;  /* 0x02802000110e7984 */ /* 0x0008680000000a00 */
        /* <DEDUP_REMOVED lines=8> */
.L_x_1152:
[----:B------:R1:W1:Y:S01]  /*1f30*/  SYNCS.PHASECHK.TRANS64.TRYWAIT P0, [R0+URZ+0x30830], R9 ;  /* 0x03083009000075a7 */ /* 0x000262000800017f */
[----:B------:R-:W-:Y:S05]  /*1f40*/  @!P6 BRA `(.L_x_1153) ;  /* 0x000000000004e947 */ /* 0x000fea0003800000 */
[----:B------:R-:W-:Y:S01]  /*1f50*/  BPT.TRAP 0x1 ;  /* 0x000000040000795c */ /* 0x000fe20000300000 */
.L_x_1153:
[----:B------:R-:W-:-:S05]  /*1f60*/  VIADD R5, R229, 0x20000 ;  /* 0x00020000e5057836 */ /* 0x000fca0000000000 */
[----:B------:R-:W-:-:S04]  /*1f70*/  SHF.R.U32.HI R5, RZ, 0x4, R5 ;  /* 0x00000004ff057819 */ /* 0x000fc80000011605 */
[----:B------:R-:W-:-:S04]  /*1f80*/  LOP3.LUT R230, R5, 0x3fff, RZ, 0xc0, !PT ;  /* 0x00003fff05e67812 */ /* 0x000fc800078ec0ff */
[----:B------:R-:W-:Y:S01]  /*1f90*/  LOP3.LUT R5, R230, 0x10000, RZ, 0xfc, !PT ;  /* 0x00010000e6057812 */ /* 0x000fe200078efcff */
[----:B-1----:R-:W-:Y:S06]  /*1fa0*/  @P0 BRA `(.L_x_1154) ;  /* 0x0000000000080947 */ /* 0x002fec0003800000 */
[----:B------:R-:W1:Y:S02]  /*1fb0*/  SYNCS.PHASECHK.TRANS64.TRYWAIT P0, [R0+URZ+0x30830], R9 ;  /* 0x03083009000075a7 */ /* 0x000e64000800017f */
[----:B-1----:R-:W-:Y:S05]  /*1fc0*/  @!P0 BRA `(.L_x_1155) ;  /* 0x0000007400948947 */ /* 0x002fea0003800000 */
.L_x_1154:
[----:B------:R-:W-:Y:S01]  /*1fd0*/  UIADD3 UR5, UR5, 0x8000, URZ ;  /* 0x0000800005057890 */ /* 0x000fe2000fffe03f */
[----:B------:R-:W-:Y:S01]  /*1fe0*/  IMAD R5, R4, 0x400, R5 ;  /* 0x0000040004057824 */ /* 0x000fe200078e0205 */
[----:B------:R-:W-:Y:S01]  /*1ff0*/  WARPGROUP.ARRIVE ;  /* 0x00000000000079c5 */ /* 0x000fe20000000000 */
[----:B------:R-:W-:Y:S01]  /*2000*/  UMOV UR11, 0x40000040 ;  /* 0x40000040000b7882 */ /* 0x000fe20000000000 */
[----:B------:R-:W-:Y:S01]  /*2010*/  USHF.R.U32.HI UR6, URZ, 0x4, UR5 ;  /* 0x000000043f067899 */ /* 0x000fe20008011605 */
[----:B--23--:R-:W1:Y:S01]  /*2020*/  LDC.64 R8, c[0x0][0x748] ;  /* 0x0001d200ff087b82 */ /* 0x00ce620000000a00 */
[----:B------:R-:W-:Y:S01]  /*2030*/  UMOV UR9, 0x40000040 ;  /* 0x4000004000097882 */ /* 0x000fe20000000000 */
[----:B------:R-:W-:Y:S01]  /*2040*/  R2UR UR5, R5 ;  /* 0x00000000050572ca */ /* 0x000fe200000e0000 */
[----:B------:R-:W-:Y:S01]  /*2050*/  ULOP3.LUT UR6, UR6, 0x3fff, URZ, 0xc0, !UPT ;  /* 0x00003fff06067892 */ /* 0x000fe2000f8ec03f */
[C---:B------:R-:W-:Y:S02]  /*2060*/  ISETP.GT.AND P2, PT, R226.reuse, RZ, PT ;  /* 0x000000ffe200720c */ /* 0x040fe40003f44270 */
[----:B------:R-:W-:Y:S01]  /*2070*/  ISETP.GT.AND P0, PT, R226, 0x8, PT ;  /* 0x00000008e200780c */ /* 0x000fe20003f04270 */
[----:B------:R-:W-:Y:S01]  /*2080*/  ULOP3.LUT UR7, UR6, 0x10000, URZ, 0xfc, !UPT ;  /* 0x0001000006077892 */ /* 0x000fe2000f8efc3f */
[C---:B------:R-:W-:Y:S01]  /*2090*/  ISETP.GT.AND P1, PT, R2.reuse, RZ, PT ;  /* 0x000000ff0200720c */ /* 0x040fe20003f24270 */
[----:B------:R-:W-:Y:S01]  /*20a0*/  ULEA UR6, UR37, -UR40, 0x6 ;  /* 0x8000002825067291 */ /* 0x000fe2000f8e303f */
[----:B------:R-:W-:-:S04]  /*20b0*/  ISETP.GT.AND P3, PT, R2, 0x8, PT ;  /* 0x000000080200780c */ /* 0x000fc80003f64270 */
[----:B------:R-:W-:Y:S01]  /*20c0*/  UMOV UR8, UR7 ;  /* 0x0000000700087c82 */ /* 0x000fe20008000000 */
[----:B------:R-:W-:Y:S01]  /*20d0*/  UMOV UR10, UR5 ;  /* 0x00000005000a7c82 */ /* 0x000fe20008000000 */
[----:B------:R-:W-:Y:S01]  /*20e0*/  IADD3 R5, R2, UR6, R227 ;  /* 0x0000000602057c10 */ /* 0x000fe2000fffe0e3 */
[----:B------:R-:W-:Y:S01]  /*20f0*/  HGMMA.64x64x16.F32 R152, gdesc[UR8], RZ, !UPT, gsb0 ;  /* 0x00e00000089879f0 */ /* 0x000fe2000c0008ff */
[----:B------:R-:W-:Y:S02]  /*2100*/  UIADD3 UR10, UR5, 0x2, URZ ;  /* 0x00000002050a7890 */ /* 0x000fe4000fffe03f */
[----:B------:R-:W-:Y:S01]  /*2110*/  UIADD3 UR8, UR7, 0x2, URZ ;  /* 0x0000000207087890 */ /* 0x000fe2000fffe03f */
[----:B------:R-:W-:Y:S01]  /*2120*/  UMOV UR11, 0x40000040 ;  /* 0x40000040000b7882 */ /* 0x000fe20000000000 */
[----:B------:R-:W-:Y:S01]  /*2130*/  UMOV UR9, 0x40000040 ;  /* 0x4000004000097882 */ /* 0x000fe20000000000 */
[C-C-:B-1----:R-:W-:Y:S01]  /*2140*/  IMAD.IADD R228, R8.reuse, 0x1, -R5.reuse ;  /* 0x0000000108e47824 */ /* 0x142fe200078e0a05 */
[----:B------:R-:W-:-:S02]  /*2150*/  IADD3 R225, R8, 0x8, -R5 ;  /* 0x0000000808e17810 */ /* 0x000fc40007ffe805 */
[--C-:B------:R-:W-:Y:S02]  /*2160*/  IADD3 R222, RZ, -R5, -R9.reuse ;  /* 0x80000005ffde7210 */ /* 0x100fe40007ffe809 */
[----:B------:R-:W-:Y:S02]  /*2170*/  SEL R228, R228, 0x40, !P2 ;  /* 0x00000040e4e47807 */ /* 0x000fe40005000000 */
[----:B------:R-:W-:Y:S02]  /*2180*/  IADD3 R16, -R5, 0x8, -R9 ;  /* 0x0000000805107810 */ /* 0x000fe40007ffe909 */
[----:B------:R-:W-:Y:S02]  /*2190*/  SEL R225, R225, 0x40, !P0 ;  /* 0x00000040e1e17807 */ /* 0x000fe40004000000 */
[----:B------:R-:W-:Y:S02]  /*21a0*/  SEL R222, R222, 0x40, P1 ;  /* 0x00000040dede7807 */ /* 0x000fe40000800000 */
[----:B------:R-:W-:-:S02]  /*21b0*/  ISETP.GE.AND P1, PT, R228, RZ, PT ;  /* 0x000000ffe400720c */ /* 0x000fc40003f26270 */
[----:B------:R-:W-:Y:S02]  /*21c0*/  SEL R16, R16, 0x40, P3 ;  /* 0x0000004010107807 */ /* 0x000fe40001800000 */
[C---:B------:R-:W-:Y:S02]  /*21d0*/  ISETP.GE.AND P0, PT, R225.reuse, 0x1, PT ;  /* 0x00000001e100780c */ /* 0x040fe40003f06270 */
[----:B------:R-:W-:Y:S02]  /*21e0*/  ISETP.GE.AND P3, PT, R225, RZ, PT ;  /* 0x000000ffe100720c */ /* 0x000fe40003f66270 */
[----:B------:R-:W-:Y:S02]  /*21f0*/  ISETP.GE.AND P2, PT, R228, 0x1, PT ;  /* 0x00000001e400780c */ /* 0x000fe40003f46270 */
[----:B------:R-:W-:Y:S02]  /*2200*/  ISETP.GT.OR P1, PT, R222, RZ, !P1 ;  /* 0x000000ffde00720c */ /* 0x000fe40004f24670 */
[----:B------:R-:W-:-:S02]  /*2210*/  ISETP.GT.OR P0, PT, R16, 0x1, !P0 ;  /* 0x000000011000780c */ /* 0x000fc40004704670 */
[----:B------:R-:W-:Y:S02]  /*2220*/  ISETP.GT.OR P3, PT, R16, RZ, !P3 ;  /* 0x000000ff1000720c */ /* 0x000fe40005f64670 */
[----:B------:R-:W-:Y:S02]  /*2230*/  ISETP.GT.OR P2, PT, R222, 0x1, !P2 ;  /* 0x00000001de00780c */ /* 0x000fe40005744670 */
[----:B------:R-:W-:Y:S02]  /*2240*/  FSEL R5, R184, -INF , !P1 ;  /* 0xff800000b8057808 */ /* 0x000fe40004800000 */
[----:B------:R-:W-:Y:S02]  /*2250*/  FSEL R184, R187, -INF , !P0 ;  /* 0xff800000bbb87808 */ /* 0x000fe40004000000 */
[----:B------:R-:W-:Y:S01]  /*2260*/  ISETP.GE.AND P0, PT, R228, 0x8, PT ;  /* 0x00000008e400780c */ /* 0x000fe20003f06270 */
[----:B------:R-:W-:Y:S01]  /*2270*/  FFMA.FTZ R5, R5, UR41, -R6 ;  /* 0x0000002905057c23 */ /* 0x000fe20008010806 */
[----:B------:R-:W-:Y:S01]  /*2280*/  FSEL R13, R186, -INF , !P3 ;  /* 0xff800000ba0d7808 */ /* 0x000fe20005800000 */
[----:B------:R-:W-:Y:S01]  /*2290*/  FFMA.FTZ R184, R184, UR41, -R7 ;  /* 0x00000029b8b87c23 */ /* 0x000fe20008010807 */
[----:B------:R-:W-:-:S02]  /*22a0*/  FSEL R8, R185, -INF , !P2 ;  /* 0xff800000b9087808 */ /* 0x000fc40005000000 */
[----:B------:R-:W-:Y:S01]  /*22b0*/  ISETP.GT.OR P0, PT, R222, 0x8, !P0 ;  /* 0x00000008de00780c */ /* 0x000fe20004704670 */
[----:B------:R-:W-:Y:S01]  /*22c0*/  FFMA.FTZ R13, R13, UR41, -R6 ;  /* 0x000000290d0d7c23 */ /* 0x000fe20008010806 */
[----:B------:R-:W-:Y:S01]  /*22d0*/  ISETP.GE.AND P1, PT, R228, 0x9, PT ;  /* 0x00000009e400780c */ /* 0x000fe20003f26270 */
[----:B------:R-:W-:Y:S01]  /*22e0*/  FFMA.FTZ R6, R8, UR41, -R7 ;  /* 0x0000002908067c23 */ /* 0x000fe20008010807 */
[----:B------:R-:W-:Y:S01]  /*22f0*/  FSEL R7, R188, -INF , !P0 ;  /* 0xff800000bc077808 */ /* 0x000fe20004000000 */
[----:B------:R-:W-:Y:S01]  /*2300*/  MUFU.EX2 R5, R5 ;  /* 0x0000000500057308 */ /* 0x000fe20000000800 */
[----:B------:R-:W-:Y:S02]  /*2310*/  ISETP.GT.OR P0, PT, R222, 0x9, !P1 ;  /* 0x00000009de00780c */ /* 0x000fe40004f04670 */
[----:B------:R-:W-:Y:S01]  /*2320*/  ISETP.GE.AND P1, PT, R228, 0x10, PT ;  /* 0x00000010e400780c */ /* 0x000fe20003f26270 */
[----:B------:R-:W-:Y:S01]  /*2330*/  FFMA.FTZ R7, R7, UR41, -R14 ;  /* 0x0000002907077c23 */ /* 0x000fe2000801080e */
[----:B------:R-:W-:-:S02]  /*2340*/  FSEL R8, R189, -INF , !P0 ;  /* 0xff800000bd087808 */ /* 0x000fc40004000000 */
[----:B------:R-:W-:Y:S01]  /*2350*/  ISETP.GT.OR P0, PT, R222, 0x10, !P1 ;  /* 0x00000010de00780c */ /* 0x000fe20004f04670 */
[----:B------:R-:W1:Y:S01]  /*2360*/  MUFU.EX2 R13, R13 ;  /* 0x0000000d000d7308 */ /* 0x000e620000000800 */
[----:B------:R-:W-:Y:S01]  /*2370*/  ISETP.GE.AND P1, PT, R228, 0x11, PT ;  /* 0x00000011e400780c */ /* 0x000fe20003f26270 */
[----:B------:R-:W-:Y:S01]  /*2380*/  FFMA.FTZ R8, R8, UR41, -R15 ;  /* 0x0000002908087c23 */ /* 0x000fe2000801080f */
[----:B------:R-:W-:Y:S02]  /*2390*/  FSEL R9, R192, -INF , !P0 ;  /* 0xff800000c0097808 */ /* 0x000fe40004000000 */
[----:B------:R-:W-:Y:S02]  /*23a0*/  ISETP.GT.OR P0, PT, R222, 0x11, !P1 ;  /* 0x00000011de00780c */ /* 0x000fe40004f04670 */
[----:B------:R-:W-:Y:S01]  /*23b0*/  ISETP.GE.AND P1, PT, R228, 0x18, PT ;  /* 0x00000018e400780c */ /* 0x000fe20003f26270 */
[----:B------:R-:W-:Y:S01]  /*23c0*/  FFMA.FTZ R9, R9, UR41, -R18 ;  /* 0x0000002909097c23 */ /* 0x000fe20008010812 */
[----:B------:R-:W-:Y:S01]  /*23d0*/  FSEL R10, R193, -INF , !P0 ;  /* 0xff800000c10a7808 */ /* 0x000fe20004000000 */
[----:B------:R-:W-:Y:S01]  /*23e0*/  MUFU.EX2 R6, R6 ;  /* 0x0000000600067308 */ /* 0x000fe20000000800 */
[----:B------:R-:W-:-:S02]  /*23f0*/  ISETP.GT.OR P0, PT, R222, 0x18, !P1 ;  /* 0x00000018de00780c */ /* 0x000fc40004f04670 */
[----:B------:R-:W-:Y:S01]  /*2400*/  ISETP.GE.AND P1, PT, R228, 0x19, PT ;  /* 0x00000019e400780c */ /* 0x000fe20003f26270 */
[----:B------:R-:W-:Y:S01]  /*2410*/  FFMA.FTZ R10, R10, UR41, -R19 ;  /* 0x000000290a0a7c23 */ /* 0x000fe20008010813 */
[----:B------:R-:W-:Y:S02]  /*2420*/  WARPGROUP.DEPBAR.LE gsb0, 0x0 ;  /* 0x00008000000079c5 */ /* 0x000fe40000010000 */
[----:B------:R-:W-:Y:S01]  /*2430*/  WARPGROUP.ARRIVE ;  /* 0x00000000000079c5 */ /* 0x000fe20000000000 */
[----:B------:R-:W-:Y:S01]  /*2440*/  FSEL R11, R196, -INF , !P0 ;  /* 0xff800000c40b7808 */ /* 0x000fe20004000000 */
[----:B------:R-:W-:Y:S01]  /*2450*/  MUFU.EX2 R7, R7 ;  /* 0x0000000700077308 */ /* 0x000fe20000000800 */
[----:B------:R-:W-:Y:S02]  /*2460*/  ISETP.GT.OR P0, PT, R222, 0x19, !P1 ;  /* 0x00000019de00780c */ /* 0x000fe40004f04670 */
[----:B------:R-:W-:Y:S01]  /*2470*/  ISETP.GE.AND P1, PT, R225, 0x9, PT ;  /* 0x00000009e100780c */ /* 0x000fe20003f26270 */
[----:B------:R-:W-:Y:S01]  /*2480*/  HGMMA.64x64x16.F32 R152, gdesc[UR8], R152, gsb0 ;  /* 0x00e00000089879f0 */ /* 0x000fe20008000898 */
[----:B------:R-:W-:Y:S01]  /*2490*/  UIADD3 UR10, UR5, 0x4, URZ ;  /* 0x00000004050a7890 */ /* 0x000fe2000fffe03f */
[----:B------:R-:W-:Y:S01]  /*24a0*/  FSEL R186, R197, -INF , !P0 ;  /* 0xff800000c5ba7808 */ /* 0x000fe20004000000 */
[----:B------:R-:W-:Y:S01]  /*24b0*/  UIADD3 UR8, UR7, 0x4, URZ ;  /* 0x0000000407087890 */ /* 0x000fe2000fffe03f */
[----:B------:R-:W-:Y:S01]  /*24c0*/  ISETP.GE.AND P0, PT, R225, 0x8, PT ;  /* 0x00000008e100780c */ /* 0x000fe20003f06270 */
[----:B------:R-:W-:Y:S01]  /*24d0*/  UMOV UR11, 0x40000040 ;  /* 0x40000040000b7882 */ /* 0x000fe20000000000 */
[----:B------:R-:W-:Y:S01]  /*24e0*/  UMOV UR9, 0x40000040 ;  /* 0x4000004000097882 */ /* 0x000fe20000000000 */
[C---:B------:R-:W-:Y:S01]  /*24f0*/  ISETP.GT.OR P1, PT, R16.reuse, 0x9, !P1 ;  /* 0x000000091000780c */ /* 0x040fe20004f24670 */
[----:B------:R-:W-:Y:S01]  /*2500*/  FFMA.FTZ R12, R11, UR41, -R20 ;  /* 0x000000290b0c7c23 */ /* 0x000fe20008010814 */
[----:B------:R-:W-:Y:S01]  /*2510*/  ISETP.GT.OR P0, PT, R16, 0x8, !P0 ;  /* 0x000000081000780c */ /* 0x000fe20004704670 */
[----:B------:R-:W-:Y:S01]  /*2520*/  FFMA.FTZ R11, R186, UR41, -R21 ;  /* 0x00000029ba0b7c23 */ /* 0x000fe20008010815 */
[----:B------:R-:W-:Y:S01]  /*2530*/  FSEL R186, R191, -INF , !P1 ;  /* 0xff800000bfba7808 */ /* 0x000fe20004800000 */
[----:B------:R-:W-:Y:S01]  /*2540*/  MUFU.EX2 R8, R8 ;  /* 0x0000000800087308 */ /* 0x000fe20000000800 */
[----:B------:R-:W-:-:S02]  /*2550*/  FSEL R185, R190, -INF , !P0 ;  /* 0xff800000beb97808 */ /* 0x000fc40004000000 */
[C---:B------:R-:W-:Y:S01]  /*2560*/  ISETP.GE.AND P0, PT, R225.reuse, 0x10, PT ;  /* 0x00000010e100780c */ /* 0x040fe20003f06270 */
[----:B------:R-:W-:Y:S01]  /*2570*/  FFMA.FTZ R187, R186, UR41, -R15 ;  /* 0x00000029babb7c23 */ /* 0x000fe2000801080f */
[----:B------:R-:W-:Y:S01]  /*2580*/  ISETP.GE.AND P1, PT, R225, 0x11, PT ;  /* 0x00000011e100780c */ /* 0x000fe20003f26270 */
[----:B------:R-:W-:Y:S01]  /*2590*/  FFMA.FTZ R14, R185, UR41, -R14 ;  /* 0x00000029b90e7c23 */ /* 0x000fe2000801080e */
[C---:B------:R-:W-:Y:S01]  /*25a0*/  ISETP.GT.OR P0, PT, R16.reuse, 0x10, !P0 ;  /* 0x000000101000780c */ /* 0x040fe20004704670 */
[----:B------:R2:W-:Y:S01]  /*25b0*/  MUFU.EX2 R15, R184 ;  /* 0x000000b8000f7308 */ /* 0x0005e20000000800 */
[----:B------:R-:W-:Y:S02]  /*25c0*/  ISETP.GT.OR P1, PT, R16, 0x11, !P1 ;  /* 0x000000111000780c */ /* 0x000fe40004f24670 */
[----:B------:R-:W-:Y:S02]  /*25d0*/  FSEL R185, R194, -INF , !P0 ;  /* 0xff800000c2b97808 */ /* 0x000fe40004000000 */
[----:B------:R-:W-:-:S02]  /*25e0*/  ISETP.GE.AND P0, PT, R225, 0x18, PT ;  /* 0x00000018e100780c */ /* 0x000fc40003f06270 */
[----:B------:R-:W-:Y:S01]  /*25f0*/  FSEL R186, R195, -INF , !P1 ;  /* 0xff800000c3ba7808 */ /* 0x000fe20004800000 */
[----:B------:R-:W-:Y:S01]  /*2600*/  FFMA.FTZ R18, R185, UR41, -R18 ;  /* 0x00000029b9127c23 */ /* 0x000fe20008010812 */
[----:B------:R-:W-:Y:S01]  /*2610*/  ISETP.GT.OR P0, PT, R16, 0x18, !P0 ;  /* 0x000000181000780c */ /* 0x000fe20004704670 */
[----:B------:R-:W3:Y:S01]  /*2620*/  MUFU.EX2 R14, R14 ;  /* 0x0000000e000e7308 */ /* 0x000ee20000000800 */
[----:B------:R-:W-:Y:S01]  /*2630*/  ISETP.GE.AND P1, PT, R225, 0x19, PT ;  /* 0x00000019e100780c */ /* 0x000fe20003f26270 */
[----:B------:R-:W-:Y:S01]  /*2640*/  FFMA.FTZ R186, R186, UR41, -R19 ;  /* 0x00000029baba7c23 */ /* 0x000fe20008010813 */
[----:B------:R-:W-:Y:S02]  /*2650*/  FSEL R185, R198, -INF , !P0 ;  /* 0xff800000c6b97808 */ /* 0x000fe40004000000 */
[----:B------:R-:W-:Y:S02]  /*2660*/  ISETP.GT.OR P1, PT, R16, 0x19, !P1 ;  /* 0x000000191000780c */ /* 0x000fe40004f24670 */
[----:B------:R-:W-:Y:S01]  /*2670*/  ISETP.GE.AND P0, PT, R228, 0x20, PT ;  /* 0x00000020e400780c */ /* 0x000fe20003f06270 */
[----:B------:R-:W-:Y:S01]  /*2680*/  FFMA.FTZ R20, R185, UR41, -R20 ;  /* 0x00000029b9147c23 */ /* 0x000fe20008010814 */
[----:B--2---:R-:W-:Y:S01]  /*2690*/  FSEL R184, R199, -INF , !P1 ;  /* 0xff800000c7b87808 */ /* 0x004fe20004800000 */
[----:B------:R2:W5:Y:S01]  /*26a0*/  MUFU.EX2 R19, R187 ;  /* 0x000000bb00137308 */ /* 0x0005620000000800 */
[----:B------:R-:W-:-:S02]  /*26b0*/  LOP3.LUT R185, R230, 0x2000000, RZ, 0xfc, !PT ;  /* 0x02000000e6b97812 */ /* 0x000fc400078efcff */
[----:B------:R-:W-:Y:S01]  /*26c0*/  ISETP.GE.AND P1, PT, R225, 0x20, PT ;  /* 0x00000020e100780c */ /* 0x000fe20003f26270 */
[----:B------:R-:W-:Y:S01]  /*26d0*/  FFMA.FTZ R184, R184, UR41, -R21 ;  /* 0x00000029b8b87c23 */ /* 0x000fe20008010815 */
[----:B------:R-:W-:Y:S01]  /*26e0*/  ISETP.GT.OR P0, PT, R222, 0x20, !P0 ;  /* 0x00000020de00780c */ /* 0x000fe20004704670 */
[----:B------:R-:W-:Y:S01]  /*26f0*/  IMAD R188, R4, 0x400, R185 ;  /* 0x0000040004bc7824 */ /* 0x000fe200078e02b9 */
[----:B------:R-:W-:Y:S01]  /*2700*/  ISETP.GT.OR P1, PT, R16, 0x20, !P1 ;  /* 0x000000201000780c */ /* 0x000fe20004f24670 */
[----:B------:R-:W-:Y:S01]  /*2710*/  MUFU.EX2 R21, R186 ;  /* 0x000000ba00157308 */ /* 0x000fe20000000800 */
[----:B------:R-:W-:Y:S02]  /*2720*/  FSEL R185, R200, -INF , !P0 ;  /* 0xff800000c8b97808 */ /* 0x000fe40004000000 */
[----:B------:R-:W-:Y:S02]  /*2730*/  ISETP.GE.AND P5, PT, R228, 0x28, PT ;  /* 0x00000028e400780c */ /* 0x000fe40003fa6270 */
[----:B--2---:R-:W-:Y:S01]  /*2740*/  FSEL R187, R202, -INF , !P1 ;  /* 0xff800000cabb7808 */ /* 0x004fe20004800000 */
[--C-:B------:R-:W-:Y:S01]  /*2750*/  FFMA.FTZ R185, R185, UR41, -R22.reuse ;  /* 0x00000029b9b97c23 */ /* 0x100fe20008010816 */
[----:B------:R-:W-:Y:S01]  /*2760*/  ISETP.GT.OR P5, PT, R222, 0x28, !P5 ;  /* 0x00000028de00780c */ /* 0x000fe20006fa4670 */
[----:B------:R-:W-:Y:S01]  /*2770*/  MUFU.EX2 R200, R184 ;  /* 0x000000b800c87308 */ /* 0x000fe20000000800 */
[C---:B------:R-:W-:Y:S01]  /*2780*/  ISETP.GE.AND P0, PT, R228.reuse, 0x21, PT ;  /* 0x00000021e400780c */ /* 0x040fe20003f06270 */
[----:B------:R-:W-:Y:S01]  /*2790*/  FFMA.FTZ R187, R187, UR41, -R22 ;  /* 0x00000029bbbb7c23 */ /* 0x000fe20008010816 */
[----:B------:R-:W-:-:S02]  /*27a0*/  ISETP.GE.AND P3, PT, R228, 0x29, PT ;  /* 0x00000029e400780c */ /* 0x000fc40003f66270 */
[----:B------:R-:W-:Y:S02]  /*27b0*/  ISETP.GE.AND P2, PT, R225, 0x21, PT ;  /* 0x00000021e100780c */ /* 0x000fe40003f46270 */
[----:B------:R-:W-:Y:S01]  /*27c0*/  ISETP.GE.AND P4, PT, R228, 0x30, PT ;  /* 0x00000030e400780c */ /* 0x000fe20003f86270 */
[----:B------:R2:W-:Y:S01]  /*27d0*/  MUFU.EX2 R22, R185 ;  /* 0x000000b900167308 */ /* 0x0005e20000000800 */
[----:B------:R-:W-:Y:S02]  /*27e0*/  ISETP.GT.OR P0, PT, R222, 0x21, !P0 ;  /* 0x00000021de00780c */ /* 0x000fe40004704670 */
[----:B------:R-:W-:Y:S02]  /*27f0*/  ISETP.GT.OR P2, PT, R16, 0x21, !P2 ;  /* 0x000000211000780c */ /* 0x000fe40005744670 */
[C---:B------:R-:W-:Y:S02]  /*2800*/  ISETP.GT.OR P3, PT, R222.reuse, 0x29, !P3 ;  /* 0x00000029de00780c */ /* 0x040fe40005f64670 */
[----:B------:R-:W-:Y:S01]  /*2810*/  ISETP.GT.OR P4, PT, R222, 0x30, !P4 ;  /* 0x00000030de00780c */ /* 0x000fe20006784670 */
[----:B------:R-:W5:Y:S01]  /*2820*/  MUFU.EX2 R20, R20 ;  /* 0x0000001400147308 */ /* 0x000f620000000800 */
[----:B--2---:R-:W-:-:S02]  /*2830*/  FSEL R185, R204, -INF , !P5 ;  /* 0xff800000ccb97808 */ /* 0x004fc40006800000 */
[----:B------:R-:W-:Y:S01]  /*2840*/  ISETP.GE.AND P5, PT, R225, 0x28, PT ;  /* 0x00000028e100780c */ /* 0x000fe20003fa6270 */
[----:B------:R-:W-:Y:S02]  /*2850*/  WARPGROUP.DEPBAR.LE gsb0, 0x0 ;  /* 0x00008000000079c5 */ /* 0x000fe40000010000 */
[----:B------:R-:W-:Y:S01]  /*2860*/  WARPGROUP.ARRIVE ;  /* 0x00000000000079c5 */ /* 0x000fe20000000000 */
[----:B------:R-:W-:Y:S01]  /*2870*/  R2UR UR6, R188 ;  /* 0x00000000bc0672ca */ /* 0x000fe200000e0000 */
[----:B------:R-:W2:Y:S01]  /*2880*/  MUFU.EX2 R9, R9 ;  /* 0x0000000900097308 */ /* 0x000ea20000000800 */
[----:B------:R-:W-:Y:S02]  /*2890*/  FSEL R184, R201, -INF , !P0 ;  /* 0xff800000c9b87808 */ /* 0x000fe40004000000 */
[----:B------:R-:W-:Y:S01]  /*28a0*/  ISETP.GT.OR P5, PT, R16, 0x28, !P5 ;  /* 0x000000281000780c */ /* 0x000fe20006fa4670 */
[----:B------:R-:W-:Y:S01]  /*28b0*/  HGMMA.64x64x16.F32 R152, gdesc[UR8], R152, gsb0 ;  /* 0x00e00000089879f0 */ /* 0x000fe20008000898 */
[----:B------:R-:W-:Y:S01]  /*28c0*/  UIADD3 UR10, UR5, 0x6, URZ ;  /* 0x00000006050a7890 */ /* 0x000fe2000fffe03f */
[----:B------:R-:W-:Y:S01]  /*28d0*/  FSEL R186, R203, -INF , !P2 ;  /* 0xff800000cbba7808 */ /* 0x000fe20005000000 */
[----:B------:R-:W-:Y:S01]  /*28e0*/  UIADD3 UR8, UR7, 0x6, URZ ;  /* 0x0000000607087890 */ /* 0x000fe2000fffe03f */
[----:B------:R-:W-:Y:S01]  /*28f0*/  FSEL R188, R205, -INF , !P3 ;  /* 0xff800000cdbc7808 */ /* 0x000fe20005800000 */
[----:B------:R-:W-:Y:S01]  /*2900*/  UMOV UR11, 0x40000040 ;  /* 0x40000040000b7882 */ /* 0x000fe20000000000 */
[----:B------:R-:W-:Y:S01]  /*2910*/  UMOV UR9, 0x40000040 ;  /* 0x4000004000097882 */ /* 0x000fe20000000000 */
[C---:B------:R-:W-:Y:S01]  /*2920*/  ISETP.GE.AND P3, PT, R225.reuse, 0x29, PT ;  /* 0x00000029e100780c */ /* 0x040fe20003f66270 */
[----:B------:R4:W-:Y:S01]  /*2930*/  MUFU.EX2 R201, R187 ;  /* 0x000000bb00c97308 */ /* 0x0009e20000000800 */
[----:B------:R-:W-:Y:S01]  /*2940*/  FSEL R191, R208, -INF , !P4 ;  /* 0xff800000d0bf7808 */ /* 0x000fe20006000000 */
[--C-:B------:R-:W-:Y:S01]  /*2950*/  FFMA.FTZ R184, R184, UR41, -R23.reuse ;  /* 0x00000029b8b87c23 */ /* 0x100fe20008010817 */
[----:B------:R-:W-:Y:S01]  /*2960*/  ISETP.GE.AND P1, PT, R228, 0x31, PT ;  /* 0x00000031e400780c */ /* 0x000fe20003f26270 */
[----:B------:R-:W-:Y:S01]  /*2970*/  FFMA.FTZ R186, R186, UR41, -R23 ;  /* 0x00000029baba7c23 */ /* 0x000fe20008010817 */
[----:B------:R-:W-:Y:S01]  /*2980*/  ISETP.GE.AND P4, PT, R225, 0x30, PT ;  /* 0x00000030e100780c */ /* 0x000fe20003f86270 */
[----:B------:R-:W-:Y:S01]  /*2990*/  FFMA.FTZ R203, R185, UR41, -R216 ;  /* 0x00000029b9cb7c23 */ /* 0x000fe200080108d8 */
[----:B------:R-:W-:Y:S01]  /*29a0*/  ISETP.GE.AND P0, PT, R228, 0x38, PT ;  /* 0x00000038e400780c */ /* 0x000fe20003f06270 */
[----:B------:R1:W-:Y:S01]  /*29b0*/  MUFU.EX2 R23, R184 ;  /* 0x000000b800177308 */ /* 0x0003e20000000800 */
[----:B----4-:R-:W-:Y:S01]  /*29c0*/  FSEL R187, R206, -INF , !P5 ;  /* 0xff800000cebb7808 */ /* 0x010fe20006800000 */
[----:B------:R-:W-:Y:S01]  /*29d0*/  FFMA.FTZ R195, R188, UR41, -R217 ;  /* 0x00000029bcc37c23 */ /* 0x000fe200080108d9 */
[----:B------:R-:W-:Y:S01]  /*29e0*/  ISETP.GE.AND P5, PT, R225, 0x31, PT ;  /* 0x00000031e100780c */ /* 0x000fe20003fa6270 */
[----:B------:R-:W-:Y:S01]  /*29f0*/  FFMA.FTZ R206, R191, UR41, -R218 ;  /* 0x00000029bfce7c23 */ /* 0x000fe200080108da */
[C---:B------:R-:W-:Y:S01]  /*2a00*/  ISETP.GT.OR P3, PT, R16.reuse, 0x29, !P3 ;  /* 0x000000291000780c */ /* 0x040fe20005f64670 */
[----:B------:R-:W-:Y:S01]  /*2a10*/  FFMA.FTZ R204, R187, UR41, -R216 ;  /* 0x00000029bbcc7c23 */ /* 0x000fe200080108d8 */
[----:B------:R-:W-:Y:S01]  /*2a20*/  ISETP.GT.OR P4, PT, R16, 0x30, !P4 ;  /* 0x000000301000780c */ /* 0x000fe20006784670 */
[----:B------:R4:W-:Y:S01]  /*2a30*/  MUFU.EX2 R202, R186 ;  /* 0x000000ba00ca7308 */ /* 0x0009e20000000800 */
[----:B------:R-:W-:-:S02]  /*2a40*/  ISETP.GT.OR P1, PT, R222, 0x31, !P1 ;  /* 0x00000031de00780c */ /* 0x000fc40004f24670 */
[----:B------:R-:W-:Y:S02]  /*2a50*/  ISETP.GT.OR P0, PT, R222, 0x38, !P0 ;  /* 0x00000038de00780c */ /* 0x000fe40004704670 */
[----:B------:R-:W-:Y:S02]  /*2a60*/  ISETP.GT.OR P5, PT, R16, 0x31, !P5 ;  /* 0x000000311000780c */ /* 0x000fe40006fa4670 */
[----:B------:R-:W-:Y:S01]  /*2a70*/  FSEL R190, R207, -INF , !P3 ;  /* 0xff800000cfbe7808 */ /* 0x000fe20005800000 */
[----:B------:R-:W-:Y:S01]  /*2a80*/  MUFU.EX2 R10, R10 ;  /* 0x0000000a000a7308 */ /* 0x000fe20000000800 */
[----:B------:R-:W-:Y:S02]  /*2a90*/  FSEL R193, R210, -INF , !P4 ;  /* 0xff800000d2c17808 */ /* 0x000fe40006000000 */
[----:B------:R-:W-:Y:S01]  /*2aa0*/  FSEL R194, R209, -INF , !P1 ;  /* 0xff800000d1c27808 */ /* 0x000fe20004800000 */
[----:B------:R-:W-:Y:S01]  /*2ab0*/  FFMA.FTZ R205, R190, UR41, -R217 ;  /* 0x00000029becd7c23 */ /* 0x000fe200080108d9 */
[----:B------:R-:W-:Y:S01]  /*2ac0*/  FSEL R196, R211, -INF , !P5 ;  /* 0xff800000d3c47808 */ /* 0x000fe20006800000 */
[----:B------:R-:W-:Y:S01]  /*2ad0*/  FFMA.FTZ R218, R193, UR41, -R218 ;  /* 0x00000029c1da7c23 */ /* 0x000fe200080108da */
[----:B------:R-:W-:Y:S01]  /*2ae0*/  FSEL R197, R212, -INF , !P0 ;  /* 0xff800000d4c57808 */ /* 0x000fe20004000000 */
[--C-:B------:R-:W-:Y:S01]  /*2af0*/  FFMA.FTZ R207, R194, UR41, -R219.reuse ;  /* 0x00000029c2cf7c23 */ /* 0x100fe200080108db */
[C---:B------:R-:W-:Y:S01]  /*2b00*/  ISETP.GE.AND P3, PT, R225.reuse, 0x38, PT ;  /* 0x00000038e100780c */ /* 0x040fe20003f66270 */
[----:B------:R-:W-:Y:S01]  /*2b10*/  FFMA.FTZ R219, R196, UR41, -R219 ;  /* 0x00000029c4db7c23 */ /* 0x000fe200080108db */
[----:B------:R-:W-:Y:S01]  /*2b20*/  ISETP.GE.AND P4, PT, R225, 0x39, PT ;  /* 0x00000039e100780c */ /* 0x000fe20003f86270 */
[----:B------:R-:W-:Y:S01]  /*2b30*/  FFMA.FTZ R208, R197, UR41, -R220 ;  /* 0x00000029c5d07c23 */ /* 0x000fe200080108dc */
[C---:B------:R-:W-:Y:S01]  /*2b40*/  ISETP.GT.OR P3, PT, R16.reuse, 0x38, !P3 ;  /* 0x000000381000780c */ /* 0x040fe20005f64670 */
[----:B------:R-:W-:Y:S01]  /*2b50*/  MUFU.EX2 R12, R12 ;  /* 0x0000000c000c7308 */ /* 0x000fe20000000800 */
[----:B------:R-:W-:-:S02]  /*2b60*/  ISETP.GT.OR P4, PT, R16, 0x39, !P4 ;  /* 0x000000391000780c */ /* 0x000fc40006784670 */
[----:B------:R-:W-:Y:S02]  /*2b70*/  FSEL R199, R214, -INF , !P3 ;  /* 0xff800000d6c77808 */ /* 0x000fe40005800000 */
[----:B------:R-:W-:Y:S02]  /*2b80*/  ISETP.GE.AND P2, PT, R228, 0x39, PT ;  /* 0x00000039e400780c */ /* 0x000fe40003f46270 */
[----:B------:R-:W-:Y:S01]  /*2b90*/  FSEL R212, R215, -INF , !P4 ;  /* 0xff800000d7d47808 */ /* 0x000fe20006000000 */
[----:B------:R3:W-:Y:S01]  /*2ba0*/  MUFU.EX2 R16, R195 ;  /* 0x000000c300107308 */ /* 0x0007e20000000800 */
[----:B------:R-:W-:Y:S01]  /*2bb0*/  FFMA.FTZ R220, R199, UR41, -R220 ;  /* 0x00000029c7dc7c23 */ /* 0x000fe200080108dc */
[----:B------:R-:W-:-:S04]  /*2bc0*/  ISETP.GT.OR P2, PT, R222, 0x39, !P2 ;  /* 0x00000039de00780c */ /* 0x000fc80005744670 */
[----:B------:R-:W-:Y:S02]  /*2bd0*/  FSEL R210, R213, -INF , !P2 ;  /* 0xff800000d5d27808 */ /* 0x000fe40005000000 */
[----:B------:R-:W-:Y:S03]  /*2be0*/  MUFU.EX2 R11, R11 ;  /* 0x0000000b000b7308 */ /* 0x000fe60000000800 */
[--C-:B------:R-:W-:Y:S01]  /*2bf0*/  FFMA.FTZ R209, R210, UR41, -R221.reuse ;  /* 0x00000029d2d17c23 */ /* 0x100fe200080108dd */
[----:B------:R-:W-:-:S04]  /*2c00*/  FFMA.FTZ R221, R212, UR41, -R221 ;  /* 0x00000029d4dd7c23 */ /* 0x000fc800080108dd */
[----:B------:R-:W2:Y:S01]  /*2c10*/  MUFU.EX2 R18, R18 ;  /* 0x0000001200127308 */ /* 0x000ea20000000800 */
[----:B------:R-:W-:Y:S02]  /*2c20*/  WARPGROUP.DEPBAR.LE gsb0, 0x0 ;  /* 0x00008000000079c5 */ /* 0x000fe40000010000 */
[----:B------:R-:W-:-:S05]  /*2c30*/  WARPGROUP.ARRIVE ;  /* 0x00000000000079c5 */ /* 0x000fca0000000000 */
[----:B------:R-:W2:Y:S01]  /*2c40*/  MUFU.EX2 R203, R203 ;  /* 0x000000cb00cb7308 */ /* 0x000ea20000000800 */
[----:B------:R-:W-:Y:S01]  /*2c50*/  HGMMA.64x64x16.F32 R152, gdesc[UR8], R152, gsb0 ;  /* 0x00e00000089879f0 */ /* 0x000fe20008000898 */
[----:B------:R-:W-:Y:S02]  /*2c60*/  UIADD3 UR10, UR5, 0x200, URZ ;  /* 0x00000200050a7890 */ /* 0x000fe4000fffe03f */
[----:B------:R-:W-:-:S04]  /*2c70*/  UIADD3 UR8, UR7, 0x400, URZ ;  /* 0x0000040007087890 */ /* 0x000fc8000fffe03f */
[----:B------:R-:W2:Y:S01]  /*2c80*/  MUFU.EX2 R204, R204 ;  /* 0x000000cc00cc7308 */ /* 0x000ea20000000800 */
[----:B------:R-:W-:Y:S01]  /*2c90*/  UMOV UR11, 0x40000040 ;  /* 0x40000040000b7882 */ /* 0x000fe20000000000 */
[----:B------:R-:W-:-:S06]  /*2ca0*/  UMOV UR9, 0x40000040 ;  /* 0x4000004000097882 */ /* 0x000fcc0000000000 */
[----:B------:R-:W2:Y:S08]  /*2cb0*/  MUFU.EX2 R205, R205 ;  /* 0x000000cd00cd7308 */ /* 0x000eb00000000800 */
[----:B------:R-:W2:Y:S08]  /*2cc0*/  MUFU.EX2 R206, R206 ;  /* 0x000000ce00ce7308 */ /* 0x000eb00000000800 */
[----:B------:R-:W-:Y:S08]  /*2cd0*/  MUFU.EX2 R207, R207 ;  /* 0x000000cf00cf7308 */ /* 0x000ff00000000800 */
[----:B------:R-:W-:Y:S08]  /*2ce0*/  MUFU.EX2 R208, R208 ;  /* 0x000000d000d07308 */ /* 0x000ff00000000800 */
[----:B------:R-:W-:Y:S08]  /*2cf0*/  MUFU.EX2 R220, R220 ;  /* 0x000000dc00dc7308 */ /* 0x000ff00000000800 */
[----:B------:R-:W-:Y:S08]  /*2d00*/  MUFU.EX2 R209, R209 ;  /* 0x000000d100d17308 */ /* 0x000ff00000000800 */
[----:B------:R-:W-:Y:S01]  /*2d10*/  MUFU.EX2 R221, R221 ;  /* 0x000000dd00dd7308 */ /* 0x000fe20000000800 */
        /* <DEDUP_REMOVED lines=21> */
[----:B------:R-:W-:Y:S01]  /*2e70*/  UMOV UR7, 0x40000040 ;  /* 0x4000004000077882 */ /* 0x000fe20000000000 */
[----:B------:R-:W-:Y:S02]  /*2e80*/  WARPGROUP.DEPBAR.LE gsb0, 0x0 ;  /* 0x00008000000079c5 */ /* 0x000fe40000010000 */
[----:B------:R-:W-:-:S06]  /*2e90*/  WARPGROUP.ARRIVE ;  /* 0x00000000000079c5 */ /* 0x000fcc0000000000 */
[----:B------:R-:W-:Y:S01]  /*2ea0*/  HGMMA.64x64x16.F32 R152, gdesc[UR8], R152, gsb0 ;  /* 0x00e00000089879f0 */ /* 0x000fe20008000898 */
[----:B------:R-:W-:Y:S01]  /*2eb0*/  UIADD3 UR8, UR6, 0x80, URZ ;  /* 0x0000008006087890 */ /* 0x000fe2000fffe03f */
[----:B------:R-:W-:Y:S01]  /*2ec0*/  UMOV UR11, 0x40000040 ;  /* 0x40000040000b7882 */ /* 0x000fe20000000000 */
[----:B------:R-:W-:-:S05]  /*2ed0*/  UMOV UR9, 0x40000040 ;  /* 0x4000004000097882 */ /* 0x000fca0000000000 */
[----:B------:R-:W-:Y:S01]  /*2ee0*/  UMOV UR10, UR8 ;  /* 0x00000008000a7c82 */ /* 0x000fe20008000000 */
[----:B------:R-:W-:Y:S01]  /*2ef0*/  UIADD3 UR8, UR6, 0x100, URZ ;  /* 0x0000010006087890 */ /* 0x000fe2000fffe03f */
[----:B------:R-:W-:Y:S02]  /*2f00*/  WARPGROUP.DEPBAR.LE gsb0, 0x0 ;  /* 0x00008000000079c5 */ /* 0x000fe40000010000 */
[----:B-1----:R-:W1:Y:S04]  /*2f10*/  LDS.64 R184, [R17+0x28200] ;  /* 0x0282000011b87984 */ /* 0x002e680000000a00 */
[----:B----4-:R-:W4:Y:S04]  /*2f20*/  LDS.64 R186, [R17+0x28220] ;  /* 0x0282200011ba7984 */ /* 0x010f280000000a00 */
[----:B------:R-:W5:Y:S04]  /*2f30*/  LDS.64 R188, [R17+0x28240] ;  /* 0x0282400011bc7984 */ /* 0x000f680000000a00 */
[----:B------:R-:W2:Y:S04]  /*2f40*/  LDS.64 R190, [R17+0x28260] ;  /* 0x0282600011be7984 */ /* 0x000ea80000000a00 */
[----:B------:R-:W2:Y:S04]  /*2f50*/  LDS.64 R192, [R17+0x28280] ;  /* 0x0282800011c07984 */ /* 0x000ea80000000a00 */
[----:B------:R-:W2:Y:S04]  /*2f60*/  LDS.64 R196, [R17+0x282c0] ;  /* 0x0282c00011c47984 */ /* 0x000ea80000000a00 */
[----:B---3--:R-:W3:Y:S04]  /*2f70*/  LDS.64 R194, [R17+0x282a0] ;  /* 0x0282a00011c27984 */ /* 0x008ee80000000a00 */
[----:B------:R1:W3:Y:S02]  /*2f80*/  LDS.64 R198, [R17+0x282e0] ;  /* 0x0282e00011c67984 */ /* 0x0002e40000000a00 */
[----:B-1----:R-:W1:Y:S01]  /*2f90*/  MUFU.EX2 R17, R218 ;  /* 0x000000da00117308 */ /* 0x002e620000000800 */
[--C-:B------:R-:W-:Y:S01]  /*2fa0*/  FADD.FTZ R210, R155, -R185.reuse ;  /* 0x800000b99bd27221 */ /* 0x100fe20000010000 */
[--C-:B------:R-:W-:Y:S01]  /*2fb0*/  FADD.FTZ R152, R152, -R184.reuse ;  /* 0x800000b898987221 */ /* 0x100fe20000010000 */
[----:B------:R-:W-:Y:S01]  /*2fc0*/  FADD.FTZ R154, R154, -R184 ;  /* 0x800000b89a9a7221 */ /* 0x000fe20000010000 */
[----:B------:R-:W-:Y:S01]  /*2fd0*/  FADD.FTZ R153, R153, -R185 ;  /* 0x800000b999997221 */ /* 0x000fe20000010000 */
[--C-:B----4-:R-:W-:Y:S01]  /*2fe0*/  FADD.FTZ R155, R158, -R186.reuse ;  /* 0x800000ba9e9b7221 */ /* 0x110fe20000010000 */
[----:B------:R-:W-:Y:S01]  /*2ff0*/  FADD.FTZ R158, R159, -R187 ;  /* 0x800000bb9f9e7221 */ /* 0x000fe20000010000 */
[----:B------:R-:W-:Y:S01]  /*3000*/  FADD.FTZ R184, R156, -R186 ;  /* 0x800000ba9cb87221 */ /* 0x000fe20000010000 */
[----:B------:R-:W-:Y:S01]  /*3010*/  FMUL.FTZ R154, R13, R154 ;  /* 0x0000009a0d9a7220 */ /* 0x000fe20000410000 */
[----:B-----5:R-:W-:Y:S01]  /*3020*/  FADD.FTZ R159, R162, -R188 ;  /* 0x800000bca29f7221 */ /* 0x020fe20000010000 */
[----:B------:R-:W-:Y:S01]  /*3030*/  FADD.FTZ R162, R163, -R189 ;  /* 0x800000bda3a27221 */ /* 0x000fe20000010000 */
[----:B------:R-:W4:Y:S01]  /*3040*/  MUFU.EX2 R156, R219 ;  /* 0x000000db009c7308 */ /* 0x000f220000000800 */
[----:B------:R-:W-:Y:S01]  /*3050*/  FMUL.FTZ R155, R14, R155 ;  /* 0x0000009b0e9b7220 */ /* 0x000fe20000410000 */
[--C-:B--2---:R-:W-:Y:S01]  /*3060*/  FADD.FTZ R163, R166, -R190.reuse ;  /* 0x800000bea6a37221 */ /* 0x104fe20000010000 */
[--C-:B------:R-:W-:Y:S01]  /*3070*/  FADD.FTZ R166, R165, -R191.reuse ;  /* 0x800000bfa5a67221 */ /* 0x100fe20000010000 */
[----:B------:R-:W-:Y:S01]  /*3080*/  FADD.FTZ R167, R167, -R191 ;  /* 0x800000bfa7a77221 */ /* 0x000fe20000010000 */
[----:B------:R-:W-:Y:S01]  /*3090*/  FADD.FTZ R185, R164, -R190 ;  /* 0x800000bea4b97221 */ /* 0x000fe20000010000 */
[----:B------:R-:W-:Y:S01]  /*30a0*/  FADD.FTZ R165, R168, -R192 ;  /* 0x800000c0a8a57221 */ /* 0x000fe20000010000 */
[----:B------:R-:W-:Y:S01]  /*30b0*/  FMUL.FTZ R158, R19, R158 ;  /* 0x0000009e139e7220 */ /* 0x000fe20000410000 */
[----:B------:R-:W-:Y:S01]  /*30c0*/  FADD.FTZ R157, R157, -R187 ;  /* 0x800000bb9d9d7221 */ /* 0x000fe20000010000 */
[----:B------:R-:W-:Y:S01]  /*30d0*/  FADD.FTZ R164, R169, -R193 ;  /* 0x800000c1a9a47221 */ /* 0x000fe20000010000 */
[--C-:B------:R-:W-:Y:S01]  /*30e0*/  FADD.FTZ R168, R177, -R197.reuse ;  /* 0x800000c5b1a87221 */ /* 0x100fe20000010000 */
[----:B------:R-:W-:Y:S01]  /*30f0*/  FADD.FTZ R179, R179, -R197 ;  /* 0x800000c5b3b37221 */ /* 0x000fe20000010000 */
[----:B------:R-:W-:Y:S01]  /*3100*/  FMUL.FTZ R197, R15, R210 ;  /* 0x000000d20fc57220 */ /* 0x000fe20000410000 */
[----:B------:R-:W-:Y:S01]  /*3110*/  FADD.FTZ R160, R160, -R188 ;  /* 0x800000bca0a07221 */ /* 0x000fe20000010000 */
[----:B------:R-:W-:Y:S01]  /*3120*/  FADD.FTZ R161, R161, -R189 ;  /* 0x800000bda1a17221 */ /* 0x000fe20000010000 */
[----:B---3--:R-:W-:Y:S01]  /*3130*/  FADD.FTZ R187, R174, -R194 ;  /* 0x800000c2aebb7221 */ /* 0x008fe20000010000 */
[--C-:B------:R-:W-:Y:S01]  /*3140*/  FADD.FTZ R169, R176, -R196.reuse ;  /* 0x800000c4b0a97221 */ /* 0x100fe20000010000 */
[----:B------:R-:W-:Y:S01]  /*3150*/  F2FP.F16.F32.PACK_AB R197, R197, R154 ;  /* 0x0000009ac5c5723e */ /* 0x000fe200000000ff */
[----:B------:R-:W-:Y:S01]  /*3160*/  FADD.FTZ R178, R178, -R196 ;  /* 0x800000c4b2b27221 */ /* 0x000fe20000010000 */
[----:B------:R-:W-:Y:S01]  /*3170*/  FMUL.FTZ R163, R20, R163 ;  /* 0x000000a314a37220 */ /* 0x000fe20000410000 */
[----:B------:R-:W-:Y:S01]  /*3180*/  FMUL.FTZ R154, R200, R167 ;  /* 0x000000a7c89a7220 */ /* 0x000fe20000410000 */
[----:B------:R-:W-:Y:S01]  /*3190*/  FADD.FTZ R170, R170, -R192 ;  /* 0x800000c0aaaa7221 */ /* 0x000fe20000010000 */
[----:B------:R-:W-:Y:S01]  /*31a0*/  FADD.FTZ R171, R171, -R193 ;  /* 0x800000c1abab7221 */ /* 0x000fe20000010000 */
[----:B------:R-:W-:Y:S01]  /*31b0*/  FADD.FTZ R172, R172, -R194 ;  /* 0x800000c2acac7221 */ /* 0x000fe20000010000 */
[--C-:B------:R-:W-:Y:S01]  /*31c0*/  FADD.FTZ R173, R173, -R195.reuse ;  /* 0x800000c3adad7221 */ /* 0x100fe20000010000 */
[----:B------:R-:W-:Y:S01]  /*31d0*/  FADD.FTZ R174, R175, -R195 ;  /* 0x800000c3afae7221 */ /* 0x000fe20000010000 */
[----:B------:R-:W-:Y:S01]  /*31e0*/  FMUL.FTZ R196, R5, R152 ;  /* 0x0000009805c47220 */ /* 0x000fe20000410000 */
[----:B------:R-:W-:Y:S01]  /*31f0*/  FMUL.FTZ R177, R6, R153 ;  /* 0x0000009906b17220 */ /* 0x000fe20000410000 */
[--C-:B------:R-:W-:Y:S01]  /*3200*/  FADD.FTZ R175, R180, -R198.reuse ;  /* 0x800000c6b4af7221 */ /* 0x100fe20000010000 */
[----:B------:R-:W-:Y:S01]  /*3210*/  FADD.FTZ R153, R182, -R198 ;  /* 0x800000c6b6997221 */ /* 0x000fe20000010000 */
[--C-:B------:R-:W-:Y:S01]  /*3220*/  FADD.FTZ R152, R181, -R199.reuse ;  /* 0x800000c7b5987221 */ /* 0x100fe20000010000 */
[----:B------:R-:W-:Y:S01]  /*3230*/  FADD.FTZ R183, R183, -R199 ;  /* 0x800000c7b7b77221 */ /* 0x000fe20000010000 */
        /* <DEDUP_REMOVED lines=20> */
[----:B-1----:R-:W-:Y:S01]  /*3380*/  FMUL.FTZ R178, R17, R178 ;  /* 0x000000b211b27220 */ /* 0x002fe20000410000 */
[----:B------:R-:W-:Y:S01]  /*3390*/  FMUL.FTZ R168, R207, R168 ;  /* 0x000000a8cfa87220 */ /* 0x000fe20000410000 */
[----:B----4-:R-:W-:Y:S01]  /*33a0*/  FMUL.FTZ R179, R156, R179 ;  /* 0x000000b39cb37220 */ /* 0x010fe20000410000 */
        /* <DEDUP_REMOVED lines=8> */
[----:B------:R-:W-:Y:S01]  /*3430*/  F2FP.F16.F32.PACK_AB R193, R162, R159 ;  /* 0x0000009fa2c1723e */ /* 0x000fe200000000ff */
[----:B------:R-:W-:Y:S01]  /*3440*/  STSM.16.MT88.4 [R158+0x28800], R196 ;  /* 0x028800c49e007844 */ /* 0x000fe20000004200 */
        /* <DEDUP_REMOVED lines=10> */
[----:B------:R-:W-:Y:S02]  /*34f0*/  F2FP.F16.F32.PACK_AB R187, R154, R153 ;  /* 0x000000999abb723e */ /* 0x000fe400000000ff */
[----:B------:R-:W-:Y:S01]  /*3500*/  F2FP.F16.F32.PACK_AB R152, R6, R5 ;  /* 0x000000050698723e */ /* 0x000fe200000000ff */
[----:B------:R-:W-:Y:S01]  /*3510*/  IMAD R6, R224, 0x4000, R229 ;  /* 0x00004000e0067824 */ /* 0x000fe200078e02e5 */
[----:B------:R-:W-:Y:S01]  /*3520*/  F2FP.F16.F32.PACK_AB R153, R15, R13 ;  /* 0x0000000d0f99723e */ /* 0x000fe200000000ff */
[----:B------:R1:W-:Y:S01]  /*3530*/  STSM.16.MT88.4 [R158+0x2a000], R184 ;  /* 0x02a000b89e007844 */ /* 0x0003e20000004200 */
[----:B------:R-:W-:-:S02]  /*3540*/  F2FP.F16.F32.PACK_AB R154, R8, R7 ;  /* 0x00000007089a723e */ /* 0x000fc400000000ff */
[----:B------:R-:W-:Y:S02]  /*3550*/  F2FP.F16.F32.PACK_AB R155, R19, R14 ;  /* 0x0000000e139b723e */ /* 0x000fe400000000ff */
[----:B------:R-:W-:Y:S02]  /*3560*/  F2FP.F16.F32.PACK_AB R201, R202, R201 ;  /* 0x000000c9cac9723e */ /* 0x000fe400000000ff */
[----:B------:R-:W-:Y:S01]  /*3570*/  WARPGROUP.ARRIVE ;  /* 0x00000000000079c5 */ /* 0x000fe20000000000 */
[----:B------:R-:W-:Y:S02]  /*3580*/  F2FP.F16.F32.PACK_AB R202, R16, R203 ;  /* 0x000000cb10ca723e */ /* 0x000fe400000000ff */
[----:B------:R-:W-:Y:S02]  /*3590*/  F2FP.F16.F32.PACK_AB R203, R205, R204 ;  /* 0x000000cccdcb723e */ /* 0x000fe400000000ff */
[----:B------:R-:W-:Y:S01]  /*35a0*/  SHF.R.U32.HI R5, RZ, 0x4, R232 ;  /* 0x00000004ff057819 */ /* 0x000fe200000116e8 */
[----:B------:R-:W-:Y:S01]  /*35b0*/  HGMMA.64x128x16.F32 R88, R152, gdesc[UR4].tnspB, R88, gsb0 ;  /* 0x41e0000498587df0 */ /* 0x000fe20008000858 */
[----:B------:R-:W-:Y:S01]  /*35c0*/  UIADD3 UR6, UR6, 0x180, URZ ;  /* 0x0000018006067890 */ /* 0x000fe2000fffe03f */
[----:B------:R-:W-:-:S02]  /*35d0*/  R2UR UR7, R6 ;  /* 0x00000000060772ca */ /* 0x000fc400000e0000 */
[----:B------:R-:W-:-:S04]  /*35e0*/  LOP3.LUT R5, R5, 0x3fff, RZ, 0xc0, !PT ;  /* 0x00003fff05057812 */ /* 0x000fc800078ec0ff */
[----:B------:R-:W-:-:S05]  /*35f0*/  LOP3.LUT R5, R5, 0x10000, RZ, 0xfc, !PT ;  /* 0x0001000005057812 */ /* 0x000fca00078efcff */
[----:B------:R-:W-:Y:S02]  /*3600*/  IMAD R5, R4, 0x400, R5 ;  /* 0x0000040004057824 */ /* 0x000fe400078e0205 */
[----:B------:R-:W-:-:S03]  /*3610*/  USHF.R.U32.HI UR7, URZ, 0x4, UR7 ;  /* 0x000000043f077899 */ /* 0x000fc60008011607 */
[----:B------:R-:W-:Y:S01]  /*3620*/  R2UR UR5, R5 ;  /* 0x00000000050572ca */ /* 0x000fe200000e0000 */
[----:B------:R-:W-:Y:S01]  /*3630*/  ULOP3.LUT UR7, UR7, 0x3fff, URZ, 0xc0, !UPT ;  /* 0x00003fff07077892 */ /* 0x000fe2000f8ec03f */
[----:B------:R-:W-:Y:S02]  /*3640*/  WARPGROUP.DEPBAR.LE gsb0, 0x0 ;  /* 0x00008000000079c5 */ /* 0x000fe40000010000 */
[----:B------:R-:W-:Y:S02]  /*3650*/  F2FP.F16.F32.PACK_AB R152, R10, R9 ;  /* 0x000000090a98723e */ /* 0x000fe400000000ff */
[----:B------:R-:W-:Y:S02]  /*3660*/  F2FP.F16.F32.PACK_AB R153, R21, R18 ;  /* 0x000000121599723e */ /* 0x000fe400000000ff */
[----:B------:R-:W-:Y:S02]  /*3670*/  F2FP.F16.F32.PACK_AB R154, R11, R12 ;  /* 0x0000000c0b9a723e */ /* 0x000fe400000000ff */
[----:B------:R-:W-:-:S02]  /*3680*/  F2FP.F16.F32.PACK_AB R155, R200, R20 ;  /* 0x00000014c89b723e */ /* 0x000fc400000000ff */
[----:B------:R-:W-:Y:S02]  /*3690*/  F2FP.F16.F32.PACK_AB R200, R23, R22 ;  /* 0x0000001617c8723e */ /* 0x000fe400000000ff */
[----:B------:R-:W-:-:S06]  /*36a0*/  WARPGROUP.ARRIVE ;  /* 0x00000000000079c5 */ /* 0x000fcc0000000000 */
[----:B------:R-:W-:Y:S01]  /*36b0*/  HGMMA.64x128x16.F32 R88, R152, gdesc[UR8].tnspB, R88, gsb0 ;  /* 0x41e0000898587df0 */ /* 0x000fe20008000858 */
[----:B------:R-:W-:Y:S01]  /*36c0*/  UMOV UR10, UR8 ;  /* 0x00000008000a7c82 */ /* 0x000fe20008000000 */
[----:B------:R-:W-:Y:S01]  /*36d0*/  UMOV UR11, 0x40000040 ;  /* 0x40000040000b7882 */ /* 0x000fe20000000000 */
[----:B------:R-:W-:Y:S01]  /*36e0*/  UMOV UR8, UR5 ;  /* 0x0000000500087c82 */ /* 0x000fe20008000000 */
[----:B------:R-:W-:Y:S02]  /*36f0*/  WARPGROUP.DEPBAR.LE gsb0, 0x0 ;  /* 0x00008000000079c5 */ /* 0x000fe40000010000 */
[----:B------:R-:W-:Y:S01]  /*3700*/  WARPGROUP.ARRIVE ;  /* 0x00000000000079c5 */ /* 0x000fe20000000000 */
[----:B------:R-:W-:Y:S02]  /*3710*/  F2FP.F16.F32.PACK_AB R152, R207, R206 ;  /* 0x000000cecf98723e */ /* 0x000fe400000000ff */
[----:B------:R-:W-:Y:S02]  /*3720*/  F2FP.F16.F32.PACK_AB R153, R156, R17 ;  /* 0x000000119c99723e */ /* 0x000fe400000000ff */
[----:B------:R-:W-:Y:S01]  /*3730*/  F2FP.F16.F32.PACK_AB R154, R209, R208 ;  /* 0x000000d0d19a723e */ /* 0x000fe200000000ff */
[----:B------:R-:W-:Y:S01]  /*3740*/  HGMMA.64x128x16.F32 R88, R200, gdesc[UR8].tnspB, R88, gsb0 ;  /* 0x41e00008c8587df0 */ /* 0x000fe20008000858 */
[----:B------:R-:W-:Y:S01]  /*3750*/  F2FP.F16.F32.PACK_AB R155, R221, R220 ;  /* 0x000000dcdd9b723e */ /* 0x000fe200000000ff */
[----:B------:R-:W-:Y:S01]  /*3760*/  UMOV UR10, UR6 ;  /* 0x00000006000a7c82 */ /* 0x000fe20008000000 */
[----:B------:R-:W-:Y:S01]  /*3770*/  UMOV UR11, 0x40000040 ;  /* 0x40000040000b7882 */ /* 0x000fe20000000000 */
[----:B------:R-:W-:-:S02]  /*3780*/  WARPGROUP.DEPBAR.LE gsb0, 0x0 ;  /* 0x00008000000079c5 */ /* 0x000fc40000010000 */
[----:B------:R-:W-:-:S06]  /*3790*/  WARPGROUP.ARRIVE ;  /* 0x00000000000079c5 */ /* 0x000fcc0000000000 */
[----:B------:R-:W-:Y:S01]  /*37a0*/  HGMMA.64x128x16.F32 R88, R152, gdesc[UR8].tnspB, R88, gsb0 ;  /* 0x41e0000898587df0 */ /* 0x000fe20008000858 */
[----:B------:R-:W-:Y:S01]  /*37b0*/  UMOV UR10, UR7 ;  /* 0x00000007000a7c82 */ /* 0x000fe20008000000 */
[----:B------:R-:W-:Y:S01]  /*37c0*/  UMOV UR11, 0x40000040 ;  /* 0x40000040000b7882 */ /* 0x000fe20000000000 */
        /* <DEDUP_REMOVED lines=8> */
[----:B-1----:R-:W-:-:S06]  /*3850*/  WARPGROUP.ARRIVE ;  /* 0x00000000000079c5 */ /* 0x002fcc0000000000 */
[----:B------:R-:W-:Y:S01]  /*3860*/  HGMMA.64x64x16.F32 R152, gdesc[UR8].tnspB, RZ, !UPT, gsb0 ;  /* 0x40e00000089879f0 */ /* 0x000fe2000c0008ff */
[----:B------:R-:W-:Y:S02]  /*3870*/  UIADD3 UR8, UR5, 0x2, URZ ;  /* 0x0000000205087890 */ /* 0x000fe4000fffe03f */
[----:B------:R-:W-:Y:S01]  /*3880*/  UIADD3 UR10, UR7, 0x80, URZ ;  /* 0x00000080070a7890 */ /* 0x000fe2000fffe03f */
[----:B------:R-:W-:Y:S01]  /*3890*/  UMOV UR9, 0x40000040 ;  /* 0x4000004000097882 */ /* 0x000fe20000000000 */
[----:B------:R-:W-:Y:S01]  /*38a0*/  UMOV UR11, 0x40000040 ;  /* 0x40000040000b7882 */ /* 0x000fe20000000000 */
[----:B------:R-:W-:Y:S02]  /*38b0*/  WARPGROUP.DEPBAR.LE gsb0, 0x0 ;  /* 0x00008000000079c5 */ /* 0x000fe40000010000 */
[----:B------:R-:W-:-:S06]  /*38c0*/  WARPGROUP.ARRIVE ;  /* 0x00000000000079c5 */ /* 0x000fcc0000000000 */
[----:B------:R-:W-:Y:S01]  /*38d0*/  HGMMA.64x64x16.F32 R152, gdesc[UR8].tnspB, R152, gsb0 ;  /* 0x40e00000089879f0 */ /* 0x000fe20008000898 */
        /* <DEDUP_REMOVED lines=41> */
[----:B------:R-:W-:Y:S03]  /*3b70*/  HGMMA.64x64x16.F32 R152, gdesc[UR8].tnspB, R152, gsb0 ;  /* 0x40e00000089879f0 */ /* 0x000fe60008000898 */
[----:B------:R-:W-:Y:S02]  /*3b80*/  WARPGROUP.DEPBAR.LE gsb0, 0x0 ;  /* 0x00008000000079c5 */ /* 0x000fe40000010000 */
[----:B------:R-:W-:Y:S05]  /*3b90*/  @!P6 BRA `(.L_x_1156) ;  /* 0x000000000004e947 */ /* 0x000fea0003800000 */
[----:B------:R-:W-:Y:S01]  /*3ba0*/  BPT.TRAP 0x1 ;  /* 0x000000040000795c */ /* 0x000fe20000300000 */
.L_x_1156:
[----:B------:R-:W-:Y:S01]  /*3bb0*/  R2UR UR5, R4 ;  /* 0x00000000040572ca */ /* 0x000fe200000e0000 */
[----:B------:R-:W-:Y:S01]  /*3bc0*/  VIADD R5, R0, 0x30840 ;  /* 0x0003084000057836 */ /* 0x000fe20000000000 */
[----:B------:R-:W-:Y:S01]  /*3bd0*/  ULOP3.LUT UR4, UR4, 0x2000000, URZ, 0xfc, !UPT ;  /* 0x0200000004047892 */ /* 0x000fe2000f8efc3f */
[----:B------:R-:W1:Y:S01]  /*3be0*/  S2R R6, SR_TID.X ;  /* 0x0000000000067919 */ /* 0x000e620000002100 */
[----:B------:R-:W-:Y:S02]  /*3bf0*/  UMOV UR7, 0x40000040 ;  /* 0x4000004000077882 */ /* 0x000fe40000000000 */
[----:B------:R-:W-:-:S04]  /*3c00*/  PRMT R5, RZ, 0x654, R5 ;  /* 0x00000654ff057816 */ /* 0x000fc80000000005 */
[----:B------:R2:W-:Y:S01]  /*3c10*/  SYNCS.ARRIVE.TRANS64.RED.A1T0 RZ, [R5+URZ], RZ ;  /* 0x000000ff05ff79a7 */ /* 0x0005e2000810043f */
[----:B------:R-:W-:Y:S02]  /*3c20*/  WARPGROUP.ARRIVE ;  /* 0x00000000000079c5 */ /* 0x000fe40000000000 */
[----:B------:R-:W-:-:S07]  /*3c30*/  ULEA UR4, UR5, UR4, 0xa ;  /* 0x0000000405047291 */ /* 0x000fce000f8e503f */
[----:B------:R-:W-:Y:S02]  /*3c40*/  UMOV UR6, UR4 ;  /* 0x0000000400067c82 */ /* 0x000fe40008000000 */
[----:B------:R-:W-:Y:S01]  /*3c50*/  HGMMA.64x128x16.F32 R24, R196, gdesc[UR4].tnspB, R24, gsb0 ;  /* 0x41e00004c4187df0 */ /* 0x000fe20008000818 */
[----:B------:R-:W-:Y:S01]  /*3c60*/  UIADD3 UR6, UR4, 0x80, URZ ;  /* 0x0000008004067890 */ /* 0x000fe2000fffe03f */
[----:B------:R-:W-:Y:S01]  /*3c70*/  UMOV UR7, 0x40000040 ;  /* 0x4000004000077882 */ /* 0x000fe20000000000 */
[----:B-1----:R-:W-:-:S05]  /*3c80*/  SHF.R.U32.HI R7, RZ, 0x7, R6 ;  /* 0x00000007ff077819 */ /* 0x002fca0000011606 */
[C---:B------:R-:W-:Y:S02]  /*3c90*/  VIADD R6, R7.reuse, 0x9 ;  /* 0x0000000907067836 */ /* 0x040fe40000000000 */
[----:B--2---:R-:W-:Y:S01]  /*3ca0*/  VIADD R5, R7, 0xc ;  /* 0x0000000c07057836 */ /* 0x004fe20000000000 */
        /* <DEDUP_REMOVED lines=15> */
[----:B------:R1:W-:Y:S06]  /*3da0*/  BAR.SYNC.DEFER_BLOCKING R6, 0xa0 ;  /* 0x000280060000751d */ /* 0x0003ec0000010000 */
        /* <DEDUP_REMOVED lines=17> */
.L_x_1157:
[----:B------:R-:W-:Y:S01]  /*3ec0*/  UIADD3 UR37, UR37, 0x1, URZ ;  /* 0x0000000125257890 */ /* 0x000fe2000fffe03f */
[----:B------:R-:W-:Y:S02]  /*3ed0*/  VIADD R0, R0, 0x30820 ;  /* 0x0003082000007836 */ /* 0x000fe40000000000 */
[----:B------:R-:W-:Y:S01]  /*3ee0*/  VIADD R4, R4, 0x1 ;  /* 0x0000000104047836 */ /* 0x000fe20000000000 */
[----:B------:R-:W-:Y:S02]  /*3ef0*/  UISETP.GE.AND UP0, UPT, UR37, UR36, UPT ;  /* 0x000000242500728c */ /* 0x000fe4000bf06270 */
[----:B------:R-:W-:Y:S02]  /*3f00*/  PRMT R0, RZ, 0x654, R0 ;  /* 0x00000654ff007816 */ /* 0x000fe40000000000 */
[C---:B------:R-:W-:Y:S02]  /*3f10*/  ISETP.NE.AND P0, PT, R4.reuse, 0x2, PT ;  /* 0x000000020400780c */ /* 0x040fe40003f05270 */
[----:B------:R-:W-:Y:S01]  /*3f20*/  PLOP3.LUT P1, PT, PT, PT, UP0, 0x80, 0x0 ;  /* 0x000000000000781c */ /* 0x000fe20003f2f008 */
[----:B------:R2:W-:Y:S01]  /*3f30*/  SYNCS.ARRIVE.TRANS64.RED.A1T0 RZ, [R0+URZ], RZ ;  /* 0x000000ff00ff79a7 */ /* 0x0005e2000810043f */
[----:B------:R-:W-:-:S02]  /*3f40*/  SEL R4, R4, RZ, P0 ;  /* 0x000000ff04047207 */ /* 0x000fc40000000000 */
[----:B--2---:R-:W-:-:S04]  /*3f50*/  SEL R0, RZ, 0x1, P0 ;  /* 0x00000001ff007807 */ /* 0x004fc80000000000 */
[----:B------:R-:W-:-:S05]  /*3f60*/  LOP3.LUT R223, R223, R0, RZ, 0x3c, !PT ;  /* 0x00000000dfdf7212 */ /* 0x000fca00078e3cff */
        /* <DEDUP_REMOVED lines=67> */
.L_x_1140:
[----:B------:R-:W-:Y:S05]  /*43a0*/  @P0 BRA `(.L_x_1159) ;  /* 0x0000000c00a80947 */ /* 0x000fea0003800000 */
[----:B------:R-:W2:Y:S01]  /*43b0*/  S2UR UR4, SR_CgaCtaId ;  /* 0x00000000000479c3 */ /* 0x000ea20000008800 */
[----:B------:R-:W-:Y:S02]  /*43c0*/  UMOV UR36, 0x400 ;  /* 0x0000040000247882 */ /* 0x000fe40000000000 */
[----:B--2---:R-:W-:-:S06]  /*43d0*/  ULEA UR36, UR4, UR36, 0x18 ;  /* 0x0000002404247291 */ /* 0x004fcc000f8ec03f */
[----:B------:R-:W-:-:S05]  /*43e0*/  IMAD.U32 R16, RZ, RZ, UR36 ;  /* 0x00000024ff107e24 */ /* 0x000fca000f8e00ff */
[----:B------:R-:W-:-:S13]  /*43f0*/  LOP3.LUT P0, RZ, R16, 0x3ff, RZ, 0xc0, !PT ;  /* 0x000003ff10ff7812 */ /* 0x000fda000780c0ff */
[----:B------:R-:W-:Y:S05]  /*4400*/  @!P0 BRA `(.L_x_1160) ;  /* 0x0000000000408947 */ /* 0x000fea0003800000 */
[----:B------:R-:W-:Y:S01]  /*4410*/  MOV R0, 0x0 ;  /* 0x0000000000007802 */ /* 0x000fe20000000f00 */
[----:B------:R-:W-:Y:S01]  /*4420*/  ULDC.64 UR4, c[0x4][0x90] ;  /* 0x0100240000047ab9 */ /* 0x000fe20000000a00 */
[----:B------:R-:W-:Y:S01]  /*4430*/  ULDC.64 UR6, c[0x4][0x98] ;  /* 0x0100260000067ab9 */ /* 0x000fe20000000a00 */
[----:B------:R-:W-:Y:S01]  /*4440*/  IMAD.U32 R4, RZ, RZ, UR4 ;  /* 0x00000004ff047e24 */ /* 0x000fe2000f8e00ff */
[----:B-1----:R1:W2:Y:S01]  /*4450*/  LDC.64 R2, c[0x4][R0] ;  /* 0x0100000000027b82 */ /* 0x0022a20000000a00 */
        /* <DEDUP_REMOVED lines=11> */
.L_x_1160:
[----:B------:R-:W-:-:S06]  /*4510*/  UIADD3 UR4, UR36, 0x8000, URZ ;  /* 0x0000800024047890 */ /* 0x000fcc000fffe03f */
        /* <DEDUP_REMOVED lines=19> */
.L_x_1161:
        /* <DEDUP_REMOVED lines=18> */
.L_x_1162:
        /* <DEDUP_REMOVED lines=18> */
.L_x_1163:
[----:B------:R-:W2:Y:S01]  /*4890*/  S2R R0, SR_TID.X ;  /* 0x0000000000007919 */ /* 0x000ea20000002100 */
[----:B------:R-:W-:Y:S02]  /*48a0*/  F2FP.F16.F32.PACK_AB R88, R89, R88 ;  /* 0x000000585958723e */ /* 0x000fe400000000ff */
[----:B------:R-:W-:Y:S01]  /*48b0*/  F2FP.F16.F32.PACK_AB R89, R91, R90 ;  /* 0x0000005a5b59723e */ /* 0x000fe200000000ff */
[----:B------:R-:W-:Y:S01]  /*48c0*/  BAR.SYNC.DEFER_BLOCKING 0x1, 0x100 ;  /* 0x0044000000007b1d */ /* 0x000fe20000010000 */
        /* <DEDUP_REMOVED lines=14> */
[----:B--2---:R-:W-:Y:S01]  /*49b0*/  VIADD R7, R0, 0xffffff80 ;  /* 0xffffff8000077836 */ /* 0x004fe20000000000 */
[----:B------:R-:W-:Y:S02]  /*49c0*/  F2FP.F16.F32.PACK_AB R115, R119, R118 ;  /* 0x000000767773723e */ /* 0x000fe400000000ff */
[----:B------:R-:W-:-:S02]  /*49d0*/  F2FP.F16.F32.PACK_AB R121, R123, R122 ;  /* 0x0000007a7b79723e */ /* 0x000fc400000000ff */
[----:B------:R-:W-:Y:S02]  /*49e0*/  SHF.R.S32.HI R2, RZ, 0x1f, R7 ;  /* 0x0000001fff027819 */ /* 0x000fe40000011407 */
[----:B------:R-:W-:Y:S02]  /*49f0*/  F2FP.F16.F32.PACK_AB R128, R129, R128 ;  /* 0x000000808180723e */ /* 0x000fe400000000ff */
[CC--:B------:R-:W-:Y:S02]  /*4a00*/  LEA.HI R4, R2.reuse, R7.reuse, RZ, 0x4 ;  /* 0x0000000702047211 */ /* 0x0c0fe400078f20ff */
[----:B------:R-:W-:Y:S02]  /*4a10*/  LEA.HI R2, R2, R7, RZ, 0x5 ;  /* 0x0000000702027211 */ /* 0x000fe400078f28ff */
[----:B------:R-:W-:Y:S02]  /*4a20*/  LOP3.LUT R0, R4, 0xfffffff0, RZ, 0xc0, !PT ;  /* 0xfffffff004007812 */ /* 0x000fe400078ec0ff */
[----:B------:R-:W-:-:S02]  /*4a30*/  SHF.R.S32.HI R4, RZ, 0x4, R4 ;  /* 0x00000004ff047819 */ /* 0x000fc40000011404 */
[----:B-1----:R-:W-:Y:S01]  /*4a40*/  SHF.R.S32.HI R6, RZ, 0x5, R2 ;  /* 0x00000005ff067819 */ /* 0x002fe20000011402 */
[----:B------:R-:W-:Y:S01]  /*4a50*/  IMAD.IADD R0, R7, 0x1, -R0 ;  /* 0x0000000107007824 */ /* 0x000fe200078e0a00 */
[----:B------:R-:W-:Y:S01]  /*4a60*/  F2FP.F16.F32.PACK_AB R122, R125, R124 ;  /* 0x0000007c7d7a723e */ /* 0x000fe200000000ff */
[----:B------:R-:W-:Y:S01]  /*4a70*/  IMAD.SHL.U32 R7, R4, 0x8, RZ ;  /* 0x0000000804077824 */ /* 0x000fe200078e00ff */
[----:B------:R-:W-:Y:S01]  /*4a80*/  F2FP.F16.F32.PACK_AB R123, R127, R126 ;  /* 0x0000007e7f7b723e */ /* 0x000fe200000000ff */
[----:B------:R-:W-:Y:S01]  /*4a90*/  IMAD.MOV.U32 R2, RZ, RZ, 0x40 ;  /* 0x00000040ff027424 */ /* 0x000fe200078e00ff */
[----:B------:R-:W-:Y:S02]  /*4aa0*/  SHF.R.S32.HI R3, RZ, 0x1f, R0 ;  /* 0x0000001fff037819 */ /* 0x000fe40000011400 */
[----:B------:R-:W-:Y:S02]  /*4ab0*/  F2FP.F16.F32.PACK_AB R129, R131, R130 ;  /* 0x000000828381723e */ /* 0x000fe400000000ff */
[----:B------:R-:W-:-:S02]  /*4ac0*/  LEA.HI R3, R3, R0, RZ, 0x3 ;  /* 0x0000000003037211 */ /* 0x000fc400078f18ff */
[----:B------:R-:W-:Y:S02]  /*4ad0*/  F2FP.F16.F32.PACK_AB R136, R137, R136 ;  /* 0x000000888988723e */ /* 0x000fe400000000ff */
[C---:B------:R-:W-:Y:S01]  /*4ae0*/  LOP3.LUT R5, R3.reuse, 0xfffffff8, RZ, 0xc0, !PT ;  /* 0xfffffff803057812 */ /* 0x040fe200078ec0ff */
[----:B------:R-:W-:Y:S01]  /*4af0*/  IMAD.SHL.U32 R3, R3, 0x40, RZ ;  /* 0x0000004003037824 */ /* 0x000fe200078e00ff */
[----:B------:R-:W-:Y:S02]  /*4b00*/  F2FP.F16.F32.PACK_AB R130, R133, R132 ;  /* 0x000000848582723e */ /* 0x000fe400000000ff */
[----:B------:R-:W-:Y:S01]  /*4b10*/  F2FP.F16.F32.PACK_AB R131, R135, R134 ;  /* 0x000000868783723e */ /* 0x000fe200000000ff */
[----:B------:R-:W-:Y:S01]  /*4b20*/  IMAD.IADD R5, R0, 0x1, -R5 ;  /* 0x0000000100057824 */ /* 0x000fe200078e0a05 */
[----:B------:R-:W-:Y:S02]  /*4b30*/  LOP3.LUT R3, R3, 0x7ffffe00, RZ, 0xc0, !PT ;  /* 0x7ffffe0003037812 */ /* 0x000fe400078ec0ff */
[----:B------:R-:W-:Y:S01]  /*4b40*/  F2FP.F16.F32.PACK_AB R137, R139, R138 ;  /* 0x0000008a8b89723e */ /* 0x000fe200000000ff */
[C---:B------:R-:W-:Y:S01]  /*4b50*/  IMAD.SHL.U32 R0, R5.reuse, 0x40, RZ ;  /* 0x0000004005007824 */ /* 0x040fe200078e00ff */
[----:B------:R-:W-:Y:S01]  /*4b60*/  R2P PR, R5, 0x6 ;  /* 0x0000000605007804 */ /* 0x000fe20000000000 */
[----:B------:R-:W-:Y:S01]  /*4b70*/  IMAD R3, R6, 0x400, R3 ;  /* 0x0000040006037824 */ /* 0x000fe200078e0203 */
[----:B------:R-:W-:Y:S01]  /*4b80*/  F2FP.F16.F32.PACK_AB R144, R145, R144 ;  /* 0x000000909190723e */ /* 0x000fe200000000ff */
[----:B------:R-:W1:Y:S01]  /*4b90*/  SHFL.IDX PT, R5, R6, RZ, 0x1f ;  /* 0x00001fff06057589 */ /* 0x000e6200000e0000 */
[----:B------:R-:W-:-:S02]  /*4ba0*/  LOP3.LUT R0, R0, 0x1c0, RZ, 0xc0, !PT ;  /* 0x000001c000007812 */ /* 0x000fc400078ec0ff */
[----:B------:R-:W-:Y:S02]  /*4bb0*/  SEL R2, R2, 0xffffffc0, !P2 ;  /* 0xffffffc002027807 */ /* 0x000fe40005000000 */
[----:B------:R-:W-:Y:S02]  /*4bc0*/  LOP3.LUT R7, R0, 0x8, R7, 0xf8, !PT ;  /* 0x0000000800077812 */ /* 0x000fe400078ef807 */
[----:B------:R-:W-:Y:S02]  /*4bd0*/  SHF.R.U32.HI R0, RZ, 0x3, R0 ;  /* 0x00000003ff007819 */ /* 0x000fe40000011600 */
[----:B------:R-:W-:Y:S02]  /*4be0*/  F2FP.F16.F32.PACK_AB R138, R141, R140 ;  /* 0x0000008c8d8a723e */ /* 0x000fe400000000ff */
[----:B------:R-:W-:Y:S02]  /*4bf0*/  LOP3.LUT R0, R7, R0, RZ, 0x3c, !PT ;  /* 0x0000000007007212 */ /* 0x000fe400078e3cff */
[----:B------:R-:W-:-:S02]  /*4c00*/  F2FP.F16.F32.PACK_AB R139, R143, R142 ;  /* 0x0000008e8f8b723e */ /* 0x000fc400000000ff */
[----:B------:R-:W-:Y:S01]  /*4c10*/  F2FP.F16.F32.PACK_AB R145, R147, R146 ;  /* 0x000000929391723e */ /* 0x000fe200000000ff */
[----:B------:R-:W-:Y:S01]  /*4c20*/  IMAD.IADD R0, R0, 0x1, R3 ;  /* 0x0000000100007824 */ /* 0x000fe200078e0203 */
[----:B------:R-:W-:Y:S01]  /*4c30*/  F2FP.F16.F32.PACK_AB R24, R25, R24 ;  /* 0x000000181918723e */ /* 0x000fe200000000ff */
[----:B------:R-:W-:Y:S01]  /*4c40*/  IMAD.MOV.U32 R3, RZ, RZ, 0x20 ;  /* 0x00000020ff037424 */ /* 0x000fe200078e00ff */
[----:B------:R-:W-:Y:S02]  /*4c50*/  F2FP.F16.F32.PACK_AB R146, R149, R148 ;  /* 0x000000949592723e */ /* 0x000fe400000000ff */
[----:B------:R-:W-:Y:S02]  /*4c60*/  LEA R0, R0, UR36, 0x1 ;  /* 0x0000002400007c11 */ /* 0x000fe4000f8e08ff */
[----:B------:R-:W-:Y:S02]  /*4c70*/  SEL R3, R3, 0xffffffe0, !P1 ;  /* 0xffffffe003037807 */ /* 0x000fe40004800000 */
[--C-:B------:R-:W-:Y:S01]  /*4c80*/  IADD3 R4, R2, 0x8000, R0.reuse ;  /* 0x0000800002047810 */ /* 0x100fe20007ffe000 */
[----:B------:R2:W-:Y:S01]  /*4c90*/  STSM.16.M88.4 [R0+0x8000], R88 ;  /* 0x0080005800007844 */ /* 0x0005e20000000200 */
[----:B------:R-:W-:-:S02]  /*4ca0*/  IADD3 R3, R3, 0x8000, R0 ;  /* 0x0000800003037810 */ /* 0x000fc40007ffe000 */
[----:B------:R-:W-:Y:S02]  /*4cb0*/  F2FP.F16.F32.PACK_AB R147, R151, R150 ;  /* 0x000000969793723e */ /* 0x000fe400000000ff */
[----:B------:R-:W-:Y:S01]  /*4cc0*/  F2FP.F16.F32.PACK_AB R25, R27, R26 ;  /* 0x0000001a1b19723e */ /* 0x000fe200000000ff */
[----:B------:R-:W-:Y:S01]  /*4cd0*/  IMAD.IADD R2, R3, 0x1, R2 ;  /* 0x0000000103027824 */ /* 0x000fe200078e0202 */
[----:B------:R2:W-:Y:S01]  /*4ce0*/  STSM.16.M88.4 [R3], R96 ;  /* 0x0000006003007844 */ /* 0x0005e20000000200 */
[----:B------:R-:W-:Y:S02]  /*4cf0*/  F2FP.F16.F32.PACK_AB R32, R33, R32 ;  /* 0x000000202120723e */ /* 0x000fe400000000ff */
[----:B------:R-:W-:Y:S01]  /*4d00*/  F2FP.F16.F32.PACK_AB R26, R29, R28 ;  /* 0x0000001c1d1a723e */ /* 0x000fe200000000ff */
[----:B------:R2:W-:Y:S01]  /*4d10*/  STSM.16.M88.4 [R4], R104 ;  /* 0x0000006804007844 */ /* 0x0005e20000000200 */
[----:B------:R-:W-:Y:S02]  /*4d20*/  F2FP.F16.F32.PACK_AB R27, R31, R30 ;  /* 0x0000001e1f1b723e */ /* 0x000fe400000000ff */
[----:B------:R-:W-:Y:S01]  /*4d30*/  F2FP.F16.F32.PACK_AB R33, R35, R34 ;  /* 0x000000222321723e */ /* 0x000fe200000000ff */
[----:B------:R2:W-:Y:S01]  /*4d40*/  STSM.16.M88.4 [R2], R112 ;  /* 0x0000007002007844 */ /* 0x0005e20000000200 */
[----:B------:R-:W-:-:S02]  /*4d50*/  F2FP.F16.F32.PACK_AB R40, R41, R40 ;  /* 0x000000282928723e */ /* 0x000fc400000000ff */
[----:B------:R-:W-:Y:S01]  /*4d60*/  F2FP.F16.F32.PACK_AB R34, R37, R36 ;  /* 0x000000242522723e */ /* 0x000fe200000000ff */
[----:B------:R2:W-:Y:S01]  /*4d70*/  STSM.16.M88.4 [R0+0xc000], R120 ;  /* 0x00c0007800007844 */ /* 0x0005e20000000200 */
[----:B------:R-:W-:Y:S02]  /*4d80*/  F2FP.F16.F32.PACK_AB R35, R39, R38 ;  /* 0x000000262723723e */ /* 0x000fe400000000ff */
[----:B------:R-:W-:Y:S01]  /*4d90*/  F2FP.F16.F32.PACK_AB R41, R43, R42 ;  /* 0x0000002a2b29723e */ /* 0x000fe200000000ff */
[----:B------:R2:W-:Y:S01]  /*4da0*/  STSM.16.M88.4 [R3+0x4000], R128 ;  /* 0x0040008003007844 */ /* 0x0005e20000000200 */
[----:B------:R-:W-:Y:S02]  /*4db0*/  F2FP.F16.F32.PACK_AB R48, R49, R48 ;  /* 0x000000303130723e */ /* 0x000fe400000000ff */
[----:B------:R-:W-:Y:S01]  /*4dc0*/  F2FP.F16.F32.PACK_AB R42, R45, R44 ;  /* 0x0000002c2d2a723e */ /* 0x000fe200000000ff */
[----:B------:R2:W-:Y:S01]  /*4dd0*/  STSM.16.M88.4 [R4+0x4000], R136 ;  /* 0x0040008804007844 */ /* 0x0005e20000000200 */
[----:B------:R-:W-:-:S02]  /*4de0*/  F2FP.F16.F32.PACK_AB R43, R47, R46 ;  /* 0x0000002e2f2b723e */ /* 0x000fc400000000ff */
[----:B------:R-:W-:Y:S01]  /*4df0*/  F2FP.F16.F32.PACK_AB R49, R51, R50 ;  /* 0x000000323331723e */ /* 0x000fe200000000ff */
[----:B------:R2:W-:Y:S01]  /*4e00*/  STSM.16.M88.4 [R2+0x4000], R144 ;  /* 0x0040009002007844 */ /* 0x0005e20000000200 */
        /* <DEDUP_REMOVED lines=13> */
[----:B------:R-:W-:Y:S01]  /*4ee0*/  F2FP.F16.F32.PACK_AB R66, R69, R68 ;  /* 0x000000444542723e */ /* 0x000fe200000000ff */
[----:B------:R2:W-:Y:S01]  /*4ef0*/  STSM.16.M88.4 [R0+0x4000], R56 ;  /* 0x0040003800007844 */ /* 0x0005e20000000200 */
[----:B------:R-:W-:-:S02]  /*4f00*/  F2FP.F16.F32.PACK_AB R67, R71, R70 ;  /* 0x000000464743723e */ /* 0x000fc400000000ff */
[----:B------:R-:W-:Y:S02]  /*4f10*/  F2FP.F16.F32.PACK_AB R73, R75, R74 ;  /* 0x0000004a4b49723e */ /* 0x000fe400000000ff */
[----:B------:R-:W-:Y:S01]  /*4f20*/  F2FP.F16.F32.PACK_AB R80, R81, R80 ;  /* 0x000000505150723e */ /* 0x000fe200000000ff */
[----:B------:R2:W-:Y:S01]  /*4f30*/  STSM.16.M88.4 [R3+-0x4000], R64 ;  /* 0xffc0004003007844 */ /* 0x0005e20000000200 */
[----:B------:R-:W-:Y:S02]  /*4f40*/  F2FP.F16.F32.PACK_AB R74, R77, R76 ;  /* 0x0000004c4d4a723e */ /* 0x000fe400000000ff */
[----:B------:R-:W-:Y:S02]  /*4f50*/  F2FP.F16.F32.PACK_AB R75, R79, R78 ;  /* 0x0000004e4f4b723e */ /* 0x000fe400000000ff */
[----:B------:R-:W-:Y:S02]  /*4f60*/  F2FP.F16.F32.PACK_AB R81, R83, R82 ;  /* 0x000000525351723e */ /* 0x000fe400000000ff */
[----:B------:R-:W-:Y:S01]  /*4f70*/  F2FP.F16.F32.PACK_AB R82, R85, R84 ;  /* 0x000000545552723e */ /* 0x000fe200000000ff */
[----:B------:R2:W-:Y:S01]  /*4f80*/  STSM.16.M88.4 [R4+-0x4000], R72 ;  /* 0xffc0004804007844 */ /* 0x0005e20000000200 */
[----:B------:R-:W-:-:S02]  /*4f90*/  F2FP.F16.F32.PACK_AB R83, R87, R86 ;  /* 0x000000565753723e */ /* 0x000fc400000000ff */
[----:B-1----:R-:W-:-:S03]  /*4fa0*/  ISETP.NE.AND P0, PT, R5, 0x7, PT ;  /* 0x000000070500780c */ /* 0x002fc60003f05270 */
[----:B------:R2:W-:Y:S01]  /*4fb0*/  STSM.16.M88.4 [R2+-0x4000], R80 ;  /* 0xffc0005002007844 */ /* 0x0005e20000000200 */
[----:B------:R-:W-:Y:S01]  /*4fc0*/  @!PT LDS RZ, [RZ] ;  /* 0x00000000fffff984 */ /* 0x000fe20000000800 */
[----:B------:R-:W-:Y:S01]  /*4fd0*/  @!PT LDS RZ, [RZ] ;  /* 0x00000000fffff984 */ /* 0x000fe20000000800 */
[----:B------:R-:W-:Y:S01]  /*4fe0*/  @!PT LDS RZ, [RZ] ;  /* 0x00000000fffff984 */ /* 0x000fe20000000800 */
[----:B------:R1:W-:Y:S06]  /*4ff0*/  MEMBAR.ALL.CTA ;  /* 0x0000000000007992 */ /* 0x0003ec0000008000 */
[----:B-1----:R-:W1:Y:S02]  /*5000*/  FENCE.VIEW.ASYNC.S ;  /* 0x00000000000073c6 */ /* 0x002e640000000000 */
[----:B-1----:R-:W-:Y:S06]  /*5010*/  BAR.ARV 0x1, 0x120 ;  /* 0x0044800000007b1d */ /* 0x002fec0000002000 */
[----:B------:R-:W-:Y:S05]  /*5020*/  @P0 BRA `(.L_x_1164) ;  /* 0x0000000000800947 */ /* 0x000fea0003800000 */
[----:B------:R-:W-:Y:S01]  /*5030*/  BAR.SYNC.DEFER_BLOCKING 0x1, 0x120 ;  /* 0x0044800000007b1d */ /* 0x000fe20000010000 */
[----:B------:R-:W-:-:S05]  /*5040*/  ELECT P0, URZ, PT ;  /* 0x00000000003f782f */ /* 0x000fca0003800000 */
[----:B------:R-:W-:Y:S08]  /*5050*/  BSSY B0, `(.L_x_1164) ;  /* 0x000001d000007945 */ /* 0x000ff00003800000 */
[----:B------:R-:W-:Y:S05]  /*5060*/  @!P0 BRA `(.L_x_1165) ;  /* 0x00000000006c8947 */ /* 0x000fea0003800000 */
[----:B------:R-:W1:Y:S01]  /*5070*/  S2UR UR10, SR_CTAID.X ;  /* 0x00000000000a79c3 */ /* 0x000e620000002500 */
[----:B------:R-:W-:Y:S01]  /*5080*/  ULDC.64 UR6, c[0x0][0x198] ;  /* 0x0000660000067ab9 */ /* 0x000fe20000000a00 */
[----:B------:R-:W-:Y:S02]  /*5090*/  UIADD3 UR8, UR36, 0x8000, URZ ;  /* 0x0000800024087890 */ /* 0x000fe4000fffe03f */
[----:B------:R-:W-:Y:S02]  /*50a0*/  UIADD3 UR4, UP0, UR6, 0x770, URZ ;  /* 0x0000077006047890 */ /* 0x000fe4000ff1e03f */
[----:B------:R-:W-:Y:S02]  /*50b0*/  UIADD3 UR6, UP1, UR6, 0x670, URZ ;  /* 0x0000067006067890 */ /* 0x000fe4000ff3e03f */
[----:B------:R-:W3:Y:S01]  /*50c0*/  S2UR UR11, SR_CTAID.Y ;  /* 0x00000000000b79c3 */ /* 0x000ee20000002600 */
[----:B------:R-:W-:Y:S02]  /*50d0*/  UIADD3.X UR5, URZ, UR7, URZ, UP0, !UPT ;  /* 0x000000073f057290 */ /* 0x000fe400087fe43f */
[----:B------:R-:W-:-:S02]  /*50e0*/  UIADD3 UR24, UR36, 0xc000, URZ ;  /* 0x0000c00024187890 */ /* 0x000fc4000fffe03f */
[----:B------:R-:W-:Y:S02]  /*50f0*/  UIADD3.X UR7, URZ, UR7, URZ, UP1, !UPT ;  /* 0x000000073f077290 */ /* 0x000fe40008ffe43f */
[----:B------:R-:W-:Y:S01]  /*5100*/  UIADD3 UR16, UR36, 0x4000, URZ ;  /* 0x0000400024107890 */ /* 0x000fe2000fffe03f */
[----:B------:R-:W4:Y:S01]  /*5110*/  S2UR UR12, SR_CTAID.Z ;  /* 0x00000000000c79c3 */ /* 0x000f220000002700 */
[----:B------:R-:W-:Y:S01]  /*5120*/  UMOV UR9, URZ ;  /* 0x0000003f00097c82 */ /* 0x000fe20008000000 */
[----:B------:R-:W-:Y:S01]  /*5130*/  UMOV UR25, 0x40 ;  /* 0x0000004000197882 */ /* 0x000fe20000000000 */
[----:B------:R-:W-:Y:S01]  /*5140*/  UMOV UR17, 0x40 ;  /* 0x0000004000117882 */ /* 0x000fe20000000000 */
[----:B-1----:R-:W-:-:S07]  /*5150*/  USHF.L.U32 UR10, UR10, 0x7, URZ ;  /* 0x000000070a0a7899 */ /* 0x002fce000800063f */
[----:B------:R-:W-:Y:S01]  /*5160*/  UMOV UR26, UR10 ;  /* 0x0000000a001a7c82 */ /* 0x000fe20008000000 */
[----:B---3--:R-:W-:Y:S01]  /*5170*/  UMOV UR27, UR11 ;  /* 0x0000000b001b7c82 */ /* 0x008fe20008000000 */
[----:B------:R-:W-:Y:S01]  /*5180*/  UMOV UR19, UR11 ;  /* 0x0000000b00137c82 */ /* 0x000fe20008000000 */
[----:B------:R-:W-:Y:S01]  /*5190*/  UMOV UR18, UR10 ;  /* 0x0000000a00127c82 */ /* 0x000fe20008000000 */
[----:B----4-:R-:W-:Y:S01]  /*51a0*/  UMOV UR28, UR12 ;  /* 0x0000000c001c7c82 */ /* 0x010fe20008000000 */
[----:B------:R1:W-:Y:S01]  /*51b0*/  UTMASTG.4D [UR8], [UR4] ;  /* 0x00000008040073b5 */ /* 0x0003e20008018000 */
[----:B------:R-:W-:Y:S01]  /*51c0*/  UMOV UR20, UR12 ;  /* 0x0000000c00147c82 */ /* 0x000fe20008000000 */
[----:B------:R3:W-:Y:S01]  /*51d0*/  UTMASTG.4D [UR24], [UR4] ;  /* 0x00000018040073b5 */ /* 0x0007e20008018000 */
[----:B-1----:R-:W-:Y:S02]  /*51e0*/  UMOV UR8, UR36 ;  /* 0x0000002400087c82 */ /* 0x002fe40008000000 */
[----:B------:R3:W-:Y:S01]  /*51f0*/  UTMASTG.4D [UR8], [UR6] ;  /* 0x00000008060073b5 */ /* 0x0007e20008018000 */
[----:B------:R3:W-:Y:S02]  /*5200*/  UTMASTG.4D [UR16], [UR6] ;  /* 0x00000010060073b5 */ /* 0x0007e40008018000 */
[----:B---3--:R0:W-:Y:S02]  /*5210*/  UTMACMDFLUSH ;  /* 0x00000000000079b7 */ /* 0x0081e40000000000 */
.L_x_1165:
[----:B------:R-:W-:Y:S05]  /*5220*/  BSYNC B0 ;  /* 0x0000000000007941 */ /* 0x000fea0003800000 */
.L_x_1164:
[----:B------:R-:W-:-:S04]  /*5230*/  DEPBAR.LE SB0, 0x0 ;  /* 0x000080000000791a */ /* 0x000fc80000000000 */
[----:B------:R-:W-:Y:S05]  /*5240*/  BRA `(.L_x_1138) ;  /* 0x0000004000a87947 */ /* 0x000fea0003800000 */
.L_x_1159:
[----:B------:R-:W2:Y:S01]  /*5250*/  S2R R0, SR_TID.X ;  /* 0x0000000000007919 */ /* 0x000ea20000002100 */
[----:B------:R-:W3:Y:S01]  /*5260*/  S2UR UR11, SR_CTAID.Y ;  /* 0x00000000000b79c3 */ /* 0x000ee20000002600 */
[----:B------:R-:W-:Y:S01]  /*5270*/  ULDC.64 UR4, c[0x0][0x208] ;  /* 0x0000820000047ab9 */ /* 0x000fe20000000a00 */
[----:B------:R-:W-:Y:S01]  /*5280*/  BSSY B0, `(.L_x_1166) ;  /* 0x0000033000007945 */ /* 0x000fe20003800000 */
[----:B------:R-:W4:Y:S05]  /*5290*/  S2R R11, SR_CTAID.X ;  /* 0x00000000000b7919 */ /* 0x000f2a0000002500 */
[----:B-1----:R-:W1:Y:S08]  /*52a0*/  LDC.64 R4, c[0x0][0x820] ;  /* 0x00020800ff047b82 */ /* 0x002e700000000a00 */
[----:B------:R-:W4:Y:S08]  /*52b0*/  LDC.64 R20, c[0x0][0x808] ;  /* 0x00020200ff147b82 */ /* 0x000f300000000a00 */
[----:B------:R-:W5:Y:S01]  /*52c0*/  S2UR UR10, SR_CTAID.Z ;  /* 0x00000000000a79c3 */ /* 0x000f620000002700 */
[----:B---3--:R-:W-:Y:S01]  /*52d0*/  USHF.R.S32.HI UR7, URZ, 0x1f, UR11 ;  /* 0x0000001f3f077899 */ /* 0x008fe2000801140b */
[----:B--2---:R-:W-:-:S06]  /*52e0*/  VIADD R3, R0, 0xffffff80 ;  /* 0xffffff8000037836 */ /* 0x004fcc0000000000 */
[----:B------:R-:W2:Y:S01]  /*52f0*/  LDC.64 R12, c[0x0][0x828] ;  /* 0x00020a00ff0c7b82 */ /* 0x000ea20000000a00 */
[----:B------:R-:W-:-:S04]  /*5300*/  SHF.R.S32.HI R0, RZ, 0x1f, R3 ;  /* 0x0000001fff007819 */ /* 0x000fc80000011403 */
[----:B------:R-:W-:Y:S01]  /*5310*/  LEA.HI R8, R0, R3, RZ, 0x4 ;  /* 0x0000000300087211 */ /* 0x000fe200078f20ff */
[----:B----4-:R-:W-:Y:S02]  /*5320*/  IMAD R17, R11, -0x80, R20 ;  /* 0xffffff800b117824 */ /* 0x010fe400078e0214 */
[----:B------:R-:W3:Y:S01]  /*5330*/  LDC.64 R18, c[0x0][0x850] ;  /* 0x00021400ff127b82 */ /* 0x000ee20000000a00 */
[----:B------:R-:W-:Y:S01]  /*5340*/  LOP3.LUT R0, R8, 0x1ffffff0, RZ, 0xc0, !PT ;  /* 0x1ffffff008007812 */ /* 0x000fe200078ec0ff */
[----:B-----5:R-:W-:-:S04]  /*5350*/  USHF.R.S32.HI UR6, URZ, 0x1f, UR10 ;  /* 0x0000001f3f067899 */ /* 0x020fc8000801140a */
[----:B------:R-:W-:Y:S02]  /*5360*/  IMAD.IADD R0, R3, 0x1, -R0 ;  /* 0x0000000103007824 */ /* 0x000fe400078e0a00 */
[----:B------:R-:W4:Y:S02]  /*5370*/  LDC.64 R22, c[0x0][0x858] ;  /* 0x00021600ff167b82 */ /* 0x000f240000000a00 */
[----:B------:R-:W-:Y:S02]  /*5380*/  IMAD.SHL.U32 R6, R0, 0x8, RZ ;  /* 0x0000000800067824 */ /* 0x000fe400078e00ff */
[----:B-1----:R-:W-:-:S03]  /*5390*/  IMAD R0, R4, UR7, RZ ;  /* 0x0000000704007c24 */ /* 0x002fc6000f8e02ff */
[----:B------:R-:W-:Y:S01]  /*53a0*/  SHF.R.S32.HI R7, RZ, 0x1f, R6 ;  /* 0x0000001fff077819 */ /* 0x000fe20000011406 */
[----:B------:R-:W-:Y:S02]  /*53b0*/  IMAD R5, R5, UR11, R0 ;  /* 0x0000000b05057c24 */ /* 0x000fe4000f8e0200 */
[----:B------:R-:W-:Y:S01]  /*53c0*/  IMAD.WIDE.U32 R2, R4, UR11, R6 ;  /* 0x0000000b04027c25 */ /* 0x000fe2000f8e0006 */
[----:B------:R-:W-:-:S03]  /*53d0*/  SHF.R.S32.HI R4, RZ, 0x4, R8 ;  /* 0x00000004ff047819 */ /* 0x000fc60000011408 */
[----:B------:R-:W-:Y:S01]  /*53e0*/  IMAD.IADD R3, R3, 0x1, R5 ;  /* 0x0000000103037824 */ /* 0x000fe200078e0205 */
[C---:B------:R-:W-:Y:S01]  /*53f0*/  ISETP.GE.AND P6, PT, R4.reuse, R17, PT ;  /* 0x000000110400720c */ /* 0x040fe20003fc6270 */
[C---:B------:R-:W-:Y:S01]  /*5400*/  VIADD R0, R4.reuse, 0x10 ;  /* 0x0000001004007836 */ /* 0x040fe20000000000 */
[----:B------:R-:W-:Y:S01]  /*5410*/  SHF.R.S32.HI R5, RZ, 0x1f, R4 ;  /* 0x0000001fff057819 */ /* 0x000fe20000011404 */
[----:B------:R-:W-:Y:S01]  /*5420*/  VIADD R8, R4, 0x30 ;  /* 0x0000003004087836 */ /* 0x000fe20000000000 */
[----:B------:R-:W-:Y:S01]  /*5430*/  ISETP.GE.OR P4, PT, R6, R21, P6 ;  /* 0x000000150600720c */ /* 0x000fe20003786670 */
[----:B------:R-:W-:Y:S01]  /*5440*/  VIADD R10, R4, 0x40 ;  /* 0x00000040040a7836 */ /* 0x000fe20000000000 */
[-C--:B------:R-:W-:Y:S01]  /*5450*/  ISETP.GE.AND P5, PT, R0, R17.reuse, PT ;  /* 0x000000110000720c */ /* 0x080fe20003fa6270 */
[----:B------:R-:W-:Y:S01]  /*5460*/  VIADD R0, R4, 0x20 ;  /* 0x0000002004007836 */ /* 0x000fe20000000000 */
[-C--:B------:R-:W-:Y:S01]  /*5470*/  ISETP.GE.AND P1, PT, R8, R17.reuse, PT ;  /* 0x000000110800720c */ /* 0x080fe20003f26270 */
[----:B--2---:R-:W-:Y:S01]  /*5480*/  IMAD.WIDE.U32 R8, R12, UR10, R2 ;  /* 0x0000000a0c087c25 */ /* 0x004fe2000f8e0002 */
[----:B------:R-:W-:-:S02]  /*5490*/  ISETP.GE.AND P2, PT, R10, R17, PT ;  /* 0x000000110a00720c */ /* 0x000fc40003f46270 */
[----:B------:R-:W-:Y:S01]  /*54a0*/  ISETP.GE.AND P0, PT, R0, R17, PT ;  /* 0x000000110000720c */ /* 0x000fe20003f06270 */
[----:B------:R-:W-:Y:S01]  /*54b0*/  IMAD R0, R12, UR6, RZ ;  /* 0x000000060c007c24 */ /* 0x000fe2000f8e02ff */
[----:B------:R-:W-:Y:S01]  /*54c0*/  ISETP.GE.OR P3, PT, R6, R21, P5 ;  /* 0x000000150600720c */ /* 0x000fe20002f66670 */
[----:B------:R-:W-:-:S04]  /*54d0*/  IMAD.WIDE R2, R11, 0x80, R4 ;  /* 0x000000800b027825 */ /* 0x000fc800078e0204 */
[----:B------:R-:W-:-:S04]  /*54e0*/  IMAD R13, R13, UR10, R0 ;  /* 0x0000000a0d0d7c24 */ /* 0x000fc8000f8e0200 */
[----:B------:R-:W-:Y:S01]  /*54f0*/  IMAD.IADD R13, R9, 0x1, R13 ;  /* 0x00000001090d7824 */ /* 0x000fe200078e020d */
[----:B------:R-:W-:Y:S06]  /*5500*/  @P4 BRA `(.L_x_1167) ;  /* 0x0000000000284947 */ /* 0x000fec0003800000 */
        /* <DEDUP_REMOVED lines=10> */
.L_x_1167:
[----:B------:R-:W-:Y:S05]  /*55b0*/  BSYNC B0 ;  /* 0x0000000000007941 */ /* 0x000fea0003800000 */
.L_x_1166:
[----:B------:R-:W-:Y:S01]  /*55c0*/  BSSY B0, `(.L_x_1168) ;  /* 0x0000010000007945 */ /* 0x000fe20003800000 */
[----:B------:R-:W-:-:S03]  /*55d0*/  ISETP.GE.OR P4, PT, R6, R21, P0 ;  /* 0x000000150600720c */ /* 0x000fc60000786670 */
[----:B------:R-:W-:Y:S10]  /*55e0*/  @P3 BRA `(.L_x_1169) ;  /* 0x0000000000343947 */ /* 0x000ff40003800000 */
        /* <DEDUP_REMOVED lines=13> */
.L_x_1169:
[----:B------:R-:W-:Y:S05]  /*56c0*/  BSYNC B0 ;  /* 0x0000000000007941 */ /* 0x000fea0003800000 */
.L_x_1168:
[----:B------:R-:W-:Y:S01]  /*56d0*/  BSSY B0, `(.L_x_1170) ;  /* 0x0000010000007945 */ /* 0x000fe20003800000 */
[----:B------:R-:W-:-:S03]  /*56e0*/  ISETP.GE.OR P3, PT, R6, R21, P1 ;  /* 0x000000150600720c */ /* 0x000fc60000f66670 */
[----:B------:R-:W-:Y:S10]  /*56f0*/  @P4 BRA `(.L_x_1171) ;  /* 0x0000000000344947 */ /* 0x000ff40003800000 */
[----:B-12---:R-:W-:Y:S01]  /*5700*/  IADD3 R15, P4, R2, 0x20, RZ ;  /* 0x00000020020f7810 */ /* 0x006fe20007f9e0ff */
        /* <DEDUP_REMOVED lines=12> */
.L_x_1171:
[----:B------:R-:W-:Y:S05]  /*57d0*/  BSYNC B0 ;  /* 0x0000000000007941 */ /* 0x000fea0003800000 */
.L_x_1170:
[----:B------:R-:W-:Y:S01]  /*57e0*/  BSSY B0, `(.L_x_1172) ;  /* 0x0000011000007945 */ /* 0x000fe20003800000 */
[----:B------:R-:W-:Y:S01]  /*57f0*/  ISETP.GE.OR P4, PT, R6, R21, P2 ;  /* 0x000000150600720c */ /* 0x000fe20001786670 */
[----:B------:R-:W-:Y:S02]  /*5800*/  VIADD R0, R4, 0x50 ;  /* 0x0000005004007836 */ /* 0x000fe40000000000 */
[----:B------:R-:W-:Y:S10]  /*5810*/  @P3 BRA `(.L_x_1173) ;  /* 0x0000000000343947 */ /* 0x000ff40003800000 */
[----:B-12---:R-:W-:Y:S01]  /*5820*/  IADD3 R15, P3, R2, 0x30, RZ ;  /* 0x00000030020f7810 */ /* 0x006fe20007f7e0ff */
        /* <DEDUP_REMOVED lines=11> */
[----:B------:R1:W-:Y:S02]  /*58e0*/  STG.E.128 desc[UR4][R14.64], RZ ;  /* 0x000000ff0e007986 */ /* 0x0003e4000c101d04 */
.L_x_1173:
[----:B------:R-:W-:Y:S05]  /*58f0*/  BSYNC B0 ;  /* 0x0000000000007941 */ /* 0x000fea0003800000 */
.L_x_1172:
[----:B------:R-:W-:Y:S01]  /*5900*/  BSSY B0, `(.L_x_1174) ;  /* 0x0000010000007945 */ /* 0x000fe20003800000 */
[----:B------:R-:W-:-:S03]  /*5910*/  ISETP.GE.AND P3, PT, R0, R17, PT ;  /* 0x000000110000720c */ /* 0x000fc60003f66270 */
        /* <DEDUP_REMOVED lines=14> */
.L_x_1175:
[----:B------:R-:W-:Y:S05]  /*5a00*/  BSYNC B0 ;  /* 0x0000000000007941 */ /* 0x000fea0003800000 */
.L_x_1174:
[----:B------:R-:W-:Y:S01]  /*5a10*/  ISETP.GE.OR P4, PT, R6, R21, P3 ;  /* 0x000000150600720c */ /* 0x000fe20001f86670 */
[----:B------:R-:W-:Y:S01]  /*5a20*/  BSSY B0, `(.L_x_1176) ;  /* 0x0000011000007945 */ /* 0x000fe20003800000 */
[----:B---3--:R-:W-:Y:S02]  /*5a30*/  IMAD R16, R18, UR7, RZ ;  /* 0x0000000712107c24 */ /* 0x008fe4000f8e02ff */
[----:B------:R-:W-:-:S09]  /*5a40*/  VIADD R0, R4, 0x60 ;  /* 0x0000006004007836 */ /* 0x000fd20000000000 */
[----:B------:R-:W-:Y:S05]  /*5a50*/  @P4 BRA `(.L_x_1177) ;  /* 0x0000000000344947 */ /* 0x000fea0003800000 */
        /* <DEDUP_REMOVED lines=13> */
.L_x_1177:
[----:B------:R-:W-:Y:S05]  /*5b30*/  BSYNC B0 ;  /* 0x0000000000007941 */ /* 0x000fea0003800000 */
.L_x_1176:
[----:B------:R-:W-:Y:S01]  /*5b40*/  ULDC UR8, c[0x0][0x83c] ;  /* 0x00020f0000087ab9 */ /* 0x000fe20000000800 */
[----:B------:R-:W-:Y:S01]  /*5b50*/  ISETP.GE.AND P4, PT, R0, R17, PT ;  /* 0x000000110000720c */ /* 0x000fe20003f86270 */
[----:B-123--:R-:W-:Y:S01]  /*5b60*/  IMAD R15, R19, UR11, R16 ;  /* 0x0000000b130f7c24 */ /* 0x00efe2000f8e0210 */
[----:B------:R-:W-:Y:S01]  /*5b70*/  ISETP.GE.OR P5, PT, R6, UR8, P5 ;  /* 0x0000000806007c0c */ /* 0x000fe2000afa6670 */
[----:B------:R-:W-:Y:S01]  /*5b80*/  IMAD.WIDE.U32 R10, R18, UR11, R6 ;  /* 0x0000000b120a7c25 */ /* 0x000fe2000f8e0006 */
[----:B------:R-:W-:Y:S01]  /*5b90*/  ISETP.GE.OR P6, PT, R6, UR8, P6 ;  /* 0x0000000806007c0c */ /* 0x000fe2000b7c6670 */
[----:B------:R-:W-:Y:S01]  /*5ba0*/  BSSY B0, `(.L_x_1178) ;  /* 0x0000019000007945 */ /* 0x000fe20003800000 */
[----:B------:R-:W-:Y:S01]  /*5bb0*/  P2R R24, PR, RZ, 0x20 ;  /* 0x00000020ff187803 */ /* 0x000fe20000000000 */
[----:B------:R-:W-:Y:S01]  /*5bc0*/  VIADD R0, R4, 0x70 ;  /* 0x0000007004007836 */ /* 0x000fe20000000000 */
[C---:B------:R-:W-:Y:S01]  /*5bd0*/  ISETP.GE.OR P5, PT, R6.reuse, R21, P4 ;  /* 0x000000150600720c */ /* 0x040fe200027a6670 */
[----:B------:R-:W-:Y:S01]  /*5be0*/  IMAD.IADD R15, R11, 0x1, R15 ;  /* 0x000000010b0f7824 */ /* 0x000fe200078e020f */
[----:B------:R-:W-:-:S02]  /*5bf0*/  ISETP.GE.OR P0, PT, R6, UR8, P0 ;  /* 0x0000000806007c0c */ /* 0x000fc40008706670 */
[----:B------:R-:W-:Y:S02]  /*5c00*/  P2R R20, PR, RZ, 0x40 ;  /* 0x00000040ff147803 */ /* 0x000fe40000000000 */
[C---:B------:R-:W-:Y:S02]  /*5c10*/  ISETP.GE.OR P1, PT, R6.reuse, UR8, P1 ;  /* 0x0000000806007c0c */ /* 0x040fe40008f26670 */
[C---:B------:R-:W-:Y:S02]  /*5c20*/  ISETP.GE.OR P2, PT, R6.reuse, UR8, P2 ;  /* 0x0000000806007c0c */ /* 0x040fe40009746670 */
[C---:B------:R-:W-:Y:S02]  /*5c30*/  ISETP.GE.OR P3, PT, R6.reuse, UR8, P3 ;  /* 0x0000000806007c0c */ /* 0x040fe40009f66670 */
[----:B------:R-:W-:Y:S01]  /*5c40*/  ISETP.GE.OR P4, PT, R6, UR8, P4 ;  /* 0x0000000806007c0c */ /* 0x000fe2000a786670 */
[----:B------:R-:W-:-:S12]  /*5c50*/  @P5 BRA `(.L_x_1179) ;  /* 0x0000000000345947 */ /* 0x000fd80003800000 */
        /* <DEDUP_REMOVED lines=13> */
.L_x_1179:
[----:B------:R-:W-:Y:S05]  /*5d30*/  BSYNC B0 ;  /* 0x0000000000007941 */ /* 0x000fea0003800000 */
.L_x_1178:
[----:B------:R-:W-:Y:S01]  /*5d40*/  ISETP.GE.AND P6, PT, R0, R17, PT ;  /* 0x000000110000720c */ /* 0x000fe20003fc6270 */
[----:B----4-:R-:W-:Y:S01]  /*5d50*/  IMAD R0, R22, UR6, RZ ;  /* 0x0000000616007c24 */ /* 0x010fe2000f8e02ff */
[----:B------:R-:W-:Y:S01]  /*5d60*/  BSSY B0, `(.L_x_1180) ;  /* 0x0000014000007945 */ /* 0x000fe20003800000 */
[----:B------:R-:W-:Y:S01]  /*5d70*/  IMAD.MOV.U32 R14, RZ, RZ, R10 ;  /* 0x000000ffff0e7224 */ /* 0x000fe200078e000a */
[C---:B------:R-:W-:Y:S01]  /*5d80*/  ISETP.GE.OR P5, PT, R6.reuse, R21, P6 ;  /* 0x000000150600720c */ /* 0x040fe200037a6670 */
[----:B------:R-:W-:Y:S01]  /*5d90*/  IMAD R11, R23, UR10, R0 ;  /* 0x0000000a170b7c24 */ /* 0x000fe2000f8e0200 */
[----:B------:R-:W-:Y:S01]  /*5da0*/  ISETP.GE.OR P6, PT, R6, UR8, P6 ;  /* 0x0000000806007c0c */ /* 0x000fe2000b7c6670 */
[----:B------:R-:W-:-:S10]  /*5db0*/  IMAD.WIDE.U32 R6, R22, UR10, R14 ;  /* 0x0000000a16067c25 */ /* 0x000fd4000f8e000e */
        /* <DEDUP_REMOVED lines=14> */
.L_x_1181:
[----:B------:R-:W-:Y:S05]  /*5ea0*/  BSYNC B0 ;  /* 0x0000000000007941 */ /* 0x000fea0003800000 */
.L_x_1180:
[----:B------:R-:W-:Y:S01]  /*5eb0*/  ISETP.NE.AND P5, PT, R20, RZ, PT ;  /* 0x000000ff1400720c */ /* 0x000fe20003fa5270 */
[----:B------:R-:W-:Y:S01]  /*5ec0*/  BSSY B0, `(.L_x_1182) ;  /* 0x000000d000007945 */ /* 0x000fe20003800000 */
[----:B--2---:R-:W-:-:S11]  /*5ed0*/  IMAD.IADD R9, R7, 0x1, R11 ;  /* 0x0000000107097824 */ /* 0x004fd600078e020b */
[----:B------:R-:W-:Y:S05]  /*5ee0*/  @P5 BRA `(.L_x_1183) ;  /* 0x0000000000285947 */ /* 0x000fea0003800000 */
        /* <DEDUP_REMOVED lines=10> */
.L_x_1183:
[----:B------:R-:W-:Y:S05]  /*5f90*/  BSYNC B0 ;  /* 0x0000000000007941 */ /* 0x000fea0003800000 */
.L_x_1182:
[----:B------:R-:W-:Y:S01]  /*5fa0*/  ISETP.NE.AND P5, PT, R24, RZ, PT ;  /* 0x000000ff1800720c */ /* 0x000fe20003fa5270 */
[----:B------:R-:W-:-:S12]  /*5fb0*/  BSSY B0, `(.L_x_1184) ;  /* 0x000000f000007945 */ /* 0x000fd80003800000 */
[----:B------:R-:W-:Y:S05]  /*5fc0*/  @P5 BRA `(.L_x_1185) ;  /* 0x0000000000345947 */ /* 0x000fea0003800000 */
[----:B--2---:R-:W-:Y:S01]  /*5fd0*/  IADD3 R11, P5, R2, 0x10, RZ ;  /* 0x00000010020b7810 */ /* 0x004fe20007fbe0ff */
        /* <DEDUP_REMOVED lines=12> */
.L_x_1185:
[----:B------:R-:W-:Y:S05]  /*60a0*/  BSYNC B0 ;  /* 0x0000000000007941 */ /* 0x000fea0003800000 */
.L_x_1184:
[----:B------:R-:W-:Y:S04]  /*60b0*/  BSSY B0, `(.L_x_1186) ;  /* 0x000000f000007945 */ /* 0x000fe80003800000 */
[----:B------:R-:W-:Y:S05]  /*60c0*/  @P0 BRA `(.L_x_1187) ;  /* 0x0000000000340947 */ /* 0x000fea0003800000 */
[----:B--23--:R-:W-:Y:S01]  /*60d0*/  IADD3 R11, P0, R2, 0x20, RZ ;  /* 0x00000020020b7810 */ /* 0x00cfe20007f1e0ff */
        /* <DEDUP_REMOVED lines=12> */
.L_x_1187:
[----:B------:R-:W-:Y:S05]  /*61a0*/  BSYNC B0 ;  /* 0x0000000000007941 */ /* 0x000fea0003800000 */
.L_x_1186:
[----:B------:R-:W-:Y:S04]  /*61b0*/  BSSY B0, `(.L_x_1188) ;  /* 0x000000f000007945 */ /* 0x000fe80003800000 */
[----:B------:R-:W-:Y:S05]  /*61c0*/  @P1 BRA `(.L_x_1189) ;  /* 0x0000000000341947 */ /* 0x000fea0003800000 */
[----:B--234-:R-:W-:Y:S01]  /*61d0*/  IADD3 R11, P0, R2, 0x30, RZ ;  /* 0x00000030020b7810 */ /* 0x01cfe20007f1e0ff */
        /* <DEDUP_REMOVED lines=12> */
.L_x_1189:
[----:B------:R-:W-:Y:S05]  /*62a0*/  BSYNC B0 ;  /* 0x0000000000007941 */ /* 0x000fea0003800000 */
.L_x_1188:
        /* <DEDUP_REMOVED lines=15> */
.L_x_1191:
[----:B------:R-:W-:Y:S05]  /*63a0*/  BSYNC B0 ;  /* 0x0000000000007941 */ /* 0x000fea0003800000 */
.L_x_1190:
        /* <DEDUP_REMOVED lines=15> */
.L_x_1193:
[----:B------:R-:W-:Y:S05]  /*64a0*/  BSYNC B0 ;  /* 0x0000000000007941 */ /* 0x000fea0003800000 */
.L_x_1192:
        /* <DEDUP_REMOVED lines=15> */
.L_x_1195:
[----:B------:R-:W-:Y:S05]  /*65a0*/  BSYNC B0 ;  /* 0x0000000000007941 */ /* 0x000fea0003800000 */
.L_x_1194:
        /* <DEDUP_REMOVED lines=15> */
.L_x_1136:
[----:B------:R-:W-:-:S08]  /*66a0*/  NOP ;  /* 0x0000000000007918 */ /* 0x000fd00000000000 */
[----:B------:R-:W1:-:S00]  /*66b0*/  USETMAXREG.DEALLOC.CTAPOOL 0x18 ;  /* 0x00000018000079c8 */ /* 0x000e4000080e0500 */
        /* <DEDUP_REMOVED lines=10> */
[----:B------:R-:W1:Y:S01]  /*6760*/  S2UR UR9, SR_CTAID.X ;  /* 0x00000000000979c3 */ /* 0x000e620000002500 */
[----:B------:R-:W-:Y:S01]  /*6770*/  ULDC UR4, c[0x0][0x280] ;  /* 0x0000a00000047ab9 */ /* 0x000fe20000000800 */
[----:B------:R-:W-:Y:S01]  /*6780*/  ULDC UR6, c[0x0][0x290] ;  /* 0x0000a40000067ab9 */ /* 0x000fe20000000800 */
[----:B------:R-:W-:-:S05]  /*6790*/  ULDC UR7, c[0x0][0x74c] ;  /* 0x0001d30000077ab9 */ /* 0x000fca0000000800 */
[----:B------:R-:W2:Y:S01]  /*67a0*/  S2UR UR13, SR_CTAID.Y ;  /* 0x00000000000d79c3 */ /* 0x000ea20000002600 */
[----:B-1----:R-:W-:Y:S02]  /*67b0*/  ULEA UR5, UR9, UR4, 0x7 ;  /* 0x0000000409057291 */ /* 0x002fe4000f8e383f */
[----:B------:R-:W-:Y:S02]  /*67c0*/  ISETP.LE.AND P0, PT, RZ, UR9, PT ;  /* 0x00000009ff007c0c */ /* 0x000fe4000bf03270 */
[----:B------:R-:W-:-:S04]  /*67d0*/  UIADD3 UR5, -UR7, UR5, -UR6 ;  /* 0x0000000507057290 */ /* 0x000fc8000fffe906 */
[----:B------:R-:W-:-:S04]  /*67e0*/  USHF.R.S32.HI UR6, URZ, 0x1f, UR5 ;  /* 0x0000001f3f067899 */ /* 0x000fc80008011405 */
[----:B------:R-:W-:-:S04]  /*67f0*/  ULEA.HI UR6, UR6, UR5, URZ, 0x6 ;  /* 0x0000000506067291 */ /* 0x000fc8000f8f303f */
[----:B------:R-:W-:Y:S02]  /*6800*/  USHF.R.S32.HI UR5, URZ, 0x6, UR6 ;  /* 0x000000063f057899 */ /* 0x000fe40008011406 */
[----:B------:R-:W-:Y:S02]  /*6810*/  UIADD3 UR6, UR4, 0x3f, URZ ;  /* 0x0000003f04067890 */ /* 0x000fe4000fffe03f */
[----:B------:R-:W-:Y:S02]  /*6820*/  UISETP.LT.AND UP0, UPT, URZ, UR5, UPT ;  /* 0x000000053f00728c */ /* 0x000fe4000bf01270 */
[----:B------:R-:W-:Y:S02]  /*6830*/  USHF.R.S32.HI UR7, URZ, 0x1f, UR6 ;  /* 0x0000001f3f077899 */ /* 0x000fe40008011406 */
[----:B------:R-:W-:Y:S02]  /*6840*/  USEL UR5, URZ, UR5, !UP0 ;  /* 0x000000053f057287 */ /* 0x000fe4000c000000 */
[----:B------:R-:W-:-:S04]  /*6850*/  ULEA.HI UR7, UR7, UR6, URZ, 0x6 ;  /* 0x0000000607077291 */ /* 0x000fc8000f8f303f */
[----:B------:R-:W-:Y:S01]  /*6860*/  USHF.R.S32.HI UR8, URZ, 0x6, UR7 ;  /* 0x000000063f087899 */ /* 0x000fe20008011407 */
[----:B--2---:R-:W-:Y:S11]  /*6870*/  @!P0 BRA `(.L_x_1197) ;  /* 0x0000000000288947 */ /* 0x004ff60003800000 */
        /* <DEDUP_REMOVED lines=10> */
.L_x_1197:
[----:B------:R-:W-:Y:S02]  /*6920*/  UISETP.GT.AND UP0, UPT, UR8, UR5, UPT ;  /* 0x000000050800728c */ /* 0x000fe4000bf04270 */
[----:B------:R-:W-:Y:S02]  /*6930*/  USHF.R.S32.HI UR14, URZ, 0x1f, UR12 ;  /* 0x0000001f3f0e7899 */ /* 0x000fe4000801140c */
[----:B------:R-:W-:Y:S02]  /*6940*/  USHF.R.S32.HI UR9, URZ, 0x1f, UR13 ;  /* 0x0000001f3f097899 */ /* 0x000fe4000801140d */
[----:B------:R-:W-:-:S13]  /*6950*/  PLOP3.LUT P0, PT, PT, PT, UP0, 0x80, 0x0 ;  /* 0x000000000000781c */ /* 0x000fda0003f0f008 */
[----:B------:R-:W-:Y:S05]  /*6960*/  @!P0 BRA `(.L_x_1138) ;  /* 0x0000002800e08947 */ /* 0x000fea0003800000 */
[----:B------:R-:W-:Y:S01]  /*6970*/  UIADD3 UR4, -UR5, UR8, URZ ;  /* 0x0000000805047290 */ /* 0x000fe2000fffe13f */
[----:B------:R-:W-:Y:S01]  /*6980*/  ULDC.64 UR10, c[0x0][0x2d8] ;  /* 0x0000b600000a7ab9 */ /* 0x000fe20000000a00 */
[----:B------:R-:W-:Y:S02]  /*6990*/  ELECT P0, URZ, PT ;  /* 0x00000000003f782f */ /* 0x000fe40003800000 */
[----:B------:R-:W-:Y:S02]  /*69a0*/  ULOP3.LUT UR4, UR4, 0x1, URZ, 0xc0, !UPT ;  /* 0x0000000104047892 */ /* 0x000fe4000f8ec03f */
[----:B------:R-:W-:Y:S02]  /*69b0*/  UIMAD UR9, UR9, UR10, URZ ;  /* 0x0000000a090972a4 */ /* 0x000fe4000f8e023f */
[----:B------:R-:W-:Y:S02]  /*69c0*/  UISETP.NE.U32.AND UP0, UPT, UR4, 0x1, UPT ;  /* 0x000000010400788c */ /* 0x000fe4000bf05070 */
[----:B------:R-:W-:-:S02]  /*69d0*/  UIMAD.WIDE.U32 UR6, UR13, UR10, URZ ;  /* 0x0000000a0d0672a5 */ /* 0x000fc4000f8e003f */
[----:B------:R-:W-:Y:S02]  /*69e0*/  UIMAD UR9, UR13, UR11, UR9 ;  /* 0x0000000b0d0972a4 */ /* 0x000fe4000f8e0209 */
[----:B------:R-:W-:Y:S01]  /*69f0*/  PLOP3.LUT P1, PT, PT, PT, UP0, 0x80, 0x0 ;  /* 0x000000000000781c */ /* 0x000fe20003f2f008 */
[----:B------:R-:W-:Y:S01]  /*6a00*/  ULDC.64 UR10, c[0x0][0x2e0] ;  /* 0x0000b800000a7ab9 */ /* 0x000fe20000000a00 */
[----:B------:R-:W-:Y:S02]  /*6a10*/  UIADD3 UR7, UR7, UR9, URZ ;  /* 0x0000000907077290 */ /* 0x000fe4000fffe03f */
[----:B------:R-:W-:Y:S02]  /*6a20*/  UIMAD UR9, UR14, UR10, URZ ;  /* 0x0000000a0e0972a4 */ /* 0x000fe4000f8e023f */
[----:B------:R-:W-:Y:S02]  /*6a30*/  UIMAD.WIDE.U32 UR6, UR12, UR10, UR6 ;  /* 0x0000000a0c0672a5 */ /* 0x000fe4000f8e0006 */
[----:B------:R-:W-:-:S04]  /*6a40*/  UIMAD UR9, UR12, UR11, UR9 ;  /* 0x0000000b0c0972a4 */ /* 0x000fc8000f8e0209 */
[----:B------:R-:W-:Y:S01]  /*6a50*/  UIADD3 UR9, UR7, UR9, URZ ;  /* 0x0000000907097290 */ /* 0x000fe2000fffe03f */
[----:B------:R-:W-:Y:S11]  /*6a60*/  @P1 BRA `(.L_x_1198) ;  /* 0x0000000000bc1947 */ /* 0x000ff60003800000 */
[----:B------:R-:W-:Y:S01]  /*6a70*/  USHF.L.U32 UR14, UR5, 0xd, URZ ;  /* 0x0000000d050e7899 */ /* 0x000fe2000800063f */
        /* <DEDUP_REMOVED lines=9> */
[----:B------:R-:W-:Y:S01]  /*6b10*/  UMOV UR16, 0x0 ;  /* 0x0000000000107882 */ /* 0x000fe20000000000 */
[----:B------:R-:W-:Y:S02]  /*6b20*/  UMOV UR17, 0x14f00000 ;  /* 0x14f0000000117882 */ /* 0x000fe40000000000 */
[----:B------:R-:W-:-:S02]  /*6b30*/  ULEA.HI.X UR11, UR13, UR11, UR15, 0x2, UP0 ;  /* 0x0000000b0d0b7291 */ /* 0x000fc400080f140f */
[----:B-1----:R-:W-:-:S03]  /*6b40*/  ULEA UR4, UR12, UR4, 0x18 ;  /* 0x000000040c047291 */ /* 0x002fc6000f8ec03f */
[----:B------:R-:W-:Y:S01]  /*6b50*/  UMOV UR12, 0x400 ;  /* 0x00000400000c7882 */ /* 0x000fe20000000000 */
[----:B------:R-:W-:-:S09]  /*6b60*/  UIADD3 UR4, UR4, 0x10000, URZ ;  /* 0x0001000004047890 */ /* 0x000fd2000fffe03f */
[----:B------:R1:W-:Y:S02]  /*6b70*/  UBLKRED.G.S.ADD.F32.RN [UR10], [UR4], UR12, desc[UR16] ;  /* 0x0000100a040073bb */ /* 0x0003e400080a140c */
[----:B-1----:R0:W-:Y:S02]  /*6b80*/  UTMACMDFLUSH ;  /* 0x00000000000079b7 */ /* 0x0021e40000000000 */
.L_x_1200:
[----:B------:R-:W-:Y:S05]  /*6b90*/  BSYNC B0 ;  /* 0x0000000000007941 */ /* 0x000fea0003800000 */
.L_x_1199:
        /* <DEDUP_REMOVED lines=9> */
[----:B------:R-:W-:Y:S02]  /*6c30*/  UMOV UR17, 0x14f00000 ;  /* 0x14f0000000117882 */ /* 0x000fe40000000000 */
[----:B------:R-:W-:Y:S02]  /*6c40*/  ULEA.HI.X.SX32 UR4, UR4, UR9, 0x1, UP0 ;  /* 0x0000000904047291 */ /* 0x000fe400080f0e3f */
[----:B------:R-:W-:-:S04]  /*6c50*/  ULEA UR10, UP0, UR15, UR10, 0x2 ;  /* 0x0000000a0f0a7291 */ /* 0x000fc8000f80103f */
[----:B------:R-:W-:-:S03]  /*6c60*/  ULEA.HI.X UR11, UR15, UR11, UR4, 0x2, UP0 ;  /* 0x0000000b0f0b7291 */ /* 0x000fc600080f1404 */
[----:B------:R-:W-:Y:S01]  /*6c70*/  UMOV UR4, 0x400 ;  /* 0x0000040000047882 */ /* 0x000fe20000000000 */
[----:B-1----:R-:W-:-:S04]  /*6c80*/  ULEA UR12, UR13, UR12, 0x18 ;  /* 0x0000000c0d0c7291 */ /* 0x002fc8000f8ec03f */
[----:B------:R-:W-:-:S09]  /*6c90*/  UIADD3 UR12, UR12, 0x14000, URZ ;  /* 0x000140000c0c7890 */ /* 0x000fd2000fffe03f */
[----:B------:R1:W-:Y:S01]  /*6ca0*/  UBLKRED.G.S.ADD.F32.RN [UR10], [UR12], UR4, desc[UR16] ;  /* 0x0000100a0c0073bb */ /* 0x0003e200080a1404 */
[----:B------:R0:W-:Y:S01]  /*6cb0*/  UTMACMDFLUSH ;  /* 0x00000000000079b7 */ /* 0x0001e20000000000 */
[----:B-1----:R-:W-:-:S04]  /*6cc0*/  DEPBAR.LE SB0, 0x1 ;  /* 0x000080400000791a */ /* 0x002fc80000000000 */
.L_x_1202:
[----:B------:R-:W-:Y:S05]  /*6cd0*/  BSYNC B0 ;  /* 0x0000000000007941 */ /* 0x000fea0003800000 */
.L_x_1201:
[----:B------:R-:W-:Y:S06]  /*6ce0*/  BAR.ARV 0xa, 0xa0 ;  /* 0x0282800000007b1d */ /* 0x000fec0000002000 */
[----:B------:R-:W-:Y:S04]  /*6cf0*/  BSSY B0, `(.L_x_1203) ;  /* 0x0000003000007945 */ /* 0x000fe80003800000 */
[----:B------:R-:W-:Y:S05]  /*6d00*/  @!P0 BRA `(.L_x_1204) ;  /* 0x0000000000048947 */ /* 0x000fea0003800000 */
[----:B------:R-:W-:-:S04]  /*6d10*/  DEPBAR.LE SB0, 0x0 ;  /* 0x000080000000791a */ /* 0x000fc80000000000 */
.L_x_1204:
[----:B------:R-:W-:Y:S05]  /*6d20*/  BSYNC B0 ;  /* 0x0000000000007941 */ /* 0x000fea0003800000 */
.L_x_1203:
[----:B------:R-:W-:Y:S06]  /*6d30*/  BAR.ARV 0xb, 0xa0 ;  /* 0x02c2800000007b1d */ /* 0x000fec0000002000 */
[----:B------:R-:W-:Y:S01]  /*6d40*/  UIADD3 UR12, UR5, 0x1, URZ ;  /* 0x00000001050c7890 */ /* 0x000fe2000fffe03f */
[----:B------:R-:W-:Y:S11]  /*6d50*/  BRA `(.L_x_1205) ;  /* 0x0000000000047947 */ /* 0x000ff60003800000 */
.L_x_1198:
[----:B------:R-:W-:-:S05]  /*6d60*/  UMOV UR12, UR5 ;  /* 0x00000005000c7c82 */ /* 0x000fca0008000000 */
.L_x_1205:
[----:B------:R-:W-:-:S04]  /*6d70*/  UIADD3 UR4, UR5, 0x1, URZ ;  /* 0x0000000105047890 */ /* 0x000fc8000fffe03f */
[----:B------:R-:W-:-:S06]  /*6d80*/  UISETP.NE.AND UP0, UPT, UR8, UR4, UPT ;  /* 0x000000040800728c */ /* 0x000fcc000bf05270 */
[----:B------:R-:W-:-:S13]  /*6d90*/  PLOP3.LUT P1, PT, PT, PT, UP0, 0x80, 0x0 ;  /* 0x000000000000781c */ /* 0x000fda0003f2f008 */
[----:B------:R-:W-:Y:S05]  /*6da0*/  @!P1 BRA `(.L_x_1138) ;  /* 0x0000002400d09947 */ /* 0x000fea0003800000 */
[----:B------:R-:W-:Y:S01]  /*6db0*/  ULDC.64 UR18, c[0x0][0x2c0] ;  /* 0x0000b00000127ab9 */ /* 0x000fe20000000a00 */
[----:B------:R-:W-:Y:S02]  /*6dc0*/  USHF.L.U32 UR13, UR12, 0xd, URZ ;  /* 0x0000000d0c0d7899 */ /* 0x000fe4000800063f */
[----:B------:R-:W-:Y:S01]  /*6dd0*/  ULEA UR18, UP0, UR6, UR18, 0x2 ;  /* 0x0000001206127291 */ /* 0x000fe2000f80103f */
[----:B------:R-:W-:Y:S01]  /*6de0*/  UMOV UR4, URZ ;  /* 0x0000003f00047c82 */ /* 0x000fe20008000000 */
[----:B------:R-:W-:Y:S02]  /*6df0*/  ULDC.64 UR24, c[0x0][0x2c0] ;  /* 0x0000b00000187ab9 */ /* 0x000fe40000000a00 */
[----:B------:R-:W-:Y:S02]  /*6e00*/  ULEA.HI.X UR19, UR6, UR19, UR9, 0x2, UP0 ;  /* 0x0000001306137291 */ /* 0x000fe400080f1409 */
[----:B------:R-:W-:Y:S02]  /*6e10*/  UIADD3 UR14, UP0, UR18, 0x4000, URZ ;  /* 0x00004000120e7890 */ /* 0x000fe4000ff1e03f */
[----:B------:R-:W-:-:S02]  /*6e20*/  UIADD3 UR16, UP1, UR18, 0x8000, URZ ;  /* 0x0000800012107890 */ /* 0x000fc4000ff3e03f */
[----:B------:R-:W-:Y:S02]  /*6e30*/  UIADD3 UR18, UP2, UR18, 0xc000, URZ ;  /* 0x0000c00012127890 */ /* 0x000fe4000ff5e03f */
[----:B------:R-:W-:Y:S02]  /*6e40*/  UIADD3.X UR15, URZ, UR19, URZ, UP0, !UPT ;  /* 0x000000133f0f7290 */ /* 0x000fe400087fe43f */
[----:B------:R-:W-:Y:S02]  /*6e50*/  UIADD3.X UR17, URZ, UR19, URZ, UP1, !UPT ;  /* 0x000000133f117290 */ /* 0x000fe40008ffe43f */
[----:B------:R-:W-:Y:S01]  /*6e60*/  UIADD3.X UR19, URZ, UR19, URZ, UP2, !UPT ;  /* 0x000000133f137290 */ /* 0x000fe200097fe43f */
[----:B------:R-:W-:-:S11]  /*6e70*/  UMOV UR20, UR13 ;  /* 0x0000000d00147c82 */ /* 0x000fd60008000000 */
.L_x_1218:
[----:B------:R-:W-:Y:S01]  /*6e80*/  UIADD3 UR10, UR13, UR4, URZ ;  /* 0x000000040d0a7290 */ /* 0x000fe2000fffe03f */
[----:B------:R-:W-:Y:S03]  /*6e90*/  BAR.SYNC.DEFER_BLOCKING 0xd, 0xa0 ;  /* 0x0342800000007b1d */ /* 0x000fe60000010000 */
[----:B------:R-:W-:Y:S02]  /*6ea0*/  UIMAD.WIDE UR26, UR10, 0x4, UR14 ;  /* 0x000000040a1a78a5 */ /* 0x000fe4000f8e020e */
[----:B------:R-:W-:Y:S01]  /*6eb0*/  UIMAD.WIDE UR28, UR10, 0x4, UR16 ;  /* 0x000000040a1c78a5 */ /* 0x000fe2000f8e0210 */
[----:B------:R-:W-:Y:S01]  /*6ec0*/  BSSY B0, `(.L_x_1206) ;  /* 0x0000010000007945 */ /* 0x000fe20003800000 */
[----:B------:R-:W-:-:S03]  /*6ed0*/  UIMAD.WIDE UR10, UR10, 0x4, UR18 ;  /* 0x000000040a0a78a5 */ /* 0x000fc6000f8e0212 */
[----:B------:R-:W-:Y:S09]  /*6ee0*/  @!P0 BRA `(.L_x_1207) ;  /* 0x0000000000348947 */ /* 0x000ff20003800000 */
[----:B------:R-:W1:Y:S01]  /*6ef0*/  S2UR UR22, SR_CgaCtaId ;  /* 0x00000000001679c3 */ /* 0x000e620000008800 */
[----:B------:R-:W-:Y:S01]  /*6f00*/  UIADD3 UR23, UP0, UR20, UR6, URZ ;  /* 0x0000000614177290 */ /* 0x000fe2000ff1e03f */
[----:B------:R-:W-:Y:S01]  /*6f10*/  UMOV UR21, 0x400 ;  /* 0x0000040000157882 */ /* 0x000fe20000000000 */
[----:B------:R-:W-:Y:S02]  /*6f20*/  UMOV UR32, 0x0 ;  /* 0x0000000000207882 */ /* 0x000fe40000000000 */
[----:B------:R-:W-:Y:S01]  /*6f30*/  ULEA.HI.X.SX32 UR30, UR20, UR9, 0x1, UP0 ;  /* 0x00000009141e7291 */ /* 0x000fe200080f0e3f */
[----:B------:R-:W-:Y:S01]  /*6f40*/  UMOV UR33, 0x14f00000 ;  /* 0x14f0000000217882 */ /* 0x000fe20000000000 */
[----:B-1----:R-:W-:Y:S02]  /*6f50*/  ULEA UR21, UR22, UR21, 0x18 ;  /* 0x0000001516157291 */ /* 0x002fe4000f8ec03f */
[----:B------:R-:W-:Y:S02]  /*6f60*/  ULEA UR22, UP0, UR23, UR24, 0x2 ;  /* 0x0000001817167291 */ /* 0x000fe4000f80103f */
[----:B------:R-:W-:-:S02]  /*6f70*/  UIADD3 UR21, UR21, 0x10000, URZ ;  /* 0x0001000015157890 */ /* 0x000fc4000fffe03f */
[----:B------:R-:W-:-:S03]  /*6f80*/  ULEA.HI.X UR23, UR23, UR25, UR30, 0x2, UP0 ;  /* 0x0000001917177291 */ /* 0x000fc600080f141e */
[----:B------:R-:W-:-:S06]  /*6f90*/  UMOV UR30, 0x400 ;  /* 0x00000400001e7882 */ /* 0x000fcc0000000000 */
[----:B------:R1:W-:Y:S02]  /*6fa0*/  UBLKRED.G.S.ADD.F32.RN [UR22], [UR21], UR30, desc[UR32] ;  /* 0x00002016150073bb */ /* 0x0003e400080a141e */
[----:B-1----:R0:W-:Y:S02]  /*6fb0*/  UTMACMDFLUSH ;  /* 0x00000000000079b7 */ /* 0x0021e40000000000 */
.L_x_1207:
[----:B------:R-:W-:Y:S05]  /*6fc0*/  BSYNC B0 ;  /* 0x0000000000007941 */ /* 0x000fea0003800000 */
.L_x_1206:
        /* <DEDUP_REMOVED lines=13> */
.L_x_1209:
[----:B------:R-:W-:Y:S05]  /*70a0*/  BSYNC B0 ;  /* 0x0000000000007941 */ /* 0x000fea0003800000 */
.L_x_1208:
[----:B------:R-:W-:Y:S06]  /*70b0*/  BAR.ARV 0xa, 0xa0 ;  /* 0x0282800000007b1d */ /* 0x000fec0000002000 */
[----:B------:R-:W-:Y:S04]  /*70c0*/  BSSY B0, `(.L_x_1210) ;  /* 0x0000003000007945 */ /* 0x000fe80003800000 */
[----:B------:R-:W-:Y:S05]  /*70d0*/  @!P0 BRA `(.L_x_1211) ;  /* 0x0000000000048947 */ /* 0x000fea0003800000 */
[----:B------:R-:W-:-:S04]  /*70e0*/  DEPBAR.LE SB0, 0x0 ;  /* 0x000080000000791a */ /* 0x000fc80000000000 */
.L_x_1211:
[----:B------:R-:W-:Y:S05]  /*70f0*/  BSYNC B0 ;  /* 0x0000000000007941 */ /* 0x000fea0003800000 */
.L_x_1210:
        /* <DEDUP_REMOVED lines=13> */
.L_x_1213:
[----:B------:R-:W-:Y:S05]  /*71d0*/  BSYNC B0 ;  /* 0x0000000000007941 */ /* 0x000fea0003800000 */
.L_x_1212:
        /* <DEDUP_REMOVED lines=13> */
.L_x_1215:
[----:B------:R-:W-:Y:S05]  /*72b0*/  BSYNC B0 ;  /* 0x0000000000007941 */ /* 0x000fea0003800000 */
.L_x_1214:
[----:B------:R-:W-:Y:S01]  /*72c0*/  UIADD3 UR12, UR12, 0x2, URZ ;  /* 0x000000020c0c7890 */ /* 0x000fe2000fffe03f */
[----:B------:R-:W-:Y:S06]  /*72d0*/  BAR.ARV 0xa, 0xa0 ;  /* 0x0282800000007b1d */ /* 0x000fec0000002000 */
[----:B------:R-:W-:Y:S01]  /*72e0*/  UISETP.GE.AND UP0, UPT, UR12, UR8, UPT ;  /* 0x000000080c00728c */ /* 0x000fe2000bf06270 */
[----:B------:R-:W-:Y:S04]  /*72f0*/  BSSY B0, `(.L_x_1216) ;  /* 0x0000003000007945 */ /* 0x000fe80003800000 */
[----:B------:R-:W-:Y:S06]  /*7300*/  @!P0 BRA `(.L_x_1217) ;  /* 0x0000000000048947 */ /* 0x000fec0003800000 */
[----:B------:R-:W-:-:S04]  /*7310*/  DEPBAR.LE SB0, 0x0 ;  /* 0x000080000000791a */ /* 0x000fc80000000000 */
.L_x_1217:
[----:B------:R-:W-:Y:S05]  /*7320*/  BSYNC B0 ;  /* 0x0000000000007941 */ /* 0x000fea0003800000 */
.L_x_1216:
[----:B------:R-:W-:Y:S06]  /*7330*/  BAR.ARV 0xb, 0xa0 ;  /* 0x02c2800000007b1d */ /* 0x000fec0000002000 */
[----:B------:R-:W-:Y:S01]  /*7340*/  PLOP3.LUT P1, PT, PT, PT, UP0, 0x80, 0x0 ;  /* 0x000000000000781c */ /* 0x000fe20003f2f008 */
[----:B------:R-:W-:Y:S02]  /*7350*/  UIADD3 UR20, UR20, 0x4000, URZ ;  /* 0x0000400014147890 */ /* 0x000fe4000fffe03f */
[----:B------:R-:W-:-:S10]  /*7360*/  UIADD3 UR4, UR4, 0x4000, URZ ;  /* 0x0000400004047890 */ /* 0x000fd4000fffe03f */
[----:B------:R-:W-:Y:S05]  /*7370*/  @!P1 BRA `(.L_x_1218) ;  /* 0xfffffff800c09947 */ /* 0x000fea000383ffff */
[----:B------:R-:W-:Y:S05]  /*7380*/  BRA `(.L_x_1138) ;  /* 0x0000002000587947 */ /* 0x000fea0003800000 */
.L_x_1196:
[----:B------:R-:W1:Y:S01]  /*7390*/  S2UR UR21, SR_CTAID.Z ;  /* 0x00000000001579c3 */ /* 0x000e620000002700 */
[----:B------:R-:W-:Y:S01]  /*73a0*/  IMAD.MOV.U32 R11, RZ, RZ, 0x1 ;  /* 0x00000001ff0b7424 */ /* 0x000fe200078e00ff */
[----:B-1----:R-:W-:-:S13]  /*73b0*/  ISETP.LE.AND P0, PT, RZ, UR21, PT ;  /* 0x00000015ff007c0c */ /* 0x002fda000bf03270 */
[----:B------:R-:W-:Y:S05]  /*73c0*/  @!P0 BRA `(.L_x_1219) ;  /* 0x0000001c00b48947 */ /* 0x000fea0003800000 */
[----:B------:R-:W1:Y:S01]  /*73d0*/  S2UR UR9, SR_CTAID.X ;  /* 0x00000000000979c3 */ /* 0x000e620000002500 */
[----:B------:R-:W-:Y:S01]  /*73e0*/  ULDC UR8, c[0x0][0x280] ;  /* 0x0000a00000087ab9 */ /* 0x000fe20000000800 */
[----:B------:R-:W-:Y:S01]  /*73f0*/  ULDC UR4, c[0x0][0x290] ;  /* 0x0000a40000047ab9 */ /* 0x000fe20000000800 */
[----:B------:R-:W-:-:S05]  /*7400*/  ULDC UR5, c[0x0][0x74c] ;  /* 0x0001d30000057ab9 */ /* 0x000fca0000000800 */
[----:B------:R-:W2:Y:S01]  /*7410*/  S2UR UR20, SR_CTAID.Y ;  /* 0x00000000001479c3 */ /* 0x000ea20000002600 */
[----:B-1----:R-:W-:Y:S02]  /*7420*/  USHF.L.U32 UR11, UR9, 0x7, URZ ;  /* 0x00000007090b7899 */ /* 0x002fe4000800063f */
[----:B------:R-:W-:Y:S02]  /*7430*/  ISETP.LE.AND P0, PT, RZ, UR9, PT ;  /* 0x00000009ff007c0c */ /* 0x000fe4000bf03270 */
[----:B------:R-:W-:-:S04]  /*7440*/  UIADD3 UR4, -UR4, UR11, UR8 ;  /* 0x0000000b04047290 */ /* 0x000fc8000fffe108 */
[----:B------:R-:W-:-:S04]  /*7450*/  UIADD3 UR4, UR4, -UR5, URZ ;  /* 0x8000000504047290 */ /* 0x000fc8000fffe03f */
[----:B------:R-:W-:-:S04]  /*7460*/  USHF.R.S32.HI UR5, URZ, 0x1f, UR4 ;  /* 0x0000001f3f057899 */ /* 0x000fc80008011404 */
[----:B------:R-:W-:Y:S02]  /*7470*/  ULEA.HI UR5, UR5, UR4, URZ, 0x6 ;  /* 0x0000000405057291 */ /* 0x000fe4000f8f303f */
[----:B------:R-:W-:Y:S02]  /*7480*/  UIADD3 UR4, UR8, 0x3f, URZ ;  /* 0x0000003f08047890 */ /* 0x000fe4000fffe03f */
[----:B------:R-:W-:Y:S02]  /*7490*/  USHF.R.S32.HI UR5, URZ, 0x6, UR5 ;  /* 0x000000063f057899 */ /* 0x000fe40008011405 */
[----:B------:R-:W-:Y:S02]  /*74a0*/  USHF.R.S32.HI UR6, URZ, 0x1f, UR4 ;  /* 0x0000001f3f067899 */ /* 0x000fe40008011404 */
[----:B------:R-:W-:Y:S02]  /*74b0*/  UISETP.LT.AND UP0, UPT, URZ, UR5, UPT ;  /* 0x000000053f00728c */ /* 0x000fe4000bf01270 */
[----:B------:R-:W-:-:S02]  /*74c0*/  ULEA.HI UR6, UR6, UR4, URZ, 0x6 ;  /* 0x0000000406067291 */ /* 0x000fc4000f8f303f */
[----:B------:R-:W-:Y:S02]  /*74d0*/  USEL UR7, URZ, UR5, !UP0 ;  /* 0x000000053f077287 */ /* 0x000fe4000c000000 */
[----:B------:R-:W-:Y:S01]  /*74e0*/  USHF.R.S32.HI UR6, URZ, 0x6, UR6 ;  /* 0x000000063f067899 */ /* 0x000fe20008011406 */
[----:B--2---:R-:W-:Y:S11]  /*74f0*/  @!P0 BRA `(.L_x_1220) ;  /* 0x0000000000288947 */ /* 0x004ff60003800000 */
[----:B------:R-:W-:Y:S01]  /*7500*/  ULEA UR8, UR9, UR8, 0x7 ;  /* 0x0000000809087291 */ /* 0x000fe2000f8e383f */
[----:B------:R-:W-:Y:S01]  /*7510*/  ULDC UR4, c[0x0][0x290] ;  /* 0x0000a40000047ab9 */ /* 0x000fe20000000800 */
[----:B------:R-:W-:Y:S02]  /*7520*/  ULDC UR5, c[0x0][0x748] ;  /* 0x0001d20000057ab9 */ /* 0x000fe40000000800 */
[----:B------:R-:W-:-:S04]  /*7530*/  UIADD3 UR4, -UR4, 0xbf, UR8 ;  /* 0x000000bf04047890 */ /* 0x000fc8000fffe108 */
[----:B------:R-:W-:-:S04]  /*7540*/  UIADD3 UR4, UR4, UR5, URZ ;  /* 0x0000000504047290 */ /* 0x000fc8000fffe03f */
[----:B------:R-:W-:-:S04]  /*7550*/  USHF.R.S32.HI UR5, URZ, 0x1f, UR4 ;  /* 0x0000001f3f057899 */ /* 0x000fc80008011404 */
[----:B------:R-:W-:-:S04]  /*7560*/  ULEA.HI UR5, UR5, UR4, URZ, 0x6 ;  /* 0x0000000405057291 */ /* 0x000fc8000f8f303f */
[----:B------:R-:W-:-:S04]  /*7570*/  USHF.R.S32.HI UR5, URZ, 0x6, UR5 ;  /* 0x000000063f057899 */ /* 0x000fc80008011405 */
[----:B------:R-:W-:-:S04]  /*7580*/  UISETP.LT.AND UP0, UPT, UR5, UR6, UPT ;  /* 0x000000060500728c */ /* 0x000fc8000bf01270 */
[----:B------:R-:W-:-:S12]  /*7590*/  USEL UR6, UR5, UR6, UP0 ;  /* 0x0000000605067287 */ /* 0x000fd80008000000 */
.L_x_1220:
[----:B------:R-:W-:-:S06]  /*75a0*/  UISETP.GT.AND UP0, UPT, UR6, UR7, UPT ;  /* 0x000000070600728c */ /* 0x000fcc000bf04270 */
[----:B------:R-:W-:-:S13]  /*75b0*/  PLOP3.LUT P0, PT, PT, PT, UP0, 0x80, 0x0 ;  /* 0x000000000000781c */ /* 0x000fda0003f0f008 */
[----:B------:R-:W-:Y:S05]  /*75c0*/  @!P0 BRA `(.L_x_1219) ;  /* 0x0000001c00348947 */ /* 0x000fea0003800000 */
[----:B------:R-:W-:Y:S01]  /*75d0*/  USHF.R.S32.HI UR10, URZ, 0x1f, UR20 ;  /* 0x0000001f3f0a7899 */ /* 0x000fe20008011414 */
[----:B------:R-:W-:Y:S01]  /*75e0*/  IMAD.U32 R4, RZ, RZ, UR7 ;  /* 0x00000007ff047e24 */ /* 0x000fe2000f8e00ff */
[----:B------:R-:W-:Y:S01]  /*75f0*/  ULDC.64 UR8, c[0x0][0x718] ;  /* 0x0001c60000087ab9 */ /* 0x000fe20000000a00 */
[----:B------:R-:W-:Y:S01]  /*7600*/  ULDC.64 UR12, c[0x0][0x730] ;  /* 0x0001cc00000c7ab9 */ /* 0x000fe20000000a00 */
[----:B------:R-:W-:Y:S01]  /*7610*/  UIMAD.WIDE.U32 UR4, UR20, UR8, URZ ;  /* 0x00000008140472a5 */ /* 0x000fe2000f8e003f */
[----:B------:R-:W-:Y:S01]  /*7620*/  BSSY B0, `(.L_x_1219) ;  /* 0x00001c7000007945 */ /* 0x000fe20003800000 */
[----:B------:R-:W-:Y:S01]  /*7630*/  UIMAD UR8, UR10, UR8, URZ ;  /* 0x000000080a0872a4 */ /* 0x000fe2000f8e023f */
[----:B------:R-:W-:Y:S01]  /*7640*/  IMAD.MOV.U32 R0, RZ, RZ, RZ ;  /* 0x000000ffff007224 */ /* 0x000fe200078e00ff */
[----:B------:R-:W-:Y:S02]  /*7650*/  UIMAD UR10, UR10, UR12, URZ ;  /* 0x0000000c0a0a72a4 */ /* 0x000fe4000f8e023f */
[----:B------:R-:W-:-:S02]  /*7660*/  UIMAD UR22, UR20, UR9, UR8 ;  /* 0x00000009141672a4 */ /* 0x000fc4000f8e0208 */
[----:B------:R-:W-:Y:S02]  /*7670*/  UIMAD.WIDE.U32 UR8, UR20, UR12, URZ ;  /* 0x0000000c140872a5 */ /* 0x000fe4000f8e003f */
[----:B------:R-:W-:Y:S02]  /*7680*/  UIMAD UR12, UR20, UR13, UR10 ;  /* 0x0000000d140c72a4 */ /* 0x000fe4000f8e020a */
[----:B------:R-:W-:Y:S01]  /*7690*/  USHF.R.S32.HI UR13, URZ, 0x1f, UR21 ;  /* 0x0000001f3f0d7899 */ /* 0x000fe20008011415 */
[----:B------:R-:W-:Y:S01]  /*76a0*/  ULDC UR10, c[0x0][0x2e8] ;  /* 0x0000ba00000a7ab9 */ /* 0x000fe20000000800 */
[----:B------:R-:W-:Y:S01]  /*76b0*/  ELECT P0, URZ, PT ;  /* 0x00000000003f782f */ /* 0x000fe20003800000 */
[----:B------:R-:W-:Y:S01]  /*76c0*/  UISETP.NE.AND UP0, UPT, UR10, 0x1, UPT ;  /* 0x000000010a00788c */ /* 0x000fe2000bf05270 */
[----:B------:R-:W-:Y:S01]  /*76d0*/  ULDC.64 UR14, c[0x0][0x720] ;  /* 0x0001c800000e7ab9 */ /* 0x000fe20000000a00 */
[----:B------:R-:W-:Y:S02]  /*76e0*/  UIADD3 UR23, UR5, UR22, URZ ;  /* 0x0000001605177290 */ /* 0x000fe4000fffe03f */
[----:B------:R-:W-:-:S02]  /*76f0*/  UIMAD UR10, UR13, UR14, URZ ;  /* 0x0000000e0d0a72a4 */ /* 0x000fc4000f8e023f */
[----:B------:R-:W-:Y:S01]  /*7700*/  UIADD3 UR9, UR9, UR12, URZ ;  /* 0x0000000c09097290 */ /* 0x000fe2000fffe03f */
[----:B------:R-:W-:Y:S01]  /*7710*/  ULDC.64 UR18, c[0x0][0x738] ;  /* 0x0001ce0000127ab9 */ /* 0x000fe20000000a00 */
[----:B------:R-:W-:-:S03]  /*7720*/  UMOV UR22, UR4 ;  /* 0x0000000400167c82 */ /* 0x000fc60008000000 */
[----:B------:R-:W-:Y:S01]  /*7730*/  @UP0 ULDC UR16, c[0x0][0x2ec] ;  /* 0x0000bb0000100ab9 */ /* 0x000fe20000000800 */
[----:B------:R-:W-:Y:S02]  /*7740*/  UIMAD UR13, UR13, UR18, URZ ;  /* 0x000000120d0d72a4 */ /* 0x000fe4000f8e023f */
[----:B------:R-:W-:Y:S02]  /*7750*/  UIMAD UR5, UR21, UR15, UR10 ;  /* 0x0000000f150572a4 */ /* 0x000fe4000f8e020a */
[----:B------:R-:W-:Y:S02]  /*7760*/  UIMAD.WIDE.U32 UR22, UR21, UR14, UR22 ;  /* 0x0000000e151672a5 */ /* 0x000fe4000f8e0016 */
[----:B------:R-:W-:Y:S02]  /*7770*/  UIMAD.WIDE.U32 UR16, UR20, UR16, URZ ;  /* 0x00000010141072a5 */ /* 0x000fe4000f8e003f */
[----:B------:R-:W-:Y:S01]  /*7780*/  UIMAD.WIDE.U32 UR14, UR21, UR18, UR8 ;  /* 0x00000012150e72a5 */ /* 0x000fe2000f8e0008 */
[----:B------:R-:W-:-:S02]  /*7790*/  UMOV UR12, UR20 ;  /* 0x00000014000c7c82 */ /* 0x000fc40008000000 */
[----:B------:R-:W-:Y:S01]  /*77a0*/  @UP0 ULDC UR8, c[0x0][0x2f0] ;  /* 0x0000bc0000080ab9 */ /* 0x000fe20000000800 */
[----:B------:R-:W-:Y:S02]  /*77b0*/  UIMAD UR4, UR21, UR19, UR13 ;  /* 0x00000013150472a4 */ /* 0x000fe4000f8e020d */
[----:B------:R-:W-:Y:S01]  /*77c0*/  @UP0 USHF.R.U32.HI UR12, URZ, UR8, UR17 ;  /* 0x000000083f0c0299 */ /* 0x000fe20008011611 */
[----:B------:R-:W-:Y:S11]  /*77d0*/  @!P0 BRA `(.L_x_1221) ;  /* 0x0000001800ac8947 */ /* 0x000ff60003800000 */
[----:B------:R-:W1:Y:S01]  /*77e0*/  S2R R3, SR_CgaCtaId ;  /* 0x0000000000037919 */ /* 0x000e620000008800 */
[----:B------:R-:W-:-:S04]  /*77f0*/  MOV R16, 0x400 ;  /* 0x0000040000107802 */ /* 0x000fc80000000f00 */
[----:B-1----:R-:W-:Y:S01]  /*7800*/  LEA R16, R3, R16, 0x18 ;  /* 0x0000001003107211 */ /* 0x002fe200078ec0ff */
[----:B------:R-:W-:-:S05]  /*7810*/  IMAD.MOV.U32 R3, RZ, RZ, 0x1 ;  /* 0x00000001ff037424 */ /* 0x000fca00078e00ff */
[----:B------:R-:W-:-:S04]  /*7820*/  SHF.L.U32 R3, R3, 0x1f, RZ ;  /* 0x0000001f03037819 */ /* 0x000fc800000006ff */
[----:B------:R-:W1:Y:S02]  /*7830*/  SYNCS.PHASECHK.TRANS64.TRYWAIT P0, [R16+URZ+0x30820], R3 ;  /* 0x03082003100075a7 */ /* 0x000e64000800017f */
[----:B-1----:R-:W-:Y:S05]  /*7840*/  @!P0 BRA `(.L_x_1222) ;  /* 0x0000001c00888947 */ /* 0x002fea0003800000 */
.L_x_1250:
[----:B------:R-:W2:Y:S01]  /*7850*/  S2R R0, SR_TID.X ;  /* 0x0000000000007919 */ /* 0x000ea20000002100 */
[----:B------:R-:W-:Y:S02]  /*7860*/  IMAD.U32 R15, RZ, RZ, UR23 ;  /* 0x00000017ff0f7e24 */ /* 0x000fe4000f8e00ff */
[----:B------:R-:W-:Y:S02]  /*7870*/  IMAD.U32 R14, RZ, RZ, UR15 ;  /* 0x0000000fff0e7e24 */ /* 0x000fe4000f8e00ff */
[----:B------:R-:W-:Y:S02]  /*7880*/  VIADD R15, R15, UR5 ;  /* 0x000000050f0f7c36 */ /* 0x000fe40008000000 */
[----:B------:R-:W-:Y:S02]  /*7890*/  VIADD R14, R14, UR4 ;  /* 0x000000040e0e7c36 */ /* 0x000fe40008000000 */
[----:B------:R-:W-:Y:S01]  /*78a0*/  IMAD.MOV.U32 R11, RZ, RZ, 0x1 ;  /* 0x00000001ff0b7424 */ /* 0x000fe200078e00ff */
[----:B--2---:R-:W-:-:S04]  /*78b0*/  LOP3.LUT R0, R0, 0x7f, RZ, 0xc0, !PT ;  /* 0x0000007f00007812 */ /* 0x004fc800078ec0ff */
[----:B------:R-:W-:-:S13]  /*78c0*/  ISETP.NE.AND P0, PT, R0, RZ, PT ;  /* 0x000000ff0000720c */ /* 0x000fda0003f05270 */
[----:B------:R-:W-:Y:S05]  /*78d0*/  @P0 BRA `(.L_x_1223) ;  /* 0x0000000000180947 */ /* 0x000fea0003800000 */
[----:B------:R-:W2:Y:S01]  /*78e0*/  S2R R0, SR_TID.X ;  /* 0x0000000000007919 */ /* 0x000ea20000002100 */
[----:B-1----:R-:W-:-:S04]  /*78f0*/  IMAD.MOV.U32 R3, RZ, RZ, 0x4100 ;  /* 0x00004100ff037424 */ /* 0x002fc800078e00ff */
[----:B------:R3:W-:Y:S01]  /*7900*/  SYNCS.ARRIVE.TRANS64 RZ, [R16+URZ+0x30810], R3 ;  /* 0x0308100310ff79a7 */ /* 0x0007e2000800003f */
[----:B--2---:R-:W-:-:S13]  /*7910*/  LOP3.LUT P1, RZ, R0, 0x1f, RZ, 0xc0, !PT ;  /* 0x0000001f00ff7812 */ /* 0x004fda000782c0ff */
[----:B---3--:R-:W-:Y:S05]  /*7920*/  @!P1 BRA `(.L_x_1223) ;  /* 0x0000000000049947 */ /* 0x008fea0003800000 */
[----:B------:R-:W-:Y:S01]  /*7930*/  BPT.TRAP 0x1 ;  /* 0x000000040000795c */ /* 0x000fe20000300000 */
.L_x_1223:
[----:B------:R-:W-:Y:S01]  /*7940*/  R2UR UR19, R4 ;  /* 0x00000000041372ca */ /* 0x000fe200000e0000 */
[----:B------:R-:W2:Y:S01]  /*7950*/  LDC.64 R6, c[0x0][0x198] ;  /* 0x00006600ff067b82 */ /* 0x000ea20000000a00 */
[----:B------:R-:W-:Y:S01]  /*7960*/  R2UR UR7, R15 ;  /* 0x000000000f0772ca */ /* 0x000fe200000e0000 */
[----:B------:R-:W-:Y:S01]  /*7970*/  ULDC.64 UR16, c[0x0][0x700] ;  /* 0x0001c00000107ab9 */ /* 0x000fe20000000a00 */
[----:B------:R-:W-:Y:S01]  /*7980*/  UMOV UR36, 0x0 ;  /* 0x0000000000247882 */ /* 0x000fe20000000000 */
[----:B------:R-:W-:Y:S01]  /*7990*/  IMAD.U32 R10, RZ, RZ, UR16 ;  /* 0x00000010ff0a7e24 */ /* 0x000fe2000f8e00ff */
[----:B------:R-:W-:Y:S01]  /*79a0*/  UMOV UR37, 0x14f00000 ;  /* 0x14f0000000257882 */ /* 0x000fe20000000000 */
[----:B------:R-:W-:Y:S01]  /*79b0*/  IMAD.U32 R9, RZ, RZ, UR17 ;  /* 0x00000011ff097e24 */ /* 0x000fe2000f8e00ff */
[----:B------:R-:W-:Y:S01]  /*79c0*/  UMOV UR18, URZ ;  /* 0x0000003f00127c82 */ /* 0x000fe20008000000 */
[----:B------:R-:W-:Y:S01]  /*79d0*/  UMOV UR26, 0x40 ;  /* 0x00000040001a7882 */ /* 0x000fe20000000000 */
[----:B------:R-:W-:Y:S01]  /*79e0*/  UMOV UR28, UR20 ;  /* 0x00000014001c7c82 */ /* 0x000fe20008000000 */
[----:B------:R-:W-:Y:S01]  /*79f0*/  UMOV UR29, UR21 ;  /* 0x00000015001d7c82 */ /* 0x000fe20008000000 */
[----:B------:R-:W-:Y:S01]  /*7a00*/  IMAD.MOV.U32 R5, RZ, RZ, 0x10000 ;  /* 0x00010000ff057424 */ /* 0x000fe200078e00ff */
[----:B------:R-:W-:Y:S01]  /*7a10*/  USHF.L.U32 UR19, UR19, 0x6, URZ ;  /* 0x0000000613137899 */ /* 0x000fe2000800063f */
[----:B------:R-:W-:Y:S01]  /*7a20*/  IMAD.MOV.U32 R19, RZ, RZ, RZ ;  /* 0x000000ffff137224 */ /* 0x000fe200078e00ff */
[----:B------:R-:W-:Y:S01]  /*7a30*/  UMOV UR48, 0x0 ;  /* 0x0000000000307882 */ /* 0x000fe20000000000 */
[----:B------:R-:W-:Y:S01]  /*7a40*/  UMOV UR49, 0x10000000 ;  /* 0x1000000000317882 */ /* 0x000fe20000000000 */
[----:B------:R-:W-:Y:S01]  /*7a50*/  UIADD3 UR8, UP0, UR19, UR22, URZ ;  /* 0x0000001613087290 */ /* 0x000fe2000ff1e03f */
[----:B------:R-:W-:-:S02]  /*7a60*/  UMOV UR13, UR21 ;  /* 0x00000015000d7c82 */ /* 0x000fc40008000000 */
[----:B------:R-:W-:Y:S01]  /*7a70*/  UMOV UR27, UR19 ;  /* 0x00000013001b7c82 */ /* 0x000fe20008000000 */
[----:B------:R-:W-:Y:S02]  /*7a80*/  ULEA.HI.X.SX32 UR7, UR19, UR7, 0x1, UP0 ;  /* 0x0000000713077291 */ /* 0x000fe400080f0e3f */
[----:B-1----:R-:W-:Y:S01]  /*7a90*/  IMAD.U32 R3, RZ, RZ, UR8 ;  /* 0x00000008ff037e24 */ /* 0x002fe2000f8e00ff */
[----:B------:R-:W-:Y:S01]  /*7aa0*/  UMOV UR10, UR18 ;  /* 0x00000012000a7c82 */ /* 0x000fe20008000000 */
[----:B------:R-:W-:Y:S01]  /*7ab0*/  IMAD.U32 R2, RZ, RZ, UR8 ;  /* 0x00000008ff027e24 */ /* 0x000fe2000f8e00ff */
[----:B------:R-:W-:Y:S01]  /*7ac0*/  R2UR UR8, R16 ;  /* 0x00000000100872ca */ /* 0x000fe200000e0000 */
[----:B--2---:R-:W-:Y:S01]  /*7ad0*/  IMAD.MOV.U32 R8, RZ, RZ, R6 ;  /* 0x000000ffff087224 */ /* 0x004fe200078e0006 */
[----:B------:R-:W-:Y:S01]  /*7ae0*/  LEA R0, P1, R3, R10, 0x2 ;  /* 0x0000000a03007211 */ /* 0x000fe200078210ff */
[----:B------:R-:W-:Y:S01]  /*7af0*/  IMAD.U32 R3, RZ, RZ, UR7 ;  /* 0x00000007ff037e24 */ /* 0x000fe2000f8e00ff */
[----:B------:R-:W-:Y:S01]  /*7b00*/  UMOV UR7, 0x10 ;  /* 0x0000001000077882 */ /* 0x000fe20000000000 */
[----:B------:R-:W-:Y:S01]  /*7b10*/  UMOV UR42, 0x40 ;  /* 0x00000040002a7882 */ /* 0x000fe20000000000 */
[----:B------:R-:W-:Y:S01]  /*7b20*/  R2UR UR32, R0 ;  /* 0x00000000002072ca */ /* 0x000fe200000e0000 */
[----:B------:R-:W-:Y:S01]  /*7b30*/  UMOV UR43, UR11 ;  /* 0x0000000b002b7c82 */ /* 0x000fe20008000000 */
[----:B------:R-:W-:Y:S01]  /*7b40*/  LEA.HI.X R2, R2, R9, R3, 0x2, P1 ;  /* 0x0000000902027211 */ /* 0x000fe200008f1403 */
[----:B------:R-:W-:Y:S01]  /*7b50*/  UMOV UR44, UR12 ;  /* 0x0000000c002c7c82 */ /* 0x000fe20008000000 */
[----:B------:R-:W-:Y:S01]  /*7b60*/  IADD3 R0, P1, R8, 0x2f0, RZ ;  /* 0x000002f008007810 */ /* 0x000fe20007f3e0ff */
[----:B------:R-:W-:Y:S01]  /*7b70*/  UMOV UR45, UR21 ;  /* 0x00000015002d7c82 */ /* 0x000fe20008000000 */
[----:B------:R-:W-:Y:S01]  /*7b80*/  R2UR UR33, R2 ;  /* 0x00000000022172ca */ /* 0x000fe200000e0000 */
[----:B------:R-:W-:Y:S01]  /*7b90*/  UIADD3 UR16, UR8, 0x18000, URZ ;  /* 0x0001800008107890 */ /* 0x000fe2000fffe03f */
[----:B------:R-:W-:Y:S01]  /*7ba0*/  R2UR UR30, R0 ;  /* 0x00000000001e72ca */ /* 0x000fe200000e0000 */
[----:B------:R-:W-:Y:S01]  /*7bb0*/  UIADD3 UR17, UR8, 0x30810, URZ ;  /* 0x0003081008117890 */ /* 0x000fe2000fffe03f */
[----:B------:R-:W-:Y:S01]  /*7bc0*/  IADD3 R0, P2, R8, 0x3f0, RZ ;  /* 0x000003f008007810 */ /* 0x000fe20007f5e0ff */
[----:B------:R-:W-:-:S02]  /*7bd0*/  UIADD3 UR24, UR8, 0x1a000, URZ ;  /* 0x0001a00008187890 */ /* 0x000fc4000fffe03f */
[----:B------:R-:W-:Y:S01]  /*7be0*/  UIADD3 UR50, UR8, 0x28000, URZ ;  /* 0x0002800008327890 */ /* 0x000fe2000fffe03f */
[----:B------:R-:W-:Y:S01]  /*7bf0*/  R2UR UR46, R0 ;  /* 0x00000000002e72ca */ /* 0x000fe200000e0000 */
[--C-:B------:R-:W-:Y:S01]  /*7c00*/  IMAD.X R0, RZ, RZ, R7.reuse, P1 ;  /* 0x000000ffff007224 */ /* 0x100fe200008e0607 */
[----:B------:R-:W-:Y:S01]  /*7c10*/  IADD3 R2, P1, R8, 0xf0, RZ ;  /* 0x000000f008027810 */ /* 0x000fe20007f3e0ff */
[----:B------:R-:W-:Y:S01]  /*7c20*/  UMOV UR25, UR17 ;  /* 0x0000001100197c82 */ /* 0x000fe20008000000 */
[----:B------:R-:W-:Y:S01]  /*7c30*/  UMOV UR51, UR17 ;  /* 0x0000001100337c82 */ /* 0x000fe20008000000 */
[----:B------:R-:W-:Y:S01]  /*7c40*/  UIADD3 UR9, UR8, 0x30800, URZ ;  /* 0x0003080008097890 */ /* 0x000fe2000fffe03f */
[----:B------:R-:W-:Y:S01]  /*7c50*/  R2UR UR31, R0 ;  /* 0x00000000001f72ca */ /* 0x000fe200000e0000 */
[--C-:B------:R-:W-:Y:S01]  /*7c60*/  IMAD.X R0, RZ, RZ, R7.reuse, P2 ;  /* 0x000000ffff007224 */ /* 0x100fe200010e0607 */
[----:B------:R-:W-:Y:S01]  /*7c70*/  R2UR UR34, R2 ;  /* 0x00000000022272ca */ /* 0x000fe200000e0000 */
[----:B------:R-:W-:Y:S01]  /*7c80*/  IMAD.X R3, RZ, RZ, R7, P1 ;  /* 0x000000ffff037224 */ /* 0x000fe200008e0607 */
[----:B------:R-:W-:-:S02]  /*7c90*/  UIADD3 UR40, UR8, 0x4000, URZ ;  /* 0x0000400008287890 */ /* 0x000fc4000fffe03f */
[----:B------:R-:W-:Y:S01]  /*7ca0*/  R2UR UR47, R0 ;  /* 0x00000000002f72ca */ /* 0x000fe200000e0000 */
[----:B------:R-:W-:Y:S01]  /*7cb0*/  IMAD.U32 R0, RZ, RZ, UR6 ;  /* 0x00000006ff007e24 */ /* 0x000fe2000f8e00ff */
[----:B------:R-:W-:Y:S01]  /*7cc0*/  R2UR UR35, R3 ;  /* 0x00000000032372ca */ /* 0x000fe200000e0000 */
[----:B------:R-:W-:Y:S02]  /*7cd0*/  UMOV UR41, UR9 ;  /* 0x0000000900297c82 */ /* 0x000fe40008000000 */
[----:B------:R-:W-:-:S05]  /*7ce0*/  VIADD R6, R0, 0xffffffff ;  /* 0xffffffff00067836 */ /* 0x000fca0000000000 */
[----:B------:R1:W-:Y:S01]  /*7cf0*/  STL [R1], R6 ;  /* 0x0000000601007387 */ /* 0x0003e20000100800 */
[----:B------:R-:W-:-:S04]  /*7d00*/  ISETP.GE.AND P1, PT, R4, R6, PT ;  /* 0x000000060400720c */ /* 0x000fc80003f26270 */
[----:B------:R-:W-:Y:S01]  /*7d10*/  UTMALDG.4D [UR16], [UR34], desc[UR36] ;  /* 0x00002410220075b4 */ /* 0x000fe20008019000 */
[----:B------:R-:W-:Y:S01]  /*7d20*/  UTMALDG.4D [UR24], [UR34], desc[UR36] ;  /* 0x00002418220075b4 */ /* 0x000fe20008019000 */
[----:B------:R2:W-:Y:S01]  /*7d30*/  UBLKCP.S.G [UR50], [UR32], UR7 ;  /* 0x00000032200073ba */ /* 0x0005e20008000207 */
[----:B------:R1:W-:Y:S01]  /*7d40*/  SYNCS.ARRIVE.TRANS64 RZ, [R16+URZ+0x30800], R5 ;  /* 0x0308000510ff79a7 */ /* 0x0003e2000800003f */
[----:B------:R1:W-:Y:S01]  /*7d50*/  UTMALDG.4D [UR8], [UR30], desc[UR48] ;  /* 0x000030081e0075b4 */ /* 0x0003e20008019000 */
[----:B--2---:R-:W-:Y:S01]  /*7d60*/  UIADD3 UR32, UR8, 0x8000, URZ ;  /* 0x0000800008207890 */ /* 0x004fe2000fffe03f */
[----:B------:R1:W-:Y:S01]  /*7d70*/  UTMALDG.4D [UR40], [UR30], desc[UR48] ;  /* 0x000030281e0075b4 */ /* 0x0003e20008019000 */
[----:B------:R-:W-:Y:S01]  /*7d80*/  UIADD3 UR24, UR8, 0xc000, URZ ;  /* 0x0000c00008187890 */ /* 0x000fe2000fffe03f */
[----:B------:R-:W-:Y:S01]  /*7d90*/  UMOV UR35, UR11 ;  /* 0x0000000b00237c82 */ /* 0x000fe20008000000 */
[----:B------:R-:W-:Y:S01]  /*7da0*/  UMOV UR36, UR12 ;  /* 0x0000000c00247c82 */ /* 0x000fe20008000000 */
[----:B------:R-:W-:Y:S01]  /*7db0*/  UMOV UR37, UR21 ;  /* 0x0000001500257c82 */ /* 0x000fe20008000000 */
[----:B------:R-:W-:Y:S01]  /*7dc0*/  UMOV UR34, UR18 ;  /* 0x0000001200227c82 */ /* 0x000fe20008000000 */
[----:B------:R-:W-:Y:S01]  /*7dd0*/  UMOV UR33, UR9 ;  /* 0x0000000900217c82 */ /* 0x000fe20008000000 */
[----:B------:R-:W-:Y:S01]  /*7de0*/  UMOV UR27, UR11 ;  /* 0x0000000b001b7c82 */ /* 0x000fe20008000000 */
[----:B------:R-:W-:Y:S01]  /*7df0*/  UMOV UR28, UR12 ;  /* 0x0000000c001c7c82 */ /* 0x000fe20008000000 */
[----:B------:R-:W-:Y:S01]  /*7e00*/  UMOV UR25, UR9 ;  /* 0x0000000900197c82 */ /* 0x000fe20008000000 */
[----:B------:R1:W-:Y:S01]  /*7e10*/  UTMALDG.4D [UR32], [UR46], desc[UR48] ;  /* 0x000030202e0075b4 */ /* 0x0003e20008019000 */
[----:B------:R1:W-:Y:S02]  /*7e20*/  UTMALDG.4D [UR24], [UR46], desc[UR48] ;  /* 0x000030182e0075b4 */ /* 0x0003e40008019000 */
[----:B-1----:R-:W-:Y:S05]  /*7e30*/  @P1 BRA `(.L_x_1224) ;  /* 0x00000010003c1947 */ /* 0x002fea0003800000 */
[----:B------:R-:W-:Y:S01]  /*7e40*/  R2UR UR7, R4 ;  /* 0x00000000040772ca */ /* 0x000fe200000e0000 */
[----:B------:R-:W1:Y:S01]  /*7e50*/  S2R R6, SR_TID.X ;  /* 0x0000000000067919 */ /* 0x000e620000002100 */
[----:B------:R-:W-:Y:S01]  /*7e60*/  UIADD3 UR8, UR6, -0x2, URZ ;  /* 0xfffffffe06087890 */ /* 0x000fe2000fffe03f */
[----:B------:R-:W-:-:S05]  /*7e70*/  IMAD.MOV.U32 R11, RZ, RZ, 0x1 ;  /* 0x00000001ff0b7424 */ /* 0x000fca00078e00ff */
[----:B------:R-:W-:-:S05]  /*7e80*/  ISETP.NE.AND P1, PT, R4, UR8, PT ;  /* 0x0000000804007c0c */ /* 0x000fca000bf25270 */
[----:B------:R-:W-:-:S04]  /*7e90*/  ULOP3.LUT UR7, URZ, UR7, URZ, 0x33, !UPT ;  /* 0x000000073f077292 */ /* 0x000fc8000f8e333f */
[----:B------:R-:W-:-:S06]  /*7ea0*/  UIADD3 UR7, UR7, UR6, URZ ;  /* 0x0000000607077290 */ /* 0x000fcc000fffe03f */
[----:B------:R-:W-:-:S05]  /*7eb0*/  IMAD.U32 R0, RZ, RZ, UR7 ;  /* 0x00000007ff007e24 */ /* 0x000fca000f8e00ff */
[----:B------:R-:W-:Y:S01]  /*7ec0*/  LOP3.LUT R5, R0, 0x1, RZ, 0xc0, !PT ;  /* 0x0000000100057812 */ /* 0x000fe200078ec0ff */
[----:B------:R-:W-:-:S04]  /*7ed0*/  IMAD.MOV.U32 R0, RZ, RZ, R4 ;  /* 0x000000ffff007224 */ /* 0x000fc800078e0004 */
[----:B------:R2:W-:Y:S01]  /*7ee0*/  STL [R1+0x4], R5 ;  /* 0x0000040501007387 */ /* 0x0005e20000100800 */
[----:B-1----:R-:W-:Y:S01]  /*7ef0*/  LOP3.LUT R6, R6, 0x1f, RZ, 0xc0, !PT ;  /* 0x0000001f06067812 */ /* 0x002fe200078ec0ff */
[----:B------:R-:W-:Y:S06]  /*7f00*/  @!P1 BRA `(.L_x_1225) ;  /* 0x0000000800b09947 */ /* 0x000fec0003800000 */
[----:B------:R-:W-:Y:S01]  /*7f10*/  R2UR UR8, R5 ;  /* 0x00000000050872ca */ /* 0x000fe200000e0000 */
[----:B------:R-:W-:Y:S02]  /*7f20*/  IMAD.MOV.U32 R0, RZ, RZ, R4 ;  /* 0x000000ffff007224 */ /* 0x000fe400078e0004 */
[----:B------:R-:W-:-:S10]  /*7f30*/  IMAD.MOV.U32 R11, RZ, RZ, 0x1 ;  /* 0x00000001ff0b7424 */ /* 0x000fd400078e00ff */
[----:B------:R-:W-:-:S06]  /*7f40*/  UIADD3 UR7, UR7, -UR8, URZ ;  /* 0x8000000807077290 */ /* 0x000fcc000fffe03f */
[----:B------:R-:W-:-:S07]  /*7f50*/  IMAD.U32 R20, RZ, RZ, UR7 ;  /* 0x00000007ff147e24 */ /* 0x000fce000f8e00ff */
.L_x_1234:
[----:B--234-:R-:W-:-:S04]  /*7f60*/  SHF.L.U32 R21, R11, 0x1f, RZ ;  /* 0x0000001f0b157819 */ /* 0x01cfc800000006ff */
[----:B------:R-:W1:Y:S02]  /*7f70*/  SYNCS.PHASECHK.TRANS64.TRYWAIT P1, [R16+URZ+0x30840], R21 ;  /* 0x03084015100075a7 */ /* 0x000e64000802017f */
[----:B-1----:R-:W-:Y:S05]  /*7f80*/  @!P1 BRA `(.L_x_1226) ;  /* 0x0000001400cc9947 */ /* 0x002fea0003800000 */
.L_x_1251:
[----:B------:R-:W-:Y:S05]  /*7f90*/  @P0 BRA `(.L_x_1227) ;  /* 0x0000000000140947 */ /* 0x000fea0003800000 */
[----:B------:R-:W-:Y:S01]  /*7fa0*/  ISETP.NE.AND P1, PT, R6, RZ, PT ;  /* 0x000000ff0600720c */ /* 0x000fe20003f25270 */
[----:B------:R-:W-:-:S04]  /*7fb0*/  IMAD.MOV.U32 R3, RZ, RZ, 0x4100 ;  /* 0x00004100ff037424 */ /* 0x000fc800078e00ff */
[----:B------:R3:W-:Y:S08]  /*7fc0*/  SYNCS.ARRIVE.TRANS64 RZ, [R16+URZ+0x30830], R3 ;  /* 0x0308300310ff79a7 */ /* 0x0007f0000800003f */
[----:B------:R-:W-:Y:S05]  /*7fd0*/  @!P1 BRA `(.L_x_1227) ;  /* 0x0000000000049947 */ /* 0x000fea0003800000 */
[----:B------:R-:W-:Y:S01]  /*7fe0*/  BPT.TRAP 0x1 ;  /* 0x000000040000795c */ /* 0x000fe20000300000 */
.L_x_1227:
[----:B------:R-:W3:Y:S01]  /*7ff0*/  LDC.64 R12, c[0x0][0x728] ;  /* 0x0001ca00ff0c7b82 */ /* 0x000ee20000000a00 */
[----:B------:R-:W-:Y:S01]  /*8000*/  IMAD.SHL.U32 R18, R0, 0x40, RZ ;  /* 0x0000004000127824 */ /* 0x000fe200078e00ff */
[----:B------:R-:W-:Y:S01]  /*8010*/  R2UR UR32, R16 ;  /* 0x00000000102072ca */ /* 0x000fe200000e0000 */
[----:B------:R-:W-:Y:S01]  /*8020*/  UMOV UR30, 0x0 ;  /* 0x00000000001e7882 */ /* 0x000fe20000000000 */
[----:B------:R-:W-:Y:S01]  /*8030*/  UMOV UR31, 0x14f00000 ;  /* 0x14f00000001f7882 */ /* 0x000fe20000000000 */
[----:B------:R-:W-:Y:S01]  /*8040*/  UMOV UR18, URZ ;  /* 0x0000003f00127c82 */ /* 0x000fe20008000000 */
[C---:B------:R-:W-:Y:S01]  /*8050*/  IADD3 R2, P1, R18.reuse, UR14, RZ ;  /* 0x0000000e12027c10 */ /* 0x040fe2000ff3e0ff */
        /* <DEDUP_REMOVED lines=29> */
.L_x_1252:
[----:B------:R-:W-:Y:S05]  /*8230*/  @P0 BRA `(.L_x_1229) ;  /* 0x0000000000140947 */ /* 0x000fea0003800000 */
[----:B------:R-:W-:Y:S01]  /*8240*/  ISETP.NE.AND P1, PT, R6, RZ, PT ;  /* 0x000000ff0600720c */ /* 0x000fe20003f25270 */
[----:B------:R-:W-:-:S04]  /*8250*/  IMAD.MOV.U32 R2, RZ, RZ, 0x4100 ;  /* 0x00004100ff027424 */ /* 0x000fc800078e00ff */
[----:B------:R3:W-:Y:S08]  /*8260*/  SYNCS.ARRIVE.TRANS64 RZ, [R16+URZ+0x30818], R2 ;  /* 0x0308180210ff79a7 */ /* 0x0007f0000800003f */
[----:B------:R-:W-:Y:S05]  /*8270*/  @!P1 BRA `(.L_x_1229) ;  /* 0x0000000000049947 */ /* 0x000fea0003800000 */
[----:B------:R-:W-:Y:S01]  /*8280*/  BPT.TRAP 0x1 ;  /* 0x000000040000795c */ /* 0x000fe20000300000 */
.L_x_1229:
[----:B------:R-:W-:Y:S01]  /*8290*/  VIADD R18, R18, 0x40 ;  /* 0x0000004012127836 */ /* 0x000fe20000000000 */
[----:B------:R-:W-:Y:S01]  /*82a0*/  ULDC.64 UR8, c[0x0][0x700] ;  /* 0x0001c00000087ab9 */ /* 0x000fe20000000a00 */
[----:B------:R-:W-:Y:S01]  /*82b0*/  R2UR UR32, R16 ;  /* 0x00000000102072ca */ /* 0x000fe200000e0000 */
[----:B------:R-:W-:Y:S01]  /*82c0*/  IMAD.U32 R10, RZ, RZ, UR8 ;  /* 0x00000008ff0a7e24 */ /* 0x000fe2000f8e00ff */
[----:B------:R-:W-:Y:S01]  /*82d0*/  UMOV UR30, 0x0 ;  /* 0x00000000001e7882 */ /* 0x000fe20000000000 */
[----:B---3--:R-:W-:Y:S01]  /*82e0*/  IADD3 R2, P1, R18, UR22, RZ ;  /* 0x0000001612027c10 */ /* 0x008fe2000ff3e0ff */
[----:B------:R-:W-:Y:S01]  /*82f0*/  IMAD.U32 R9, RZ, RZ, UR9 ;  /* 0x00000009ff097e24 */ /* 0x000fe2000f8e00ff */
[----:B------:R-:W-:Y:S01]  /*8300*/  SHF.R.S32.HI R17, RZ, 0x1f, R18 ;  /* 0x0000001fff117819 */ /* 0x000fe20000011412 */
[----:B------:R-:W-:Y:S01]  /*8310*/  UMOV UR31, 0x14f00000 ;  /* 0x14f00000001f7882 */ /* 0x000fe20000000000 */
[----:B------:R-:W-:Y:S01]  /*8320*/  LEA R3, P2, R2, R10, 0x2 ;  /* 0x0000000a02037211 */ /* 0x000fe200078410ff */
[----:B------:R-:W-:Y:S01]  /*8330*/  UMOV UR26, URZ ;  /* 0x0000003f001a7c82 */ /* 0x000fe20008000000 */
[----:B------:R-:W-:Y:S01]  /*8340*/  R2UR UR27, R18 ;  /* 0x00000000121b72ca */ /* 0x000fe200000e0000 */
[----:B------:R-:W-:Y:S01]  /*8350*/  UMOV UR28, UR20 ;  /* 0x00000014001c7c82 */ /* 0x000fe20008000000 */
[----:B------:R-:W-:Y:S01]  /*8360*/  R2UR UR34, R3 ;  /* 0x00000000032272ca */ /* 0x000fe200000e0000 */
[----:B------:R-:W-:Y:S01]  /*8370*/  IMAD.X R3, R17, 0x1, R15, P1 ;  /* 0x0000000111037824 */ /* 0x000fe200008e060f */
[----:B------:R-:W-:-:S02]  /*8380*/  UIADD3 UR24, UR32, 0x1c000, URZ ;  /* 0x0001c00020187890 */ /* 0x000fc4000fffe03f */
[----:B------:R-:W-:Y:S02]  /*8390*/  UIADD3 UR25, UR32, 0x30818, URZ ;  /* 0x0003081820197890 */ /* 0x000fe4000fffe03f */
[----:B------:R-:W-:Y:S01]  /*83a0*/  LEA.HI.X R3, R2, R9, R3, 0x2, P2 ;  /* 0x0000000902037211 */ /* 0x000fe200010f1403 */
[----:B------:R-:W-:Y:S01]  /*83b0*/  UIADD3 UR16, UR32, 0x1e000, URZ ;  /* 0x0001e00020107890 */ /* 0x000fe2000fffe03f */
[----:B------:R-:W-:Y:S01]  /*83c0*/  IADD3 R2, P1, R8, 0xf0, RZ ;  /* 0x000000f008027810 */ /* 0x000fe20007f3e0ff */
[----:B------:R-:W-:Y:S01]  /*83d0*/  UIADD3 UR32, UR32, 0x28100, URZ ;  /* 0x0002810020207890 */ /* 0x000fe2000fffe03f */
[----:B------:R-:W-:Y:S01]  /*83e0*/  R2UR UR35, R3 ;  /* 0x00000000032372ca */ /* 0x000fe200000e0000 */
[----:B------:R-:W-:Y:S01]  /*83f0*/  UMOV UR29, UR21 ;  /* 0x00000015001d7c82 */ /* 0x000fe20008000000 */
[----:B------:R-:W-:Y:S01]  /*8400*/  R2UR UR8, R2 ;  /* 0x00000000020872ca */ /* 0x000fe200000e0000 */
[----:B------:R-:W-:Y:S01]  /*8410*/  IMAD.X R3, RZ, RZ, R7, P1 ;  /* 0x000000ffff037224 */ /* 0x000fe200008e0607 */
[----:B------:R-:W-:Y:S01]  /*8420*/  UMOV UR18, 0x40 ;  /* 0x0000004000127882 */ /* 0x000fe20000000000 */
[----:B------:R-:W-:Y:S01]  /*8430*/  UMOV UR17, UR25 ;  /* 0x0000001900117c82 */ /* 0x000fe20008000000 */
[----:B------:R-:W-:Y:S01]  /*8440*/  UMOV UR19, UR27 ;  /* 0x0000001b00137c82 */ /* 0x000fe20008000000 */
[----:B------:R-:W-:Y:S01]  /*8450*/  UMOV UR33, UR25 ;  /* 0x0000001900217c82 */ /* 0x000fe20008000000 */
[----:B------:R-:W-:Y:S01]  /*8460*/  R2UR UR9, R3 ;  /* 0x00000000030972ca */ /* 0x000fe200000e0000 */
[----:B------:R-:W-:-:S12]  /*8470*/  UMOV UR7, 0x10 ;  /* 0x0000001000077882 */ /* 0x000fd80000000000 */
[----:B------:R3:W-:Y:S01]  /*8480*/  UTMALDG.4D [UR24], [UR8], desc[UR30] ;  /* 0x00001e18080075b4 */ /* 0x0007e20008019000 */
[----:B------:R3:W-:Y:S01]  /*8490*/  UTMALDG.4D [UR16], [UR8], desc[UR30] ;  /* 0x00001e10080075b4 */ /* 0x0007e20008019000 */
[----:B------:R3:W-:Y:S01]  /*84a0*/  UBLKCP.S.G [UR32], [UR34], UR7 ;  /* 0x00000020220073ba */ /* 0x0007e20008000207 */
[----:B------:R-:W4:Y:S02]  /*84b0*/  SYNCS.PHASECHK.TRANS64.TRYWAIT P1, [R16+URZ+0x30848], R21 ;  /* 0x03084815100075a7 */ /* 0x000f24000802017f */
[----:B---34-:R-:W-:Y:S05]  /*84c0*/  @!P1 BRA `(.L_x_1230) ;  /* 0x0000001000a49947 */ /* 0x018fea0003800000 */
.L_x_1253:
[----:B------:R-:W-:Y:S05]  /*84d0*/  @P0 BRA `(.L_x_1231) ;  /* 0x0000000000140947 */ /* 0x000fea0003800000 */
[----:B------:R-:W-:Y:S01]  /*84e0*/  ISETP.NE.AND P1, PT, R6, RZ, PT ;  /* 0x000000ff0600720c */ /* 0x000fe20003f25270 */
[----:B-123--:R-:W-:-:S04]  /*84f0*/  IMAD.MOV.U32 R21, RZ, RZ, 0x4100 ;  /* 0x00004100ff157424 */ /* 0x00efc800078e00ff */
[----:B------:R4:W-:Y:S08]  /*8500*/  SYNCS.ARRIVE.TRANS64 RZ, [R16+URZ+0x30838], R21 ;  /* 0x0308381510ff79a7 */ /* 0x0009f0000800003f */
[----:B------:R-:W-:Y:S05]  /*8510*/  @!P1 BRA `(.L_x_1231) ;  /* 0x0000000000049947 */ /* 0x000fea0003800000 */
[----:B------:R-:W-:Y:S01]  /*8520*/  BPT.TRAP 0x1 ;  /* 0x000000040000795c */ /* 0x000fe20000300000 */
.L_x_1231:
[C---:B------:R-:W-:Y:S01]  /*8530*/  R2UR UR27, R18.reuse ;  /* 0x00000000121b72ca */ /* 0x040fe200000e0000 */
[----:B------:R-:W-:Y:S01]  /*8540*/  UMOV UR30, 0x0 ;  /* 0x00000000001e7882 */ /* 0x000fe20000000000 */
[----:B------:R-:W-:Y:S01]  /*8550*/  IADD3 R18, P1, R18, UR14, RZ ;  /* 0x0000000e12127c10 */ /* 0x000fe2000ff3e0ff */
        /* <DEDUP_REMOVED lines=26> */
[----:B------:R-:W5:Y:S02]  /*8700*/  SYNCS.PHASECHK.TRANS64.TRYWAIT P1, [R16+URZ+0x30820], R5 ;  /* 0x03082005100075a7 */ /* 0x000f64000802017f */
[----:B-1---5:R-:W-:Y:S05]  /*8710*/  @!P1 BRA `(.L_x_1232) ;  /* 0x0000001000249947 */ /* 0x022fea0003800000 */
.L_x_1255:
[----:B------:R-:W-:Y:S05]  /*8720*/  @P0 BRA `(.L_x_1233) ;  /* 0x0000000000140947 */ /* 0x000fea0003800000 */
[----:B------:R-:W-:Y:S01]  /*8730*/  ISETP.NE.AND P1, PT, R6, RZ, PT ;  /* 0x000000ff0600720c */ /* 0x000fe20003f25270 */
[----:B------:R-:W-:-:S04]  /*8740*/  IMAD.MOV.U32 R5, RZ, RZ, 0x4100 ;  /* 0x00004100ff057424 */ /* 0x000fc800078e00ff */
[----:B------:R1:W-:Y:S08]  /*8750*/  SYNCS.ARRIVE.TRANS64 RZ, [R16+URZ+0x30810], R5 ;  /* 0x0308100510ff79a7 */ /* 0x0003f0000800003f */
[----:B------:R-:W-:Y:S05]  /*8760*/  @!P1 BRA `(.L_x_1233) ;  /* 0x0000000000049947 */ /* 0x000fea0003800000 */
[----:B------:R-:W-:Y:S01]  /*8770*/  BPT.TRAP 0x1 ;  /* 0x000000040000795c */ /* 0x000fe20000300000 */
.L_x_1233:
[----:B------:R-:W-:Y:S01]  /*8780*/  R2UR UR7, R0 ;  /* 0x00000000000772ca */ /* 0x000fe200000e0000 */
[----:B------:R-:W-:Y:S01]  /*8790*/  VIADD R20, R20, 0xfffffffe ;  /* 0xfffffffe14147836 */ /* 0x000fe20000000000 */
[----:B------:R-:W-:Y:S01]  /*87a0*/  R2UR UR8, R15 ;  /* 0x000000000f0872ca */ /* 0x000fe200000e0000 */
[----:B------:R-:W-:Y:S01]  /*87b0*/  UMOV UR30, 0x0 ;  /* 0x00000000001e7882 */ /* 0x000fe20000000000 */
[----:B------:R-:W-:Y:S01]  /*87c0*/  R2UR UR32, R16 ;  /* 0x00000000102072ca */ /* 0x000fe200000e0000 */
[----:B------:R-:W-:Y:S01]  /*87d0*/  UMOV UR31, 0x14f00000 ;  /* 0x14f00000001f7882 */ /* 0x000fe20000000000 */
[----:B------:R-:W-:Y:S01]  /*87e0*/  UMOV UR26, URZ ;  /* 0x0000003f001a7c82 */ /* 0x000fe20008000000 */
[----:B------:R-:W-:Y:S01]  /*87f0*/  UMOV UR28, UR20 ;  /* 0x00000014001c7c82 */ /* 0x000fe20008000000 */
[----:B------:R-:W-:Y:S01]  /*8800*/  UMOV UR29, UR21 ;  /* 0x00000015001d7c82 */ /* 0x000fe20008000000 */
[----:B------:R-:W-:Y:S01]  /*8810*/  UMOV UR18, 0x40 ;  /* 0x0000004000127882 */ /* 0x000fe20000000000 */
[----:B------:R-:W-:-:S03]  /*8820*/  UMOV UR10, 0x10 ;  /* 0x00000010000a7882 */ /* 0x000fc60000000000 */
[----:B------:R-:W-:-:S04]  /*8830*/  UIADD3 UR7, UR7, 0x2, URZ ;  /* 0x0000000207077890 */ /* 0x000fc8000fffe03f */
[----:B------:R-:W-:Y:S02]  /*8840*/  USHF.L.U32 UR27, UR7, 0x6, URZ ;  /* 0x00000006071b7899 */ /* 0x000fe4000800063f */
[----:B------:R-:W-:Y:S02]  /*8850*/  UIADD3 UR24, UR32, 0x18000, URZ ;  /* 0x0001800020187890 */ /* 0x000fe4000fffe03f */
[----:B------:R-:W-:Y:S02]  /*8860*/  UIADD3 UR9, UP0, UR27, UR22, URZ ;  /* 0x000000161b097290 */ /* 0x000fe4000ff1e03f */
[----:B------:R-:W-:Y:S02]  /*8870*/  UIADD3 UR25, UR32, 0x30810, URZ ;  /* 0x0003081020197890 */ /* 0x000fe4000fffe03f */
[----:B------:R-:W-:Y:S02]  /*8880*/  ULEA.HI.X.SX32 UR8, UR27, UR8, 0x1, UP0 ;  /* 0x000000081b087291 */ /* 0x000fe400080f0e3f */
[----:B-1----:R-:W-:Y:S01]  /*8890*/  IMAD.U32 R5, RZ, RZ, UR9 ;  /* 0x00000009ff057e24 */ /* 0x002fe2000f8e00ff */
[----:B------:R-:W-:-:S02]  /*88a0*/  UIADD3 UR16, UR32, 0x1a000, URZ ;  /* 0x0001a00020107890 */ /* 0x000fc4000fffe03f */
[----:B------:R-:W-:Y:S01]  /*88b0*/  UIADD3 UR32, UR32, 0x28000, URZ ;  /* 0x0002800020207890 */ /* 0x000fe2000fffe03f */
[----:B------:R-:W-:Y:S01]  /*88c0*/  IMAD.U32 R4, RZ, RZ, UR8 ;  /* 0x00000008ff047e24 */ /* 0x000fe2000f8e00ff */
[----:B------:R-:W-:Y:S01]  /*88d0*/  LEA R0, P1, R5, R10, 0x2 ;  /* 0x0000000a05007211 */ /* 0x000fe200078210ff */
[----:B------:R-:W-:Y:S01]  /*88e0*/  UMOV UR17, UR25 ;  /* 0x0000001900117c82 */ /* 0x000fe20008000000 */
[----:B------:R-:W-:Y:S01]  /*88f0*/  R2UR UR8, R2 ;  /* 0x00000000020872ca */ /* 0x000fe200000e0000 */
[----:B------:R-:W-:Y:S01]  /*8900*/  UMOV UR19, UR27 ;  /* 0x0000001b00137c82 */ /* 0x000fe20008000000 */
[----:B------:R-:W-:Y:S01]  /*8910*/  R2UR UR34, R0 ;  /* 0x00000000002272ca */ /* 0x000fe200000e0000 */
[----:B------:R-:W-:Y:S01]  /*8920*/  IMAD.U32 R0, RZ, RZ, UR9 ;  /* 0x00000009ff007e24 */ /* 0x000fe2000f8e00ff */
[----:B------:R-:W-:Y:S01]  /*8930*/  R2UR UR9, R3 ;  /* 0x00000000030972ca */ /* 0x000fe200000e0000 */
[----:B------:R-:W-:-:S03]  /*8940*/  UMOV UR33, UR25 ;  /* 0x0000001900217c82 */ /* 0x000fc60008000000 */
[----:B------:R-:W-:Y:S02]  /*8950*/  LEA.HI.X R0, R0, R9, R4, 0x2, P1 ;  /* 0x0000000900007211 */ /* 0x000fe400008f1404 */
[----:B------:R-:W-:Y:S02]  /*8960*/  ISETP.NE.AND P1, PT, R20, RZ, PT ;  /* 0x000000ff1400720c */ /* 0x000fe40003f25270 */
[----:B------:R-:W-:Y:S01]  /*8970*/  R2UR UR35, R0 ;  /* 0x00000000002372ca */ /* 0x000fe200000e0000 */
[----:B------:R-:W-:-:S04]  /*8980*/  IMAD.U32 R0, RZ, RZ, UR7 ;  /* 0x00000007ff007e24 */ /* 0x000fc8000f8e00ff */
[----:B------:R1:W-:Y:S01]  /*8990*/  UTMALDG.4D [UR24], [UR8], desc[UR30] ;  /* 0x00001e18080075b4 */ /* 0x0003e20008019000 */
[----:B------:R1:W-:Y:S07]  /*89a0*/  UTMALDG.4D [UR16], [UR8], desc[UR30] ;  /* 0x00001e10080075b4 */ /* 0x0003ee0008019000 */
[----:B------:R1:W-:Y:S02]  /*89b0*/  UBLKCP.S.G [UR32], [UR34], UR10 ;  /* 0x00000020220073ba */ /* 0x0003e4000800020a */
[----:B-1----:R-:W-:Y:S05]  /*89c0*/  @P1 BRA `(.L_x_1234) ;  /* 0xfffffff400641947 */ /* 0x002fea000383ffff */
.L_x_1225:
[----:B------:R-:W3:Y:S02]  /*89d0*/  LDL.LU R4, [R1+0x4] ;  /* 0x0000040001047983 */ /* 0x000ee40000300800 */
[----:B---3--:R-:W-:Y:S02]  /*89e0*/  ISETP.NE.AND P1, PT, R4, RZ, PT ;  /* 0x000000ff0400720c */ /* 0x008fe40003f25270 */
[----:B------:R1:W5:Y:S11]  /*89f0*/  LDL R4, [R1] ;  /* 0x0000000001047983 */ /* 0x0003760000100800 */
[----:B-1----:R-:W-:Y:S05]  /*8a00*/  @!P1 BRA `(.L_x_1224) ;  /* 0x0000000400489947 */ /* 0x002fea0003800000 */
[----:B------:R-:W-:-:S04]  /*8a10*/  SHF.L.U32 R13, R11, 0x1f, RZ ;  /* 0x0000001f0b0d7819 */ /* 0x000fc800000006ff */
[----:B------:R-:W1:Y:S02]  /*8a20*/  SYNCS.PHASECHK.TRANS64.TRYWAIT P1, [R16+URZ+0x30840], R13 ;  /* 0x0308400d100075a7 */ /* 0x000e64000802017f */
[----:B-1----:R-:W-:Y:S05]  /*8a30*/  @!P1 BRA `(.L_x_1235) ;  /* 0x0000000c00749947 */ /* 0x002fea0003800000 */
.L_x_1256:
[----:B------:R-:W-:Y:S05]  /*8a40*/  @P0 BRA `(.L_x_1236) ;  /* 0x0000000000140947 */ /* 0x000fea0003800000 */
[----:B------:R-:W-:Y:S01]  /*8a50*/  ISETP.NE.AND P1, PT, R6, RZ, PT ;  /* 0x000000ff0600720c */ /* 0x000fe20003f25270 */
[----:B--2---:R-:W-:-:S04]  /*8a60*/  IMAD.MOV.U32 R5, RZ, RZ, 0x4100 ;  /* 0x00004100ff057424 */ /* 0x004fc800078e00ff */
[----:B------:R3:W-:Y:S08]  /*8a70*/  SYNCS.ARRIVE.TRANS64 RZ, [R16+URZ+0x30830], R5 ;  /* 0x0308300510ff79a7 */ /* 0x0007f0000800003f */
[----:B------:R-:W-:Y:S05]  /*8a80*/  @!P1 BRA `(.L_x_1236) ;  /* 0x0000000000049947 */ /* 0x000fea0003800000 */
[----:B------:R-:W-:Y:S01]  /*8a90*/  BPT.TRAP 0x1 ;  /* 0x000000040000795c */ /* 0x000fe20000300000 */
.L_x_1236:
[----:B--23-5:R-:W2:Y:S01]  /*8aa0*/  LDC.64 R4, c[0x0][0x728] ;  /* 0x0001ca00ff047b82 */ /* 0x02cea20000000a00 */
[----:B------:R-:W-:Y:S01]  /*8ab0*/  IMAD.SHL.U32 R17, R0, 0x40, RZ ;  /* 0x0000004000117824 */ /* 0x000fe200078e00ff */
[----:B------:R-:W-:Y:S01]  /*8ac0*/  R2UR UR32, R16 ;  /* 0x00000000102072ca */ /* 0x000fe200000e0000 */
[----:B------:R-:W-:Y:S01]  /*8ad0*/  UMOV UR30, 0x0 ;  /* 0x00000000001e7882 */ /* 0x000fe20000000000 */
[----:B------:R-:W-:Y:S01]  /*8ae0*/  UMOV UR31, 0x14f00000 ;  /* 0x14f00000001f7882 */ /* 0x000fe20000000000 */
[----:B------:R-:W-:Y:S01]  /*8af0*/  UMOV UR26, URZ ;  /* 0x0000003f001a7c82 */ /* 0x000fe20008000000 */
[C---:B------:R-:W-:Y:S01]  /*8b00*/  IADD3 R0, P1, R17.reuse, UR14, RZ ;  /* 0x0000000e11007c10 */ /* 0x040fe2000ff3e0ff */
        /* <DEDUP_REMOVED lines=10> */
[----:B--2---:R-:W-:Y:S01]  /*8bb0*/  LEA R4, P2, R0, R4, 0x2 ;  /* 0x0000000400047211 */ /* 0x004fe200078410ff */
        /* <DEDUP_REMOVED lines=15> */
.L_x_1257:
[----:B------:R-:W-:Y:S05]  /*8cb0*/  @P0 BRA `(.L_x_1238) ;  /* 0x0000000000140947 */ /* 0x000fea0003800000 */
[----:B------:R-:W-:Y:S01]  /*8cc0*/  ISETP.NE.AND P0, PT, R6, RZ, PT ;  /* 0x000000ff0600720c */ /* 0x000fe20003f05270 */
[----:B------:R-:W-:-:S04]  /*8cd0*/  IMAD.MOV.U32 R5, RZ, RZ, 0x4100 ;  /* 0x00004100ff057424 */ /* 0x000fc800078e00ff */
[----:B------:R3:W-:Y:S08]  /*8ce0*/  SYNCS.ARRIVE.TRANS64 RZ, [R16+URZ+0x30818], R5 ;  /* 0x0308180510ff79a7 */ /* 0x0007f0000800003f */
[----:B------:R-:W-:Y:S05]  /*8cf0*/  @!P0 BRA `(.L_x_1238) ;  /* 0x0000000000048947 */ /* 0x000fea0003800000 */
[----:B------:R-:W-:Y:S01]  /*8d00*/  BPT.TRAP 0x1 ;  /* 0x000000040000795c */ /* 0x000fe20000300000 */
.L_x_1238:
        /* <DEDUP_REMOVED lines=9> */
[----:B------:R-:W-:-:S04]  /*8da0*/  UMOV UR18, 0x40 ;  /* 0x0000004000127882 */ /* 0x000fc80000000000 */
[----:B------:R-:W-:-:S04]  /*8db0*/  UIADD3 UR27, UR27, 0x40, URZ ;  /* 0x000000401b1b7890 */ /* 0x000fc8000fffe03f */
[----:B------:R-:W-:Y:S02]  /*8dc0*/  UIADD3 UR8, UP0, UR27, UR22, URZ ;  /* 0x000000161b087290 */ /* 0x000fe4000ff1e03f */
[----:B------:R-:W-:Y:S02]  /*8dd0*/  UIADD3 UR24, UR32, 0x1c000, URZ ;  /* 0x0001c00020187890 */ /* 0x000fe4000fffe03f */
[----:B------:R-:W-:Y:S02]  /*8de0*/  ULEA.HI.X.SX32 UR7, UR27, UR7, 0x1, UP0 ;  /* 0x000000071b077291 */ /* 0x000fe400080f0e3f */
[----:B---3--:R-:W-:Y:S01]  /*8df0*/  IMAD.U32 R5, RZ, RZ, UR8 ;  /* 0x00000008ff057e24 */ /* 0x008fe2000f8e00ff */
[----:B------:R-:W-:Y:S01]  /*8e00*/  UIADD3 UR25, UR32, 0x30818, URZ ;  /* 0x0003081820197890 */ /* 0x000fe2000fffe03f */
[----:B------:R-:W-:Y:S01]  /*8e10*/  IMAD.U32 R0, RZ, RZ, UR8 ;  /* 0x00000008ff007e24 */ /* 0x000fe2000f8e00ff */
[----:B------:R-:W-:Y:S01]  /*8e20*/  R2UR UR8, R2 ;  /* 0x00000000020872ca */ /* 0x000fe200000e0000 */
[----:B------:R-:W-:Y:S01]  /*8e30*/  IMAD.U32 R4, RZ, RZ, UR7 ;  /* 0x00000007ff047e24 */ /* 0x000fe2000f8e00ff */
[----:B------:R-:W-:Y:S01]  /*8e40*/  LEA R10, P0, R5, R10, 0x2 ;  /* 0x0000000a050a7211 */ /* 0x000fe200078010ff */
[----:B------:R-:W-:-:S02]  /*8e50*/  UIADD3 UR16, UR32, 0x1e000, URZ ;  /* 0x0001e00020107890 */ /* 0x000fc4000fffe03f */
[----:B------:R-:W-:Y:S01]  /*8e60*/  UIADD3 UR32, UR32, 0x28100, URZ ;  /* 0x0002810020207890 */ /* 0x000fe2000fffe03f */
[----:B------:R-:W-:Y:S01]  /*8e70*/  LEA.HI.X R9, R0, R9, R4, 0x2, P0 ;  /* 0x0000000900097211 */ /* 0x000fe200000f1404 */
[----:B------:R-:W-:Y:S01]  /*8e80*/  UMOV UR17, UR25 ;  /* 0x0000001900117c82 */ /* 0x000fe20008000000 */
[----:B------:R3:W5:Y:S01]  /*8e90*/  LDL.LU R4, [R1] ;  /* 0x0000000001047983 */ /* 0x0007620000300800 */
[----:B------:R-:W-:Y:S01]  /*8ea0*/  R2UR UR34, R10 ;  /* 0x000000000a2272ca */ /* 0x000fe200000e0000 */
[----:B------:R-:W-:Y:S01]  /*8eb0*/  UMOV UR19, UR27 ;  /* 0x0000001b00137c82 */ /* 0x000fe20008000000 */
[----:B------:R-:W-:Y:S01]  /*8ec0*/  R2UR UR35, R9 ;  /* 0x00000000092372ca */ /* 0x000fe200000e0000 */
[----:B------:R-:W-:Y:S01]  /*8ed0*/  UMOV UR33, UR25 ;  /* 0x0000001900217c82 */ /* 0x000fe20008000000 */
[----:B------:R3:W-:Y:S01]  /*8ee0*/  UTMALDG.4D [UR24], [UR8], desc[UR30] ;  /* 0x00001e18080075b4 */ /* 0x0007e20008019000 */
[----:B------:R-:W-:Y:S01]  /*8ef0*/  UMOV UR7, 0x10 ;  /* 0x0000001000077882 */ /* 0x000fe20000000000 */
[----:B------:R3:W-:Y:S09]  /*8f00*/  UTMALDG.4D [UR16], [UR8], desc[UR30] ;  /* 0x00001e10080075b4 */ /* 0x0007f20008019000 */
[----:B------:R3:W-:Y:S02]  /*8f10*/  UBLKCP.S.G [UR32], [UR34], UR7 ;  /* 0x00000020220073ba */ /* 0x0007e40008000207 */
[----:B---3--:R-:W-:-:S07]  /*8f20*/  IMAD.MOV.U32 R19, RZ, RZ, 0x1 ;  /* 0x00000001ff137424 */ /* 0x008fce00078e00ff */
.L_x_1224:
[----:B------:R-:W3:Y:S01]  /*8f30*/  S2R R0, SR_TID.X ;  /* 0x0000000000007919 */ /* 0x000ee20000002100 */
[----:B------:R-:W-:Y:S01]  /*8f40*/  IMAD R3, R19, 0x8, R16 ;  /* 0x0000000813037824 */ /* 0x000fe200078e0210 */
[----:B---3--:R-:W-:Y:S02]  /*8f50*/  LOP3.LUT R2, R0, 0x7f, RZ, 0xc0, !PT ;  /* 0x0000007f00027812 */ /* 0x008fe400078ec0ff */
[----:B------:R-:W-:Y:S02]  /*8f60*/  SHF.L.U32 R0, R11, 0x1f, RZ ;  /* 0x0000001f0b007819 */ /* 0x000fe400000006ff */
[----:B------:R-:W-:Y:S02]  /*8f70*/  ISETP.NE.AND P1, PT, R2, RZ, PT ;  /* 0x000000ff0200720c */ /* 0x000fe40003f25270 */
[----:B------:R-:W3:Y:S02]  /*8f80*/  SYNCS.PHASECHK.TRANS64.TRYWAIT P0, [R3+URZ+0x30840], R0 ;  /* 0x03084000030075a7 */ /* 0x000ee4000800017f */
[----:B---3--:R-:W-:Y:S09]  /*8f90*/  @!P0 BRA `(.L_x_1239) ;  /* 0x0000000800448947 */ /* 0x008ff20003800000 */
.L_x_1258:
[----:B------:R-:W-:Y:S05]  /*8fa0*/  @P1 BRA `(.L_x_1240) ;  /* 0x0000000000181947 */ /* 0x000fea0003800000 */
[----:B------:R-:W1:Y:S01]  /*8fb0*/  S2R R2, SR_TID.X ;  /* 0x0000000000027919 */ /* 0x000e620000002100 */
[----:B---3--:R-:W-:-:S04]  /*8fc0*/  IMAD.MOV.U32 R0, RZ, RZ, 0x4100 ;  /* 0x00004100ff007424 */ /* 0x008fc800078e00ff */
[----:B------:R3:W-:Y:S01]  /*8fd0*/  SYNCS.ARRIVE.TRANS64 RZ, [R3+URZ+0x30830], R0 ;  /* 0x0308300003ff79a7 */ /* 0x0007e2000800003f */
[----:B-1----:R-:W-:-:S13]  /*8fe0*/  LOP3.LUT P0, RZ, R2, 0x1f, RZ, 0xc0, !PT ;  /* 0x0000001f02ff7812 */ /* 0x002fda000780c0ff */
[----:B---3--:R-:W-:Y:S05]  /*8ff0*/  @!P0 BRA `(.L_x_1240) ;  /* 0x0000000000048947 */ /* 0x008fea0003800000 */
[----:B------:R-:W-:Y:S01]  /*9000*/  BPT.TRAP 0x1 ;  /* 0x000000040000795c */ /* 0x000fe20000300000 */
.L_x_1240:
[----:B-----5:R-:W-:Y:S01]  /*9010*/  R2UR UR27, R4 ;  /* 0x00000000041b72ca */ /* 0x020fe200000e0000 */
[C-C-:B---3--:R-:W-:Y:S01]  /*9020*/  IMAD R0, R19.reuse, 0x4000, R16.reuse ;  /* 0x0000400013007824 */ /* 0x148fe200078e0210 */
[----:B------:R-:W-:Y:S01]  /*9030*/  R2UR UR9, R14 ;  /* 0x000000000e0972ca */ /* 0x000fe200000e0000 */
[----:B-12-4-:R-:W-:Y:S01]  /*9040*/  IMAD R16, R19, 0x100, R16 ;  /* 0x0000010013107824 */ /* 0x016fe200078e0210 */
[----:B------:R-:W-:Y:S01]  /*9050*/  IADD3 R8, P0, R8, 0x1f0, RZ ;  /* 0x000001f008087810 */ /* 0x000fe20007f1e0ff */
[----:B------:R-:W-:Y:S01]  /*9060*/  ULDC.64 UR18, c[0x0][0x728] ;  /* 0x0001ca0000127ab9 */ /* 0x000fe20000000a00 */
[----:B------:R-:W-:Y:S01]  /*9070*/  R2UR UR25, R3 ;  /* 0x00000000031972ca */ /* 0x000fe200000e0000 */
[----:B------:R-:W-:Y:S01]  /*9080*/  UMOV UR32, 0x0 ;  /* 0x0000000000207882 */ /* 0x000fe20000000000 */
[----:B------:R-:W-:Y:S01]  /*9090*/  R2UR UR16, R0 ;  /* 0x00000000001072ca */ /* 0x000fe200000e0000 */
[----:B------:R-:W-:Y:S01]  /*90a0*/  IMAD.X R7, RZ, RZ, R7, P0 ;  /* 0x000000ffff077224 */ /* 0x000fe200000e0607 */
[----:B------:R-:W-:Y:S01]  /*90b0*/  R2UR UR7, R16 ;  /* 0x00000000100772ca */ /* 0x000fe200000e0000 */
[----:B------:R-:W-:Y:S01]  /*90c0*/  UMOV UR33, 0x14f00000 ;  /* 0x14f0000000217882 */ /* 0x000fe20000000000 */
[----:B------:R-:W-:Y:S01]  /*90d0*/  R2UR UR30, R8 ;  /* 0x00000000081e72ca */ /* 0x000fe200000e0000 */
[----:B------:R-:W-:Y:S01]  /*90e0*/  USHF.L.U32 UR27, UR27, 0x6, URZ ;  /* 0x000000061b1b7899 */ /* 0x000fe2000800063f */
[----:B------:R-:W-:Y:S01]  /*90f0*/  R2UR UR31, R7 ;  /* 0x00000000071f72ca */ /* 0x000fe200000e0000 */
[----:B------:R-:W-:Y:S01]  /*9100*/  UMOV UR26, URZ ;  /* 0x0000003f001a7c82 */ /* 0x000fe20008000000 */
[----:B------:R-:W-:Y:S01]  /*9110*/  UMOV UR28, UR20 ;  /* 0x00000014001c7c82 */ /* 0x000fe20008000000 */
[----:B------:R-:W-:Y:S01]  /*9120*/  UIADD3 UR10, UP0, UR27, UR14, URZ ;  /* 0x0000000e1b0a7290 */ /* 0x000fe2000ff1e03f */
[----:B------:R-:W-:Y:S01]  /*9130*/  VIADD R0, R19, 0x1 ;  /* 0x0000000113007836 */ /* 0x000fe20000000000 */
[----:B------:R-:W-:-:S02]  /*9140*/  UIADD3 UR25, UR25, 0x30830, URZ ;  /* 0x0003083019197890 */ /* 0x000fc4000fffe03f */
[----:B------:R-:W-:Y:S02]  /*9150*/  ULEA UR8, UP1, UR10, UR18, 0x2 ;  /* 0x000000120a087291 */ /* 0x000fe4000f82103f */
[----:B------:R-:W-:Y:S01]  /*9160*/  ULEA.HI.X.SX32 UR9, UR27, UR9, 0x1, UP0 ;  /* 0x000000091b097291 */ /* 0x000fe200080f0e3f */
[C---:B------:R-:W-:Y:S01]  /*9170*/  ISETP.NE.AND P0, PT, R0.reuse, 0x2, PT ;  /* 0x000000020000780c */ /* 0x040fe20003f05270 */
[----:B------:R-:W-:Y:S02]  /*9180*/  UIADD3 UR24, UR16, 0x20000, URZ ;  /* 0x0002000010187890 */ /* 0x000fe4000fffe03f */
[----:B------:R-:W-:Y:S01]  /*9190*/  UIADD3 UR16, UR16, 0x22000, URZ ;  /* 0x0002200010107890 */ /* 0x000fe2000fffe03f */
[----:B------:R-:W-:Y:S01]  /*91a0*/  SEL R2, RZ, 0x1, P0 ;  /* 0x00000001ff027807 */ /* 0x000fe20000000000 */
[----:B------:R-:W-:Y:S01]  /*91b0*/  ULEA.HI.X UR9, UR10, UR19, UR9, 0x2, UP1 ;  /* 0x000000130a097291 */ /* 0x000fe200088f1409 */
[----:B------:R-:W-:Y:S01]  /*91c0*/  SEL R0, R0, RZ, P0 ;  /* 0x000000ff00007207 */ /* 0x000fe20000000000 */
[----:B------:R-:W-:Y:S01]  /*91d0*/  UIADD3 UR34, UR7, 0x28200, URZ ;  /* 0x0002820007227890 */ /* 0x000fe2000fffe03f */
[----:B------:R-:W-:Y:S01]  /*91e0*/  LOP3.LUT R11, R11, R2, RZ, 0x3c, !PT ;  /* 0x000000020b0b7212 */ /* 0x000fe200078e3cff */
[----:B------:R-:W-:Y:S01]  /*91f0*/  UMOV UR29, UR21 ;  /* 0x00000015001d7c82 */ /* 0x000fe20008000000 */
[----:B------:R-:W-:Y:S01]  /*9200*/  UMOV UR18, 0x40 ;  /* 0x0000004000127882 */ /* 0x000fe20000000000 */
[----:B------:R-:W-:Y:S01]  /*9210*/  UMOV UR17, UR25 ;  /* 0x0000001900117c82 */ /* 0x000fe20008000000 */
[----:B------:R-:W-:Y:S01]  /*9220*/  UMOV UR19, UR27 ;  /* 0x0000001b00137c82 */ /* 0x000fe20008000000 */
[----:B------:R-:W-:Y:S01]  /*9230*/  UMOV UR35, UR25 ;  /* 0x0000001900237c82 */ /* 0x000fe20008000000 */
[----:B------:R1:W-:Y:S01]  /*9240*/  UTMALDG.4D [UR24], [UR30], desc[UR32] ;  /* 0x000020181e0075b4 */ /* 0x0003e20008019000 */
[----:B------:R-:W-:Y:S01]  /*9250*/  UMOV UR7, 0x10 ;  /* 0x0000001000077882 */ /* 0x000fe20000000000 */
[----:B------:R1:W-:Y:S01]  /*9260*/  UTMALDG.4D [UR16], [UR30], desc[UR32] ;  /* 0x000020101e0075b4 */ /* 0x0003e20008019000 */
[----:B------:R1:W-:Y:S02]  /*9270*/  UBLKCP.S.G [UR34], [UR8], UR7 ;  /* 0x00000022080073ba */ /* 0x0003e40008000207 */
[----:B-1----:R-:W-:Y:S01]  /*9280*/  NOP ;  /* 0x0000000000007918 */ /* 0x002fe20000000000 */
.L_x_1221:
[----:B------:R-:W-:Y:S05]  /*9290*/  BSYNC B0 ;  /* 0x0000000000007941 */ /* 0x000fea0003800000 */
.L_x_1219:
[----:B------:R-:W-:-:S03]  /*92a0*/  UMOV UR7, 0xffffffff ;  /* 0xffffffff00077882 */ /* 0x000fc60000000000 */
[----:B------:R-:W-:Y:S05]  /*92b0*/  BRA.DIV UR7, `(.L_x_1241) ;  /* 0x0000000607907947 */ /* 0x000fea000b800000 */
[----:B------:R-:W-:-:S13]  /*92c0*/  ELECT P6, URZ, PT ;  /* 0x00000000003f782f */ /* 0x000fda00038c0000 */
.L_x_1261:
[----:B------:R-:W-:Y:S05]  /*92d0*/  @!P6 BRA `(.L_x_1138) ;  /* 0x000000000084e947 */ /* 0x000fea0003800000 */
[----:B------:R-:W-:-:S06]  /*92e0*/  ULOP3.LUT UR7, UR38, 0x2, URZ, 0xfc, !UPT ;  /* 0x0000000226077892 */ /* 0x000fcc000f8efc3f */
[----:B------:R-:W-:-:S05]  /*92f0*/  IMAD.U32 R2, RZ, RZ, UR7 ;  /* 0x00000007ff027e24 */ /* 0x000fca000f8e00ff */
[----:B------:R-:W-:-:S13]  /*9300*/  ISETP.NE.AND P2, PT, R2, 0x3, PT ;  /* 0x000000030200780c */ /* 0x000fda0003f45270 */
[----:B------:R-:W-:Y:S05]  /*9310*/  @!P2 BRA `(.L_x_1242) ;  /* 0x000000000004a947 */ /* 0x000fea0003800000 */
[----:B------:R-:W-:Y:S01]  /*9320*/  BPT.TRAP 0x1 ;  /* 0x000000040000795c */ /* 0x000fe20000300000 */
.L_x_1242:
        /* <DEDUP_REMOVED lines=8> */
[----:B------:R-:W-:-:S03]  /*93b0*/  SEL R4, RZ, 0x1, P1 ;  /* 0x00000001ff047807 */ /* 0x000fc60000800000 */
[----:B------:R-:W1:Y:S01]  /*93c0*/  SYNCS.PHASECHK.TRANS64.TRYWAIT P0, [R6+URZ], R5 ;  /* 0x00000005060075a7 */ /* 0x000e62000800017f */
[----:B------:R-:W-:Y:S02]  /*93d0*/  LOP3.LUT R11, R11, R4, RZ, 0x3c, !PT ;  /* 0x000000040b0b7212 */ /* 0x000fe400078e3cff */
[----:B------:R-:W-:Y:S02]  /*93e0*/  SEL R4, R2, RZ, P1 ;  /* 0x000000ff02047207 */ /* 0x000fe40000800000 */
[----:B------:R-:W-:-:S03]  /*93f0*/  SHF.L.U32 R2, R11, 0x1f, RZ ;  /* 0x0000001f0b027819 */ /* 0x000fc600000006ff */
[----:B------:R-:W-:Y:S01]  /*9400*/  IMAD R3, R4, 0x8, R3 ;  /* 0x0000000804037824 */ /* 0x000fe200078e0203 */
[----:B-1----:R-:W-:Y:S06]  /*9410*/  @!P0 BRA `(.L_x_1243) ;  /* 0x0000000400588947 */ /* 0x002fec0003800000 */
.L_x_1262:
[----:B------:R-:W2:Y:S02]  /*9420*/  SYNCS.PHASECHK.TRANS64.TRYWAIT P0, [R3+URZ], R2 ;  /* 0x00000002030075a7 */ /* 0x000ea4000800017f */
[----:B--2---:R-:W-:Y:S05]  /*9430*/  @!P0 BRA `(.L_x_1244) ;  /* 0x0000000400648947 */ /* 0x004fea0003800000 */
.L_x_1263:
[----:B------:R-:W-:Y:S05]  /*9440*/  @!P2 BRA `(.L_x_1245) ;  /* 0x000000000004a947 */ /* 0x000fea0003800000 */
[----:B------:R-:W-:Y:S01]  /*9450*/  BPT.TRAP 0x1 ;  /* 0x000000040000795c */ /* 0x000fe20000300000 */
.L_x_1245:
[----:B--2---:R-:W-:-:S04]  /*9460*/  VIADD R3, R7, 0x30840 ;  /* 0x0003084007037836 */ /* 0x004fc80000000000 */
[----:B------:R-:W-:-:S04]  /*9470*/  IMAD R0, R0, 0x8, R3 ;  /* 0x0000000800007824 */ /* 0x000fc800078e0203 */
[----:B------:R-:W2:Y:S02]  /*9480*/  SYNCS.PHASECHK.TRANS64.TRYWAIT P0, [R0+URZ], R5 ;  /* 0x00000005000075a7 */ /* 0x000ea4000800017f */
[----:B--2---:R-:W-:Y:S05]  /*9490*/  @!P0 BRA `(.L_x_1246) ;  /* 0x0000000400608947 */ /* 0x004fea0003800000 */
.L_x_1264:
[----:B------:R-:W-:-:S07]  /*94a0*/  IMAD R3, R4, 0x8, R3 ;  /* 0x0000000804037824 */ /* 0x000fce00078e0203 */
.L_x_1247:
[----:B---3--:R3:W4:Y:S02]  /*94b0*/  SYNCS.PHASECHK.TRANS64.TRYWAIT P0, [R3+URZ], R2 ;  /* 0x00000002030075a7 */ /* 0x008724000800017f */
[----:B----4-:R-:W-:Y:S05]  /*94c0*/  @!P0 NANOSLEEP.SYNCS 0x989680 ;  /* 0x009896800000895d */ /* 0x010fea0003900000 */
[----:B------:R-:W4:Y:S02]  /*94d0*/  @!P0 SYNCS.PHASECHK.TRANS64 P0, [R3+URZ], R2 ;  /* 0x00000002030085a7 */ /* 0x000f24000800007f */
[----:B----4-:R-:W-:Y:S05]  /*94e0*/  @!P0 BRA `(.L_x_1247) ;  /* 0xfffffffc00f08947 */ /* 0x010fea000383ffff */
.L_x_1138:
[----:B------:R-:W-:Y:S05]  /*94f0*/  BSYNC B6 ;  /* 0x0000000000067941 */ /* 0x000fea0003800000 */
.L_x_1135:
[----:B------:R-:W-:Y:S05]  /*9500*/  EXIT ;  /* 0x000000000000794d */ /* 0x000fea0003800000 */
.L_x_1145:
[----:B------:R-:W-:Y:S02]  /*9510*/  IMAD.MOV.U32 R12, RZ, RZ, RZ ;  /* 0x000000ffff0c7224 */ /* 0x000fe400078e00ff */
[----:B------:R-:W-:Y:S02]  /*9520*/  IMAD.MOV.U32 R11, RZ, RZ, 0x1f ;  /* 0x0000001fff0b7424 */ /* 0x000fe400078e00ff */
[----:B------:R-:W-:-:S07]  /*9530*/  IMAD.MOV.U32 R15, RZ, RZ, -0x1 ;  /* 0xffffffffff0f7424 */ /* 0x000fce00078e00ff */
[----:B------:R-:W-:Y:S05]  /*9540*/  WARPSYNC.COLLECTIVE R15, `(.L_x_1248) ;  /* 0x000000000f087348 */ /* 0x000fea0003c00000 */
[----:B------:R1:W2:Y:S02]  /*9550*/  SHFL.IDX P6, R14, R13, R12, R11 ;  /* 0x0000000c0d0e7389 */ /* 0x0002a400000c000b */
[----:B-12---:R-:W-:Y:S01]  /*9560*/  ENDCOLLECTIVE ;  /* 0x000000000000791b */ /* 0x006fe20003800000 */
.L_x_1248:
[----:B------:R-:W-:Y:S05]  /*9570*/  BRA `(.L_x_1249) ;  /* 0xffffff7c00187947 */ /* 0x000fea000383ffff */
.L_x_1147:
[----:B--2---:R2:W3:Y:S02]  /*9580*/  SYNCS.PHASECHK.TRANS64.TRYWAIT P0, [R229+URZ+0x30800], R8 ;  /* 0x03080008e50075a7 */ /* 0x0044e4000800017f */
[----:B---3--:R-:W-:Y:S05]  /*9590*/  @!P0 NANOSLEEP.SYNCS 0x989680 ;  /* 0x009896800000895d */ /* 0x008fea0003900000 */
[----:B------:R-:W3:Y:S02]  /*95a0*/  @!P0 SYNCS.PHASECHK.TRANS64 P0, [R229+URZ+0x30800], R8 ;  /* 0x03080008e50085a7 */ /* 0x000ee4000800007f */
[----:B---3--:R-:W-:Y:S05]  /*95b0*/  @!P0 BRA `(.L_x_1147) ;  /* 0xfffffffc00f08947 */ /* 0x008fea000383ffff */
[----:B------:R-:W-:Y:S05]  /*95c0*/  BRA `(.L_x_1146) ;  /* 0xffffff7c00607947 */ /* 0x000fea000383ffff */
.L_x_1151:
[----:B---3--:R3:W4:Y:S02]  /*95d0*/  SYNCS.PHASECHK.TRANS64.TRYWAIT P0, [R0+URZ+0x30810], R9 ;  /* 0x03081009000075a7 */ /* 0x008724000800017f */
[----:B----4-:R-:W-:Y:S05]  /*95e0*/  @!P0 NANOSLEEP.SYNCS 0x989680 ;  /* 0x009896800000895d */ /* 0x010fea0003900000 */
[----:B------:R-:W4:Y:S02]  /*95f0*/  @!P0 SYNCS.PHASECHK.TRANS64 P0, [R0+URZ+0x30810], R9 ;  /* 0x03081009000085a7 */ /* 0x000f24000800007f */
[----:B----4-:R-:W-:Y:S05]  /*9600*/  @!P0 BRA `(.L_x_1151) ;  /* 0xfffffffc00f08947 */ /* 0x010fea000383ffff */
[----:B------:R-:W-:Y:S05]  /*9610*/  BRA `(.L_x_1150) ;  /* 0xffffff8400007947 */ /* 0x000fea000383ffff */
.L_x_1155:
[----:B------:R1:W1:Y:S02]  /*9620*/  SYNCS.PHASECHK.TRANS64.TRYWAIT P0, [R0+URZ+0x30830], R9 ;  /* 0x03083009000075a7 */ /* 0x000264000800017f */
[----:B-1----:R-:W-:Y:S05]  /*9630*/  @!P0 NANOSLEEP.SYNCS 0x989680 ;  /* 0x009896800000895d */ /* 0x002fea0003900000 */
[----:B------:R-:W1:Y:S02]  /*9640*/  @!P0 SYNCS.PHASECHK.TRANS64 P0, [R0+URZ+0x30830], R9 ;  /* 0x03083009000085a7 */ /* 0x000e64000800007f */
[----:B-1----:R-:W-:Y:S05]  /*9650*/  @!P0 BRA `(.L_x_1155) ;  /* 0xfffffffc00f08947 */ /* 0x002fea000383ffff */
[----:B------:R-:W-:Y:S05]  /*9660*/  BRA `(.L_x_1154) ;  /* 0xffffff8800587947 */ /* 0x000fea000383ffff */
.L_x_1222:
[----:B-1----:R1:W2:Y:S02]  /*9670*/  SYNCS.PHASECHK.TRANS64.TRYWAIT P0, [R16+URZ+0x30820], R3 ;  /* 0x03082003100075a7 */ /* 0x0022a4000800017f */
[----:B--2---:R-:W-:Y:S05]  /*9680*/  @!P0 NANOSLEEP.SYNCS 0x989680 ;  /* 0x009896800000895d */ /* 0x004fea0003900000 */
[----:B------:R-:W2:Y:S02]  /*9690*/  @!P0 SYNCS.PHASECHK.TRANS64 P0, [R16+URZ+0x30820], R3 ;  /* 0x03082003100085a7 */ /* 0x000ea4000800007f */
[----:B--2---:R-:W-:Y:S05]  /*96a0*/  @!P0 BRA `(.L_x_1222) ;  /* 0xfffffffc00f08947 */ /* 0x004fea000383ffff */
[----:B------:R-:W-:Y:S05]  /*96b0*/  BRA `(.L_x_1250) ;  /* 0xffffffe000647947 */ /* 0x000fea000383ffff */
.L_x_1226:
[----:B-1----:R1:W3:Y:S02]  /*96c0*/  SYNCS.PHASECHK.TRANS64.TRYWAIT P1, [R16+URZ+0x30840], R21 ;  /* 0x03084015100075a7 */ /* 0x0022e4000802017f */
[----:B---3--:R-:W-:Y:S05]  /*96d0*/  @!P1 NANOSLEEP.SYNCS 0x989680 ;  /* 0x009896800000995d */ /* 0x008fea0003900000 */
[----:B------:R-:W3:Y:S02]  /*96e0*/  @!P1 SYNCS.PHASECHK.TRANS64 P1, [R16+URZ+0x30840], R21 ;  /* 0x03084015100095a7 */ /* 0x000ee4000802007f */
[----:B---3--:R-:W-:Y:S05]  /*96f0*/  @!P1 BRA `(.L_x_1226) ;  /* 0xfffffffc00f09947 */ /* 0x008fea000383ffff */
[----:B------:R-:W-:Y:S05]  /*9700*/  BRA `(.L_x_1251) ;  /* 0xffffffe800207947 */ /* 0x000fea000383ffff */
.L_x_1228:
[----:B--2---:R2:W3:Y:S02]  /*9710*/  SYNCS.PHASECHK.TRANS64.TRYWAIT P1, [R16+URZ+0x30828], R21 ;  /* 0x03082815100075a7 */ /* 0x0044e4000802017f */
[----:B---3--:R-:W-:Y:S05]  /*9720*/  @!P1 NANOSLEEP.SYNCS 0x989680 ;  /* 0x009896800000995d */ /* 0x008fea0003900000 */
[----:B------:R-:W3:Y:S02]  /*9730*/  @!P1 SYNCS.PHASECHK.TRANS64 P1, [R16+URZ+0x30828], R21 ;  /* 0x03082815100095a7 */ /* 0x000ee4000802007f */
[----:B---3--:R-:W-:Y:S05]  /*9740*/  @!P1 BRA `(.L_x_1228) ;  /* 0xfffffffc00f09947 */ /* 0x008fea000383ffff */
[----:B------:R-:W-:Y:S05]  /*9750*/  BRA `(.L_x_1252) ;  /* 0xffffffe800b47947 */ /* 0x000fea000383ffff */
.L_x_1230:
[----:B---3--:R3:W4:Y:S02]  /*9760*/  SYNCS.PHASECHK.TRANS64.TRYWAIT P1, [R16+URZ+0x30848], R21 ;  /* 0x03084815100075a7 */ /* 0x008724000802017f */
[----:B----4-:R-:W-:Y:S05]  /*9770*/  @!P1 NANOSLEEP.SYNCS 0x989680 ;  /* 0x009896800000995d */ /* 0x010fea0003900000 */
[----:B------:R-:W4:Y:S02]  /*9780*/  @!P1 SYNCS.PHASECHK.TRANS64 P1, [R16+URZ+0x30848], R21 ;  /* 0x03084815100095a7 */ /* 0x000f24000802007f */
[----:B----4-:R-:W-:Y:S05]  /*9790*/  @!P1 BRA `(.L_x_1230) ;  /* 0xfffffffc00f09947 */ /* 0x010fea000383ffff */
[----:B------:R-:W-:Y:S05]  /*97a0*/  BRA `(.L_x_1253) ;  /* 0xffffffec00487947 */ /* 0x000fea000383ffff */
.L_x_1232:
[----:B------:R-:W-:-:S07]  /*97b0*/  SHF.L.U32 R5, R11, 0x1f, RZ ;  /* 0x0000001f0b057819 */ /* 0x000fce00000006ff */
.L_x_1254:
[----:B------:R1:W1:Y:S02]  /*97c0*/  SYNCS.PHASECHK.TRANS64.TRYWAIT P1, [R16+URZ+0x30820], R5 ;  /* 0x03082005100075a7 */ /* 0x000264000802017f */
[----:B-1----:R-:W-:Y:S05]  /*97d0*/  @!P1 NANOSLEEP.SYNCS 0x989680 ;  /* 0x009896800000995d */ /* 0x002fea0003900000 */
[----:B------:R-:W1:Y:S02]  /*97e0*/  @!P1 SYNCS.PHASECHK.TRANS64 P1, [R16+URZ+0x30820], R5 ;  /* 0x03082005100095a7 */ /* 0x000e64000802007f */
[----:B-1----:R-:W-:Y:S05]  /*97f0*/  @!P1 BRA `(.L_x_1254) ;  /* 0xfffffffc00f09947 */ /* 0x002fea000383ffff */
[----:B------:R-:W-:Y:S05]  /*9800*/  BRA `(.L_x_1255) ;  /* 0xffffffec00c47947 */ /* 0x000fea000383ffff */
.L_x_1235:
[----:B-1----:R1:W3:Y:S02]  /*9810*/  SYNCS.PHASECHK.TRANS64.TRYWAIT P1, [R16+URZ+0x30840], R13 ;  /* 0x0308400d100075a7 */ /* 0x0022e4000802017f */
[----:B---3--:R-:W-:Y:S05]  /*9820*/  @!P1 NANOSLEEP.SYNCS 0x989680 ;  /* 0x009896800000995d */ /* 0x008fea0003900000 */
[----:B------:R-:W3:Y:S02]  /*9830*/  @!P1 SYNCS.PHASECHK.TRANS64 P1, [R16+URZ+0x30840], R13 ;  /* 0x0308400d100095a7 */ /* 0x000ee4000802007f */
[----:B---3--:R-:W-:Y:S05]  /*9840*/  @!P1 BRA `(.L_x_1235) ;  /* 0xfffffffc00f09947 */ /* 0x008fea000383ffff */
[----:B------:R-:W-:Y:S05]  /*9850*/  BRA `(.L_x_1256) ;  /* 0xfffffff000787947 */ /* 0x000fea000383ffff */
.L_x_1237:
[----:B--2---:R2:W3:Y:S02]  /*9860*/  SYNCS.PHASECHK.TRANS64.TRYWAIT P1, [R16+URZ+0x30828], R13 ;  /* 0x0308280d100075a7 */ /* 0x0044e4000802017f */
[----:B---3--:R-:W-:Y:S05]  /*9870*/  @!P1 NANOSLEEP.SYNCS 0x989680 ;  /* 0x009896800000995d */ /* 0x008fea0003900000 */
[----:B------:R-:W3:Y:S02]  /*9880*/  @!P1 SYNCS.PHASECHK.TRANS64 P1, [R16+URZ+0x30828], R13 ;  /* 0x0308280d100095a7 */ /* 0x000ee4000802007f */
[----:B---3--:R-:W-:Y:S05]  /*9890*/  @!P1 BRA `(.L_x_1237) ;  /* 0xfffffffc00f09947 */ /* 0x008fea000383ffff */
[----:B------:R-:W-:Y:S05]  /*98a0*/  BRA `(.L_x_1257) ;  /* 0xfffffff400007947 */ /* 0x000fea000383ffff */
.L_x_1239:
[----:B---3--:R3:W1:Y:S02]  /*98b0*/  SYNCS.PHASECHK.TRANS64.TRYWAIT P0, [R3+URZ+0x30840], R0 ;  /* 0x03084000030075a7 */ /* 0x008664000800017f */
[----:B-1----:R-:W-:Y:S05]  /*98c0*/  @!P0 NANOSLEEP.SYNCS 0x989680 ;  /* 0x009896800000895d */ /* 0x002fea0003900000 */
[----:B------:R-:W1:Y:S02]  /*98d0*/  @!P0 SYNCS.PHASECHK.TRANS64 P0, [R3+URZ+0x30840], R0 ;  /* 0x03084000030085a7 */ /* 0x000e64000800007f */
[----:B-1----:R-:W-:Y:S05]  /*98e0*/  @!P0 BRA `(.L_x_1239) ;  /* 0xfffffffc00f08947 */ /* 0x002fea000383ffff */
[----:B------:R-:W-:Y:S05]  /*98f0*/  BRA `(.L_x_1258) ;  /* 0xfffffff400a87947 */ /* 0x000fea000383ffff */
.L_x_1241:
[----:B------:R-:W-:Y:S01]  /*9900*/  BSSY B0, `(.L_x_1259) ;  /* 0x0000006000007945 */ /* 0x000fe20003800000 */
[----:B------:R-:W-:-:S07]  /*9910*/  IMAD.MOV.U32 R15, RZ, RZ, -0x1 ;  /* 0xffffffffff0f7424 */ /* 0x000fce00078e00ff */
[----:B------:R-:W-:Y:S05]  /*9920*/  WARPSYNC.COLLECTIVE R15, `(.L_x_1260) ;  /* 0x000000000f0c7348 */ /* 0x000fea0003c00000 */
[----:B------:R-:W-:Y:S02]  /*9930*/  ELECT P6, UR62, PT ;  /* 0x00000000003e782f */ /* 0x000fe400038c0000 */
[----:B------:R-:W-:Y:S01]  /*9940*/  MOV R14, UR62 ;  /* 0x0000003e000e7c02 */ /* 0x000fe20008000f00 */
[----:B------:R-:W-:Y:S10]  /*9950*/  ENDCOLLECTIVE ;  /* 0x000000000000791b */ /* 0x000ff40003800000 */
.L_x_1260:
[----:B------:R-:W-:Y:S05]  /*9960*/  BSYNC B0 ;  /* 0x0000000000007941 */ /* 0x000fea0003800000 */
.L_x_1259:
[----:B------:R-:W-:Y:S05]  /*9970*/  BRA `(.L_x_1261) ;  /* 0xfffffff800547947 */ /* 0x000fea000383ffff */
.L_x_1243:
[----:B-1----:R1:W2:Y:S02]  /*9980*/  SYNCS.PHASECHK.TRANS64.TRYWAIT P0, [R6+URZ], R5 ;  /* 0x00000005060075a7 */ /* 0x0022a4000800017f */
[----:B--2---:R-:W-:Y:S05]  /*9990*/  @!P0 NANOSLEEP.SYNCS 0x989680 ;  /* 0x009896800000895d */ /* 0x004fea0003900000 */
[----:B------:R-:W2:Y:S02]  /*99a0*/  @!P0 SYNCS.PHASECHK.TRANS64 P0, [R6+URZ], R5 ;  /* 0x00000005060085a7 */ /* 0x000ea4000800007f */
[----:B--2---:R-:W-:Y:S05]  /*99b0*/  @!P0 BRA `(.L_x_1243) ;  /* 0xfffffffc00f08947 */ /* 0x004fea000383ffff */
[----:B------:R-:W-:Y:S05]  /*99c0*/  BRA `(.L_x_1262) ;  /* 0xfffffff800947947 */ /* 0x000fea000383ffff */
.L_x_1244:
[----:B--2---:R2:W3:Y:S02]  /*99d0*/  SYNCS.PHASECHK.TRANS64.TRYWAIT P0, [R3+URZ], R2 ;  /* 0x00000002030075a7 */ /* 0x0044e4000800017f */
[----:B---3--:R-:W-:Y:S05]  /*99e0*/  @!P0 NANOSLEEP.SYNCS 0x989680 ;  /* 0x009896800000895d */ /* 0x008fea0003900000 */
[----:B------:R-:W3:Y:S02]  /*99f0*/  @!P0 SYNCS.PHASECHK.TRANS64 P0, [R3+URZ], R2 ;  /* 0x00000002030085a7 */ /* 0x000ee4000800007f */
[----:B---3--:R-:W-:Y:S05]  /*9a00*/  @!P0 BRA `(.L_x_1244) ;  /* 0xfffffffc00f08947 */ /* 0x008fea000383ffff */
[----:B------:R-:W-:Y:S05]  /*9a10*/  BRA `(.L_x_1263) ;  /* 0xfffffff800887947 */ /* 0x000fea000383ffff */
.L_x_1246:
[----:B--2---:R2:W3:Y:S02]  /*9a20*/  SYNCS.PHASECHK.TRANS64.TRYWAIT P0, [R0+URZ], R5 ;  /* 0x00000005000075a7 */ /* 0x0044e4000800017f */
[----:B---3--:R-:W-:Y:S05]  /*9a30*/  @!P0 NANOSLEEP.SYNCS 0x989680 ;  /* 0x009896800000895d */ /* 0x008fea0003900000 */
[----:B------:R-:W3:Y:S02]  /*9a40*/  @!P0 SYNCS.PHASECHK.TRANS64 P0, [R0+URZ], R5 ;  /* 0x00000005000085a7 */ /* 0x000ee4000800007f */
[----:B---3--:R-:W-:Y:S05]  /*9a50*/  @!P0 BRA `(.L_x_1246) ;  /* 0xfffffffc00f08947 */ /* 0x008fea000383ffff */
[----:B------:R-:W-:Y:S05]  /*9a60*/  BRA `(.L_x_1264) ;  /* 0xfffffff8008c7947 */ /* 0x000fea000383ffff */
.L_x_1265:
        /* <DEDUP_REMOVED lines=9> */
.L_x_3693:


//--------------------- .text._ZN7cutlass13device_kernelIN5flash11enable_sm90INS1_16FlashAttnBwdSm90INS1_25CollectiveMainloopBwdSm90ILi2ELi2ELi2EN4cute5tupleIJNS5_1CILi1EEES8_S8_EEENS6_IJNS7_ILi64EEENS7_ILi128EEESB_EEENS_6half_tEfNS_4arch4Sm90ELb0ELb1ELb0ELb0ELb1ELb1ELb0ELb0ELi2ELi1ELi2ELi1ELb0EEENS1_21CollectiveEpilogueBwdISC_SD_SF_Li256ELb0ELb0ELi1EEENS1_19SingleTileSchedulerILb0ELb0ELb0ELi128EEEEEEEEEvNT_6ParamsE --------------------------
	.section	.text._ZN7cutlass13device_kernelIN5flash11enable_sm90INS1_16FlashAttnBwdSm90INS1_25CollectiveMainloopBwdSm90ILi2ELi2ELi2EN4cute5tupleIJNS5_1CILi1EEES8_S8_EEENS6_IJNS7_ILi64EEENS7_ILi128EEESB_EEENS_6half_tEfNS_4arch4Sm90ELb0ELb1ELb0ELb0ELb1ELb1ELb0ELb0ELi2ELi1ELi2ELi1ELb0EEENS1_21CollectiveEpilogueBwdISC_SD_SF_Li256ELb0ELb0ELi1EEENS1_19SingleTileSchedulerILb0ELb0ELb0ELi128EEEEEEEEEvNT_6ParamsE,"ax",@progbits
	.align	128
.text._ZN7cutlass13device_kernelIN5flash11enable_sm90INS1_16FlashAttnBwdSm90INS1_25CollectiveMainloopBwdSm90ILi2ELi2ELi2EN4cute5tupleIJNS5_1CILi1EEES8_S8_EEENS6_IJNS7_ILi64EEENS7_ILi128EEESB_EEENS_6half_tEfNS_4arch4Sm90ELb0ELb1ELb0ELb0ELb1ELb1ELb0ELb0ELi2ELi1ELi2ELi1ELb0EEENS1_21CollectiveEpilogueBwdISC_SD_SF_Li256ELb0ELb0ELi1EEENS1_19SingleTileSchedulerILb0ELb0ELb0ELi128EEEEEEEEEvNT_6ParamsE:
        .type           _ZN7cutlass13device_kernelIN5flash11enable_sm90INS1_16FlashAttnBwdSm90INS1_25CollectiveMainloopBwdSm90ILi2ELi2ELi2EN4cute5tupleIJNS5_1CILi1EEES8_S8_EEENS6_IJNS7_ILi64EEENS7_ILi128EEESB_EEENS_6half_tEfNS_4arch4Sm90ELb0ELb1ELb0ELb0ELb1ELb1ELb0ELb0ELi2ELi1ELi2ELi1ELb0EEENS1_21CollectiveEpilogueBwdISC_SD_SF_Li256ELb0ELb0ELi1EEENS1_19SingleTileSchedulerILb0ELb0ELb0ELi128EEEEEEEEEvNT_6ParamsE,@function
        .size           _ZN7cutlass13device_kernelIN5flash11enable_sm90INS1_16FlashAttnBwdSm90INS1_25CollectiveMainloopBwdSm90ILi2ELi2ELi2EN4cute5tupleIJNS5_1CILi1EEES8_S8_EEENS6_IJNS7_ILi64EEENS7_ILi128EEESB_EEENS_6half_tEfNS_4arch4Sm90ELb0ELb1ELb0ELb0ELb1ELb1ELb0ELb0ELi2ELi1ELi2ELi1ELb0EEENS1_21CollectiveEpilogueBwdISC_SD_SF_Li256ELb0ELb0ELi1EEENS1_19SingleTileSchedulerILb0ELb0ELb0ELi128EEEEEEEEEvNT_6ParamsE,(.L_x_3694 - _ZN7cutlass13device_kernelIN5flash11enable_sm90INS1_16FlashAttnBwdSm90INS1_25CollectiveMainloopBwdSm90ILi2ELi2ELi2EN4cute5tupleIJNS5_1CILi1EEES8_S8_EEENS6_IJNS7_ILi64EEENS7_ILi128EEESB_EEENS_6half_tEfNS_4arch4Sm90ELb0ELb1ELb0ELb0ELb1ELb1ELb0ELb0ELi2ELi1ELi2ELi1ELb0EEENS1_21CollectiveEpilogueBwdISC_SD_SF_Li256ELb0ELb0ELi1EEENS1_19SingleTileSchedulerILb0ELb0ELb0ELi128EEEEEEEEEvNT_6ParamsE)
        .other          _ZN7cutlass13device_kernelIN5flash11enable_sm90INS1_16FlashAttnBwdSm90INS1_25CollectiveMainloopBwdSm90ILi2ELi2ELi2EN4cute5tupleIJNS5_1CILi1EEES8_S8_EEENS6_IJNS7_ILi64EEENS7_ILi128EEESB_EEENS_6half_tEfNS_4arch4Sm90ELb0ELb1ELb0ELb0ELb1ELb1ELb0ELb0ELi2ELi1ELi2ELi1ELb0EEENS1_21CollectiveEpilogueBwdISC_SD_SF_Li256ELb0ELb0ELi1EEENS1_19SingleTileSchedulerILb0ELb0ELb0ELi128EEEEEEEEEvNT_6ParamsE,@"STO_CUDA_ENTRY STV_DEFAULT"
_ZN7cutlass13device_kernelIN5flash11enable_sm90INS1_16FlashAttnBwdSm90INS1_25CollectiveMainloopBwdSm90ILi2ELi2ELi2EN4cute5tupleIJNS5_1CILi1EEES8_S8_EEENS6_IJNS7_ILi64EEENS7_ILi128EEESB_EEENS_6half_tEfNS_4arch4Sm90ELb0ELb1ELb0ELb0ELb1ELb1ELb0ELb0ELi2ELi1ELi2ELi1ELb0EEENS1_21CollectiveEpilogueBwdISC_SD_SF_Li256ELb0ELb0ELi1EEENS1_19SingleTileSchedulerILb0ELb0ELb0ELi128EEEEEEEEEvNT_6ParamsE:
        /* <DEDUP_REMOVED lines=30> */
.L_x_1267:
[----:B------:R-:W-:Y:S05]  /*01e0*/  BSYNC B0 ;  /* 0x0000000000007941 */ /* 0x000fea0003800000 */
.L_x_1266:
        /* <DEDUP_REMOVED lines=37> */
.L_x_1268:
        /* <DEDUP_REMOVED lines=22> */
.L_x_1269:
[----:B------:R-:W-:Y:S01]  /*05a0*/  PLOP3.LUT P0, PT, PT, PT, UP0, 0x80, 0x0 ;  /* 0x000000000000781c */ /* 0x000fe20003f0f008 */
[----:B------:R-:W-:Y:S01]  /*05b0*/  NOP ;  /* 0x0000000000007918 */ /* 0x000fe20000000000 */
[----:B------:R-:W-:Y:S01]  /*05c0*/  ULDC.64 UR46, c[0x0][0x208] ;  /* 0x00008200002e7ab9 */ /* 0x000fe20000000a00 */
[----:B------:R-:W-:Y:S01]  /*05d0*/  BSSY B6, `(.L_x_1270) ;  /* 0x00009e2000067945 */ /* 0x000fe20003800000 */
[----:B-12-4-:R-:W-:Y:S09]  /*05e0*/  BAR.SYNC.DEFER_BLOCKING 0x0 ;  /* 0x0000000000007b1d */ /* 0x016ff20000010000 */
[----:B------:R-:W-:Y:S05]  /*05f0*/  @!P0 BRA `(.L_x_1271) ;  /* 0x0000006000288947 */ /* 0x000fea0003800000 */
.L_x_1272:
        /* <DEDUP_REMOVED lines=101> */
.L_x_1274:
        /* <DEDUP_REMOVED lines=30> */
.L_x_1277:
        /* <DEDUP_REMOVED lines=15> */
.L_x_1276:
        /* <DEDUP_REMOVED lines=22> */
.L_x_1279:
        /* <DEDUP_REMOVED lines=15> */
.L_x_1278:
        /* <DEDUP_REMOVED lines=8> */
.L_x_1413:
[----:B------:R-:W-:Y:S02]  /*11f0*/  SHF.L.U32 R8, RZ, 0x1f, RZ ;  /* 0x0000001fff087819 */ /* 0x000fe400000006ff */
[----:B------:R-:W-:Y:S02]  /*1200*/  LOP3.LUT R5, R2, 0xffffff80, RZ, 0xc0, !PT ;  /* 0xffffff8002057812 */ /* 0x000fe400078ec0ff */
[----:B------:R-:W3:Y:S01]  /*1210*/  SYNCS.PHASECHK.TRANS64.TRYWAIT P0, [R231+URZ+0x30800], R8 ;  /* 0x03080008e70075a7 */ /* 0x000ee2000800017f */
[----:B--2---:R-:W-:Y:S02]  /*1220*/  LEA.HI R4, R14, R14, RZ, 0x1 ;  /* 0x0000000e0e047211 */ /* 0x004fe400078f08ff */
[----:B------:R-:W-:Y:S01]  /*1230*/  IMAD.IADD R5, R0, 0x1, -R5 ;  /* 0x0000000100057824 */ /* 0x000fe200078e0a05 */
[----:B------:R-:W-:Y:S02]  /*1240*/  LEA.HI R7, R3, R0, RZ, 0x4 ;  /* 0x0000000003077211 */ /* 0x000fe400078f20ff */
[----:B------:R-:W-:-:S02]  /*1250*/  LOP3.LUT R227, R4, 0xfffffffe, RZ, 0xc0, !PT ;  /* 0xfffffffe04e37812 */ /* 0x000fc400078ec0ff */
[CC--:B------:R-:W-:Y:S02]  /*1260*/  LEA.HI R4, R3.reuse, R0.reuse, RZ, 0x5 ;  /* 0x0000000003047211 */ /* 0x0c0fe400078f28ff */
[----:B------:R-:W-:Y:S01]  /*1270*/  SHF.R.S32.HI R2, RZ, 0x1f, R5 ;  /* 0x0000001fff027819 */ /* 0x000fe20000011405 */
[----:B------:R-:W-:Y:S01]  /*1280*/  IMAD.IADD R227, R14, 0x1, -R227 ;  /* 0x000000010ee37824 */ /* 0x000fe200078e0ae3 */
[----:B------:R-:W-:Y:S01]  /*1290*/  LEA.HI R9, R3, R0, RZ, 0x3 ;  /* 0x0000000003097211 */ /* 0x000fe200078f18ff */
[----:B------:R-:W-:Y:S01]  /*12a0*/  IMAD.SHL.U32 R3, R0, 0x40, RZ ;  /* 0x0000004000037824 */ /* 0x000fe200078e00ff */
[----:B------:R-:W-:Y:S02]  /*12b0*/  SHF.R.S32.HI R4, RZ, 0x5, R4 ;  /* 0x00000005ff047819 */ /* 0x000fe40000011404 */
[----:B------:R-:W-:Y:S02]  /*12c0*/  SHF.R.S32.HI R10, RZ, 0x4, R7 ;  /* 0x00000004ff0a7819 */ /* 0x000fe40000011407 */
[----:B------:R-:W-:Y:S01]  /*12d0*/  LEA.HI R0, R2, R5, RZ, 0x2 ;  /* 0x0000000502007211 */ /* 0x000fe200078f10ff */
[----:B------:R-:W-:Y:S01]  /*12e0*/  IMAD.SHL.U32 R6, R4, 0x10, RZ ;  /* 0x0000001004067824 */ /* 0x000fe200078e00ff */
[----:B------:R-:W-:-:S02]  /*12f0*/  LEA.HI R11, R7, R10, RZ, 0x1 ;  /* 0x0000000a070b7211 */ /* 0x000fc400078f08ff */
[----:B------:R-:W-:Y:S02]  /*1300*/  LOP3.LUT R3, R3, 0x1c0, RZ, 0xc0, !PT ;  /* 0x000001c003037812 */ /* 0x000fe400078ec0ff */
[--C-:B------:R-:W-:Y:S02]  /*1310*/  SHF.R.S32.HI R4, RZ, 0x2, R0.reuse ;  /* 0x00000002ff047819 */ /* 0x100fe40000011400 */
[----:B------:R-:W-:Y:S01]  /*1320*/  SHF.R.S32.HI R7, RZ, 0x1f, R0 ;  /* 0x0000001fff077819 */ /* 0x000fe20000011400 */
[----:B---3--:R-:W-:Y:S06]  /*1330*/  @P0 BRA `(.L_x_1281) ;  /* 0x0000000000080947 */ /* 0x008fec0003800000 */
[----:B------:R-:W2:Y:S02]  /*1340*/  SYNCS.PHASECHK.TRANS64.TRYWAIT P0, [R231+URZ+0x30800], R8 ;  /* 0x03080008e70075a7 */ /* 0x000ea4000800017f */
[----:B--2---:R-:W-:Y:S05]  /*1350*/  @!P0 BRA `(.L_x_1282) ;  /* 0x0000009000488947 */ /* 0x004fea0003800000 */
.L_x_1281:
[----:B------:R-:W3:Y:S01]  /*1360*/  S2R R229, SR_CTAID.X ;  /* 0x0000000000e57919 */ /* 0x000ee20000002500 */
        /* <DEDUP_REMOVED lines=19> */
[----:B------:R-:W-:Y:S01]  /*14a0*/  IMAD.IADD R3, R13, 0x1, -R6 ;  /* 0x000000010d037824 */ /* 0x000fe200078e0a06 */
[----:B------:R-:W-:Y:S01]  /*14b0*/  LOP3.LUT R0, R0, 0x7ffffffc, RZ, 0xc0, !PT ;  /* 0x7ffffffc00007812 */ /* 0x000fe200078ec0ff */
[----:B------:R-:W-:Y:S01]  /*14c0*/  IMAD R4, R4, 0x10, R7 ;  /* 0x0000001004047824 */ /* 0x000fe200078e0207 */
        /* <DEDUP_REMOVED lines=9> */
[----:B---3--:R-:W-:Y:S01]  /*1560*/  IMAD R229, R229, -0x80, -R2 ;  /* 0xffffff80e5e57824 */ /* 0x008fe200078e0a02 */
        /* <DEDUP_REMOVED lines=60> */
[----:B------:R-:W-:Y:S01]  /*1930*/  LOP3.LUT R235, R235, 0x1, RZ, 0xfc, !PT ;  /* 0x00000001ebeb7812 */ /* 0x000fe200078efcff */
[----:B------:R-:W-:Y:S01]  /*1940*/  IMAD R3, R6, 0x4, R231 ;  /* 0x0000000406037824 */ /* 0x000fe200078e02e7 */
[----:B------:R-:W-:Y:S01]  /*1950*/  IADD3 R2, -R2, UR4, RZ ;  /* 0x0000000402027c10 */ /* 0x000fe2000fffe1ff */
[----:B------:R-:W-:-:S07]  /*1960*/  IMAD.SHL.U32 R230, R0, 0x2, RZ ;  /* 0x0000000200e67824 */ /* 0x000fce00078e00ff */
.L_x_1293:
[----:B------:R-:W-:Y:S01]  /*1970*/  ISETP.NE.AND P6, PT, R235, 0x3, PT ;  /* 0x00000003eb00780c */ /* 0x000fe20003fc5270 */
[----:B------:R-:W-:-:S12]  /*1980*/  YIELD ;  /* 0x0000000000007946 */ /* 0x000fd80003800000 */
[----:B------:R-:W-:Y:S05]  /*1990*/  @!P6 BRA `(.L_x_1283) ;  /* 0x000000000004e947 */ /* 0x000fea0003800000 */
[----:B------:R-:W-:Y:S01]  /*19a0*/  BPT.TRAP 0x1 ;  /* 0x000000040000795c */ /* 0x000fe20000300000 */
.L_x_1283:
[----:B------:R-:W-:Y:S01]  /*19b0*/  IMAD R0, R4, 0x8, R231 ;  /* 0x0000000804007824 */ /* 0x000fe200078e02e7 */
[----:B------:R-:W-:-:S04]  /*19c0*/  SHF.L.U32 R7, R226, 0x1f, RZ ;  /* 0x0000001fe2077819 */ /* 0x000fc800000006ff */
[----:B------:R2:W3:Y:S01]  /*19d0*/  SYNCS.PHASECHK.TRANS64.TRYWAIT P0, [R0+URZ+0x30810], R7 ;  /* 0x03081007000075a7 */ /* 0x0004e2000800017f */
[----:B------:R-:W-:Y:S05]  /*19e0*/  @!P6 BRA `(.L_x_1284) ;  /* 0x000000000004e947 */ /* 0x000fea0003800000 */
[----:B------:R-:W-:Y:S01]  /*19f0*/  BPT.TRAP 0x1 ;  /* 0x000000040000795c */ /* 0x000fe20000300000 */
.L_x_1284:
[----:B---3--:R-:W-:Y:S05]  /*1a00*/  @P0 BRA `(.L_x_1285) ;  /* 0x0000000000080947 */ /* 0x008fea0003800000 */
[----:B------:R-:W3:Y:S02]  /*1a10*/  SYNCS.PHASECHK.TRANS64.TRYWAIT P0, [R0+URZ+0x30810], R7 ;  /* 0x03081007000075a7 */ /* 0x000ee4000800017f */
[----:B---3--:R-:W-:Y:S05]  /*1a20*/  @!P0 BRA `(.L_x_1286) ;  /* 0x0000008800a88947 */ /* 0x008fea0003800000 */
.L_x_1285:
        /* <DEDUP_REMOVED lines=81> */
.L_x_1287:
[----:B------:R1:W1:Y:S01]  /*1f40*/  SYNCS.PHASECHK.TRANS64.TRYWAIT P0, [R0+URZ+0x30830], R7 ;  /* 0x03083007000075a7 */ /* 0x000262000800017f */
[----:B------:R-:W-:Y:S05]  /*1f50*/  @!P6 BRA `(.L_x_1288) ;  /* 0x000000000004e947 */ /* 0x000fea0003800000 */
[----:B------:R-:W-:Y:S01]  /*1f60*/  BPT.TRAP 0x1 ;  /* 0x000000040000795c */ /* 0x000fe20000300000 */
.L_x_1288:
[----:B------:R-:W-:-:S05]  /*1f70*/  VIADD R5, R231, 0x20000 ;  /* 0x00020000e7057836 */ /* 0x000fca0000000000 */
[----:B------:R-:W-:-:S04]  /*1f80*/  SHF.R.U32.HI R5, RZ, 0x4, R5 ;  /* 0x00000004ff057819 */ /* 0x000fc80000011605 */
[----:B------:R-:W-:-:S04]  /*1f90*/  LOP3.LUT R234, R5, 0x3fff, RZ, 0xc0, !PT ;  /* 0x00003fff05ea7812 */ /* 0x000fc800078ec0ff */
[----:B------:R-:W-:Y:S01]  /*1fa0*/  LOP3.LUT R5, R234, 0x10000, RZ, 0xfc, !PT ;  /* 0x00010000ea057812 */ /* 0x000fe200078efcff */
[----:B-1----:R-:W-:Y:S06]  /*1fb0*/  @P0 BRA `(.L_x_1289) ;  /* 0x0000000000080947 */ /* 0x002fec0003800000 */
[----:B------:R-:W1:Y:S02]  /*1fc0*/  SYNCS.PHASECHK.TRANS64.TRYWAIT P0, [R0+URZ+0x30830], R7 ;  /* 0x03083007000075a7 */ /* 0x000e64000800017f */
[----:B-1----:R-:W-:Y:S05]  /*1fd0*/  @!P0 BRA `(.L_x_1290) ;  /* 0x0000008400508947 */ /* 0x002fea0003800000 */
.L_x_1289:
        /* <DEDUP_REMOVED lines=27> */
[----:B------:R-:W-:Y:S02]  /*2190*/  SEL R225, R225, 0x40, !P0 ;  /* 0x00000040e1e17807 */ /* 0x000fe40004000000 */
[----:B------:R-:W-:Y:S02]  /*21a0*/  SEL R224, R224, 0x40, P1 ;  /* 0x00000040e0e07807 */ /* 0x000fe40000800000 */
[----:B------:R-:W-:Y:S02]  /*21b0*/  ISETP.GE.AND P0, PT, R228, RZ, PT ;  /* 0x000000ffe400720c */ /* 0x000fe40003f06270 */
[----:B------:R-:W-:-:S02]  /*21c0*/  IADD3 R222, -R5, 0x8, -R7 ;  /* 0x0000000805de7810 */ /* 0x000fc40007ffe907 */
[----:B------:R-:W-:Y:S02]  /*21d0*/  ISETP.GT.OR P0, PT, R224, RZ, !P0 ;  /* 0x000000ffe000720c */ /* 0x000fe40004704670 */
[----:B------:R-:W-:Y:S02]  /*21e0*/  SEL R222, R222, 0x40, P3 ;  /* 0x00000040dede7807 */ /* 0x000fe40001800000 */
[----:B------:R-:W-:Y:S02]  /*21f0*/  ISETP.GE.AND P1, PT, R225, RZ, PT ;  /* 0x000000ffe100720c */ /* 0x000fe40003f26270 */
[----:B------:R-:W-:Y:S02]  /*2200*/  FSEL R5, R184, -INF , !P0 ;  /* 0xff800000b8057808 */ /* 0x000fe40004000000 */
[----:B------:R-:W-:Y:S02]  /*2210*/  ISETP.GT.OR P1, PT, R222, RZ, !P1 ;  /* 0x000000ffde00720c */ /* 0x000fe40004f24670 */
[----:B------:R-:W-:Y:S01]  /*2220*/  ISETP.GE.AND P0, PT, R228, 0x1, PT ;  /* 0x00000001e400780c */ /* 0x000fe20003f06270 */
[----:B------:R-:W-:Y:S01]  /*2230*/  FFMA.FTZ R5, R5, UR41, -R14 ;  /* 0x0000002905057c23 */ /* 0x000fe2000801080e */
[----:B------:R-:W-:-:S02]  /*2240*/  FSEL R7, R186, -INF , !P1 ;  /* 0xff800000ba077808 */ /* 0x000fc40004800000 */
[----:B------:R-:W-:Y:S02]  /*2250*/  ISETP.GT.OR P0, PT, R224, 0x1, !P0 ;  /* 0x00000001e000780c */ /* 0x000fe40004704670 */
[----:B------:R-:W-:Y:S01]  /*2260*/  ISETP.GE.AND P1, PT, R228, 0x8, PT ;  /* 0x00000008e400780c */ /* 0x000fe20003f26270 */
[----:B------:R-:W-:Y:S01]  /*2270*/  FFMA.FTZ R184, R7, UR41, -R14 ;  /* 0x0000002907b87c23 */ /* 0x000fe2000801080e */
[----:B------:R-:W-:Y:S01]  /*2280*/  FSEL R6, R185, -INF , !P0 ;  /* 0xff800000b9067808 */ /* 0x000fe20004000000 */
[----:B------:R-:W1:Y:S01]  /*2290*/  MUFU.EX2 R5, R5 ;  /* 0x0000000500057308 */ /* 0x000e620000000800 */
[----:B------:R-:W-:Y:S02]  /*22a0*/  ISETP.GT.OR P0, PT, R224, 0x8, !P1 ;  /* 0x00000008e000780c */ /* 0x000fe40004f04670 */
[----:B------:R-:W-:Y:S01]  /*22b0*/  ISETP.GE.AND P1, PT, R228, 0x9, PT ;  /* 0x00000009e400780c */ /* 0x000fe20003f26270 */
[----:B------:R-:W-:Y:S01]  /*22c0*/  FFMA.FTZ R6, R6, UR41, -R15 ;  /* 0x0000002906067c23 */ /* 0x000fe2000801080f */
[----:B------:R-:W-:-:S02]  /*22d0*/  FSEL R7, R188, -INF , !P0 ;  /* 0xff800000bc077808 */ /* 0x000fc40004000000 */
[----:B------:R-:W-:Y:S02]  /*22e0*/  ISETP.GT.OR P0, PT, R224, 0x9, !P1 ;  /* 0x00000009e000780c */ /* 0x000fe40004f04670 */
[----:B------:R-:W-:Y:S01]  /*22f0*/  ISETP.GE.AND P1, PT, R228, 0x10, PT ;  /* 0x00000010e400780c */ /* 0x000fe20003f26270 */
[----:B------:R-:W2:Y:S01]  /*2300*/  MUFU.EX2 R6, R6 ;  /* 0x0000000600067308 */ /* 0x000ea20000000800 */
[----:B------:R-:W-:Y:S01]  /*2310*/  FSEL R8, R189, -INF , !P0 ;  /* 0xff800000bd087808 */ /* 0x000fe20004000000 */
[----:B------:R-:W-:Y:S01]  /*2320*/  FFMA.FTZ R7, R7, UR41, -R220 ;  /* 0x0000002907077c23 */ /* 0x000fe200080108dc */
        /* <DEDUP_REMOVED lines=8> */
[----:B------:R-:W-:Y:S02]  /*23b0*/  FSEL R10, R193, -INF , !P0 ;  /* 0xff800000c10a7808 */ /* 0x000fe40004000000 */
[----:B------:R-:W-:Y:S01]  /*23c0*/  ISETP.GT.OR P0, PT, R224, 0x18, !P1 ;  /* 0x00000018e000780c */ /* 0x000fe20004f04670 */
[----:B------:R-:W-:Y:S01]  /*23d0*/  MUFU.EX2 R8, R8 ;  /* 0x0000000800087308 */ /* 0x000fe20000000800 */
[----:B------:R-:W-:Y:S01]  /*23e0*/  ISETP.GE.AND P1, PT, R228, 0x19, PT ;  /* 0x00000019e400780c */ /* 0x000fe20003f26270 */
[----:B------:R-:W-:Y:S01]  /*23f0*/  FFMA.FTZ R10, R10, UR41, -R219 ;  /* 0x000000290a0a7c23 */ /* 0x000fe200080108db */
[----:B------:R-:W-:Y:S02]  /*2400*/  FSEL R11, R196, -INF , !P0 ;  /* 0xff800000c40b7808 */ /* 0x000fe40004000000 */
        /* <DEDUP_REMOVED lines=13> */
[----:B------:R-:W-:Y:S01]  /*24e0*/  ISETP.GT.OR P0, PT, R224, 0x21, !P1 ;  /* 0x00000021e000780c */ /* 0x000fe20004f04670 */
[----:B------:R-:W-:Y:S01]  /*24f0*/  UMOV UR11, 0x40000040 ;  /* 0x40000040000b7882 */ /* 0x000fe20000000000 */
[----:B------:R-:W-:Y:S01]  /*2500*/  UMOV UR9, 0x40000040 ;  /* 0x4000004000097882 */ /* 0x000fe20000000000 */
[----:B------:R-:W-:Y:S01]  /*2510*/  ISETP.GE.AND P2, PT, R225, 0x1, PT ;  /* 0x00000001e100780c */ /* 0x000fe20003f46270 */
[----:B------:R-:W-:Y:S01]  /*2520*/  FFMA.FTZ R13, R13, UR41, -R18 ;  /* 0x000000290d0d7c23 */ /* 0x000fe20008010812 */
[----:B------:R-:W-:Y:S01]  /*2530*/  FSEL R14, R201, -INF , !P0 ;  /* 0xff800000c90e7808 */ /* 0x000fe20004000000 */
[----:B------:R-:W-:Y:S01]  /*2540*/  FFMA.FTZ R12, R12, UR41, -R23 ;  /* 0x000000290c0c7c23 */ /* 0x000fe20008010817 */
[----:B------:R-:W-:Y:S01]  /*2550*/  ISETP.GE.AND P0, PT, R225, 0x8, PT ;  /* 0x00000008e100780c */ /* 0x000fe20003f06270 */
[----:B------:R-:W-:Y:S01]  /*2560*/  MUFU.EX2 R10, R10 ;  /* 0x0000000a000a7308 */ /* 0x000fe20000000800 */
[----:B------:R-:W-:Y:S01]  /*2570*/  ISETP.GT.OR P1, PT, R222, 0x1, !P2 ;  /* 0x00000001de00780c */ /* 0x000fe20005724670 */
[----:B------:R-:W-:Y:S01]  /*2580*/  FFMA.FTZ R14, R14, UR41, -R19 ;  /* 0x000000290e0e7c23 */ /* 0x000fe20008010813 */
[----:B------:R-:W-:-:S02]  /*2590*/  ISETP.GT.OR P0, PT, R222, 0x8, !P0 ;  /* 0x00000008de00780c */ /* 0x000fc40004704670 */
[----:B------:R-:W-:Y:S02]  /*25a0*/  FSEL R186, R187, -INF , !P1 ;  /* 0xff800000bbba7808 */ /* 0x000fe40004800000 */
[----:B------:R-:W-:Y:S01]  /*25b0*/  FSEL R185, R190, -INF , !P0 ;  /* 0xff800000beb97808 */ /* 0x000fe20004000000 */
[----:B------:R-:W-:Y:S01]  /*25c0*/  MUFU.EX2 R11, R11 ;  /* 0x0000000b000b7308 */ /* 0x000fe20000000800 */
[C---:B------:R-:W-:Y:S01]  /*25d0*/  ISETP.GE.AND P0, PT, R225.reuse, 0x10, PT ;  /* 0x00000010e100780c */ /* 0x040fe20003f06270 */
[----:B------:R-:W-:Y:S01]  /*25e0*/  FFMA.FTZ R201, R186, UR41, -R15 ;  /* 0x00000029bac97c23 */ /* 0x000fe2000801080f */
[----:B------:R-:W-:Y:S01]  /*25f0*/  ISETP.GE.AND P1, PT, R225, 0x9, PT ;  /* 0x00000009e100780c */ /* 0x000fe20003f26270 */
[----:B------:R-:W-:Y:S01]  /*2600*/  FFMA.FTZ R200, R185, UR41, -R220 ;  /* 0x00000029b9c87c23 */ /* 0x000fe200080108dc */
[----:B------:R-:W-:Y:S02]  /*2610*/  LOP3.LUT R185, R234, 0x2000000, RZ, 0xfc, !PT ;  /* 0x02000000eab97812 */ /* 0x000fe400078efcff */
[C---:B------:R-:W-:Y:S01]  /*2620*/  ISETP.GT.OR P0, PT, R222.reuse, 0x10, !P0 ;  /* 0x00000010de00780c */ /* 0x040fe20004704670 */
[----:B------:R3:W5:Y:S01]  /*2630*/  MUFU.EX2 R15, R184 ;  /* 0x000000b8000f7308 */ /* 0x0007620000000800 */
[----:B------:R-:W-:Y:S01]  /*2640*/  ISETP.GT.OR P1, PT, R222, 0x9, !P1 ;  /* 0x00000009de00780c */ /* 0x000fe20004f24670 */
[----:B------:R-:W-:Y:S01]  /*2650*/  IMAD R187, R4, 0x400, R185 ;  /* 0x0000040004bb7824 */ /* 0x000fe200078e02b9 */
[----:B------:R-:W-:-:S02]  /*2660*/  FSEL R185, R194, -INF , !P0 ;  /* 0xff800000c2b97808 */ /* 0x000fc40004000000 */
[----:B------:R-:W-:Y:S02]  /*2670*/  ISETP.GE.AND P0, PT, R225, 0x18, PT ;  /* 0x00000018e100780c */ /* 0x000fe40003f06270 */
[----:B------:R-:W-:Y:S01]  /*2680*/  FSEL R186, R191, -INF , !P1 ;  /* 0xff800000bfba7808 */ /* 0x000fe20004800000 */
[----:B------:R-:W-:Y:S01]  /*2690*/  FFMA.FTZ R218, R185, UR41, -R218 ;  /* 0x00000029b9da7c23 */ /* 0x000fe200080108da */
[----:B------:R-:W-:Y:S01]  /*26a0*/  ISETP.GT.OR P0, PT, R222, 0x18, !P0 ;  /* 0x00000018de00780c */ /* 0x000fe20004704670 */
[----:B------:R-:W5:Y:S01]  /*26b0*/  MUFU.EX2 R201, R201 ;  /* 0x000000c900c97308 */ /* 0x000f620000000800 */
[C---:B------:R-:W-:Y:S01]  /*26c0*/  ISETP.GE.AND P1, PT, R225.reuse, 0x11, PT ;  /* 0x00000011e100780c */ /* 0x040fe20003f26270 */
[----:B------:R-:W-:Y:S01]  /*26d0*/  FFMA.FTZ R186, R186, UR41, -R221 ;  /* 0x00000029baba7c23 */ /* 0x000fe200080108dd */
[----:B------:R-:W-:Y:S02]  /*26e0*/  FSEL R185, R198, -INF , !P0 ;  /* 0xff800000c6b97808 */ /* 0x000fe40004000000 */
[----:B------:R-:W-:-:S02]  /*26f0*/  ISETP.GE.AND P0, PT, R225, 0x20, PT ;  /* 0x00000020e100780c */ /* 0x000fc40003f06270 */
[C---:B------:R-:W-:Y:S01]  /*2700*/  ISETP.GT.OR P1, PT, R222.reuse, 0x11, !P1 ;  /* 0x00000011de00780c */ /* 0x040fe20004f24670 */
[----:B------:R-:W-:Y:S01]  /*2710*/  FFMA.FTZ R188, R185, UR41, -R22 ;  /* 0x00000029b9bc7c23 */ /* 0x000fe20008010816 */
[----:B------:R-:W-:Y:S01]  /*2720*/  ISETP.GT.OR P0, PT, R222, 0x20, !P0 ;  /* 0x00000020de00780c */ /* 0x000fe20004704670 */
[----:B------:R-:W5:Y:S01]  /*2730*/  MUFU.EX2 R218, R218 ;  /* 0x000000da00da7308 */ /* 0x000f620000000800 */
[----:B---3--:R-:W-:Y:S02]  /*2740*/  FSEL R184, R195, -INF , !P1 ;  /* 0xff800000c3b87808 */ /* 0x008fe40004800000 */
[----:B------:R-:W-:Y:S02]  /*2750*/  ISETP.GE.AND P1, PT, R225, 0x19, PT ;  /* 0x00000019e100780c */ /* 0x000fe40003f26270 */
[----:B------:R-:W-:Y:S02]  /*2760*/  ISETP.GE.AND P5, PT, R228, 0x28, PT ;  /* 0x00000028e400780c */ /* 0x000fe40003fa6270 */
[----:B------:R-:W-:Y:S01]  /*2770*/  FSEL R185, R202, -INF , !P0 ;  /* 0xff800000cab97808 */ /* 0x000fe20004000000 */
[----:B------:R-:W-:Y:S01]  /*2780*/  MUFU.EX2 R200, R200 ;  /* 0x000000c800c87308 */ /* 0x000fe20000000800 */
[----:B------:R-:W-:-:S02]  /*2790*/  ISETP.GT.OR P1, PT, R222, 0x19, !P1 ;  /* 0x00000019de00780c */ /* 0x000fc40004f24670 */
[----:B------:R-:W-:Y:S01]  /*27a0*/  ISETP.GT.OR P5, PT, R224, 0x28, !P5 ;  /* 0x00000028e000780c */ /* 0x000fe20006fa4670 */
[----:B------:R-:W-:Y:S01]  /*27b0*/  FFMA.FTZ R18, R185, UR41, -R18 ;  /* 0x00000029b9127c23 */ /* 0x000fe20008010812 */
[----:B------:R-:W-:Y:S01]  /*27c0*/  R2UR UR6, R187 ;  /* 0x00000000bb0672ca */ /* 0x000fe200000e0000 */
[----:B------:R-:W-:Y:S01]  /*27d0*/  FFMA.FTZ R187, R184, UR41, -R219 ;  /* 0x00000029b8bb7c23 */ /* 0x000fe200080108db */
[C---:B------:R-:W-:Y:S01]  /*27e0*/  ISETP.GE.AND P3, PT, R228.reuse, 0x29, PT ;  /* 0x00000029e400780c */ /* 0x040fe20003f66270 */
[----:B------:R3:W-:Y:S01]  /*27f0*/  MUFU.EX2 R219, R186 ;  /* 0x000000ba00db7308 */ /* 0x0007e20000000800 */
[----:B------:R-:W-:Y:S02]  /*2800*/  FSEL R184, R199, -INF , !P1 ;  /* 0xff800000c7b87808 */ /* 0x000fe40004800000 */
[----:B------:R-:W-:Y:S02]  /*2810*/  ISETP.GE.AND P2, PT, R225, 0x21, PT ;  /* 0x00000021e100780c */ /* 0x000fe40003f46270 */
[----:B------:R-:W-:-:S02]  /*2820*/  ISETP.GE.AND P4, PT, R228, 0x30, PT ;  /* 0x00000030e400780c */ /* 0x000fc40003f86270 */
[----:B------:R-:W-:Y:S01]  /*2830*/  FSEL R185, R204, -INF , !P5 ;  /* 0xff800000ccb97808 */ /* 0x000fe20006800000 */
[----:B------:R-:W5:Y:S01]  /*2840*/  MUFU.EX2 R22, R187 ;  /* 0x000000bb00167308 */ /* 0x000f620000000800 */
[----:B------:R-:W-:Y:S01]  /*2850*/  ISETP.GE.AND P5, PT, R225, 0x28, PT ;  /* 0x00000028e100780c */ /* 0x000fe20003fa6270 */
[----:B---3--:R-:W-:Y:S01]  /*2860*/  FFMA.FTZ R186, R184, UR41, -R23 ;  /* 0x00000029b8ba7c23 */ /* 0x008fe20008010817 */
[----:B------:R-:W-:Y:S01]  /*2870*/  ISETP.GE.AND P1, PT, R228, 0x31, PT ;  /* 0x00000031e400780c */ /* 0x000fe20003f26270 */
[----:B------:R-:W-:Y:S02]  /*2880*/  WARPGROUP.DEPBAR.LE gsb0, 0x0 ;  /* 0x00008000000079c5 */ /* 0x000fe40000010000 */
[----:B------:R-:W-:Y:S01]  /*2890*/  WARPGROUP.ARRIVE ;  /* 0x00000000000079c5 */ /* 0x000fe20000000000 */
[----:B------:R-:W-:Y:S01]  /*28a0*/  ISETP.GT.OR P3, PT, R224, 0x29, !P3 ;  /* 0x00000029e000780c */ /* 0x000fe20005f64670 */
[----:B------:R3:W-:Y:S01]  /*28b0*/  MUFU.EX2 R23, R188 ;  /* 0x000000bc00177308 */ /* 0x0007e20000000800 */
[----:B------:R-:W-:-:S02]  /*28c0*/  ISETP.GT.OR P2, PT, R222, 0x21, !P2 ;  /* 0x00000021de00780c */ /* 0x000fc40005744670 */
[----:B------:R-:W-:Y:S01]  /*28d0*/  ISETP.GT.OR P4, PT, R224, 0x30, !P4 ;  /* 0x00000030e000780c */ /* 0x000fe20006784670 */
[----:B------:R-:W-:Y:S01]  /*28e0*/  HGMMA.64x64x16.F32 R152, gdesc[UR8], R152, gsb0 ;  /* 0x00e00000089879f0 */ /* 0x000fe20008000898 */
[----:B------:R-:W-:Y:S01]  /*28f0*/  UIADD3 UR10, UR5, 0x6, URZ ;  /* 0x00000006050a7890 */ /* 0x000fe2000fffe03f */
[----:B------:R-:W-:Y:S01]  /*2900*/  ISETP.GT.OR P5, PT, R222, 0x28, !P5 ;  /* 0x00000028de00780c */ /* 0x000fe20006fa4670 */
[----:B------:R-:W-:Y:S01]  /*2910*/  UIADD3 UR8, UR7, 0x6, URZ ;  /* 0x0000000607087890 */ /* 0x000fe2000fffe03f */
[----:B------:R-:W-:Y:S01]  /*2920*/  ISETP.GT.OR P1, PT, R224, 0x31, !P1 ;  /* 0x00000031e000780c */ /* 0x000fe20004f24670 */
[----:B------:R-:W-:Y:S01]  /*2930*/  UMOV UR11, 0x40000040 ;  /* 0x40000040000b7882 */ /* 0x000fe20000000000 */
[----:B------:R-:W-:Y:S01]  /*2940*/  UMOV UR9, 0x40000040 ;  /* 0x4000004000097882 */ /* 0x000fe20000000000 */
[----:B---3--:R-:W-:Y:S01]  /*2950*/  FSEL R188, R205, -INF , !P3 ;  /* 0xff800000cdbc7808 */ /* 0x008fe20005800000 */
[----:B------:R3:W-:Y:S01]  /*2960*/  MUFU.EX2 R202, R186 ;  /* 0x000000ba00ca7308 */ /* 0x0007e20000000800 */
[----:B------:R-:W-:Y:S01]  /*2970*/  FSEL R184, R203, -INF , !P2 ;  /* 0xff800000cbb87808 */ /* 0x000fe20005000000 */
[----:B------:R-:W-:Y:S01]  /*2980*/  FFMA.FTZ R203, R185, UR41, -R20 ;  /* 0x00000029b9cb7c23 */ /* 0x000fe20008010814 */
[C---:B------:R-:W-:Y:S01]  /*2990*/  ISETP.GE.AND P3, PT, R225.reuse, 0x29, PT ;  /* 0x00000029e100780c */ /* 0x040fe20003f66270 */
[----:B------:R-:W-:Y:S01]  /*29a0*/  FFMA.FTZ R204, R188, UR41, -R21 ;  /* 0x00000029bccc7c23 */ /* 0x000fe20008010815 */
[----:B------:R-:W-:Y:S01]  /*29b0*/  FSEL R191, R208, -INF , !P4 ;  /* 0xff800000d0bf7808 */ /* 0x000fe20006000000 */
[----:B------:R-:W-:Y:S01]  /*29c0*/  FFMA.FTZ R19, R184, UR41, -R19 ;  /* 0x00000029b8137c23 */ /* 0x000fe20008010813 */
[----:B------:R-:W-:Y:S01]  /*29d0*/  ISETP.GE.AND P4, PT, R225, 0x30, PT ;  /* 0x00000030e100780c */ /* 0x000fe20003f86270 */
[----:B------:R-:W5:Y:S01]  /*29e0*/  MUFU.EX2 R12, R12 ;  /* 0x0000000c000c7308 */ /* 0x000f620000000800 */
[----:B------:R-:W-:-:S02]  /*29f0*/  FSEL R187, R206, -INF , !P5 ;  /* 0xff800000cebb7808 */ /* 0x000fc40006800000 */
[----:B------:R-:W-:Y:S02]  /*2a00*/  FSEL R194, R209, -INF , !P1 ;  /* 0xff800000d1c27808 */ /* 0x000fe40004800000 */
[----:B------:R-:W-:Y:S01]  /*2a10*/  ISETP.GE.AND P0, PT, R228, 0x38, PT ;  /* 0x00000038e400780c */ /* 0x000fe20003f06270 */
[----:B------:R-:W-:Y:S01]  /*2a20*/  FFMA.FTZ R20, R187, UR41, -R20 ;  /* 0x00000029bb147c23 */ /* 0x000fe20008010814 */
[----:B------:R-:W-:Y:S01]  /*2a30*/  ISETP.GE.AND P5, PT, R225, 0x31, PT ;  /* 0x00000031e100780c */ /* 0x000fe20003fa6270 */
[----:B------:R-:W-:Y:S01]  /*2a40*/  FFMA.FTZ R209, R194, UR41, -R217 ;  /* 0x00000029c2d17c23 */ /* 0x000fe200080108d9 */
[C---:B------:R-:W-:Y:S01]  /*2a50*/  ISETP.GT.OR P3, PT, R222.reuse, 0x29, !P3 ;  /* 0x00000029de00780c */ /* 0x040fe20005f64670 */
[----:B------:R-:W5:Y:S01]  /*2a60*/  MUFU.EX2 R13, R13 ;  /* 0x0000000d000d7308 */ /* 0x000f620000000800 */
[----:B------:R-:W-:Y:S02]  /*2a70*/  ISETP.GT.OR P4, PT, R222, 0x30, !P4 ;  /* 0x00000030de00780c */ /* 0x000fe40006784670 */
[----:B------:R-:W-:-:S02]  /*2a80*/  ISETP.GT.OR P0, PT, R224, 0x38, !P0 ;  /* 0x00000038e000780c */ /* 0x000fc40004704670 */
[----:B------:R-:W-:Y:S02]  /*2a90*/  ISETP.GT.OR P5, PT, R222, 0x31, !P5 ;  /* 0x00000031de00780c */ /* 0x000fe40006fa4670 */
[----:B------:R-:W-:Y:S01]  /*2aa0*/  FSEL R190, R207, -INF , !P3 ;  /* 0xff800000cfbe7808 */ /* 0x000fe20005800000 */
[----:B------:R-:W-:Y:S01]  /*2ab0*/  MUFU.EX2 R14, R14 ;  /* 0x0000000e000e7308 */ /* 0x000fe20000000800 */
[----:B------:R-:W-:Y:S01]  /*2ac0*/  FSEL R193, R210, -INF , !P4 ;  /* 0xff800000d2c17808 */ /* 0x000fe20006000000 */
[--C-:B------:R-:W-:Y:S01]  /*2ad0*/  FFMA.FTZ R210, R191, UR41, -R216.reuse ;  /* 0x00000029bfd27c23 */ /* 0x100fe200080108d8 */
[----:B------:R-:W-:Y:S01]  /*2ae0*/  FSEL R196, R211, -INF , !P5 ;  /* 0xff800000d3c47808 */ /* 0x000fe20006800000 */
[----:B------:R-:W-:Y:S01]  /*2af0*/  FFMA.FTZ R21, R190, UR41, -R21 ;  /* 0x00000029be157c23 */ /* 0x000fe20008010815 */
[----:B------:R-:W-:Y:S01]  /*2b00*/  FSEL R197, R212, -INF , !P0 ;  /* 0xff800000d4c57808 */ /* 0x000fe20004000000 */
[----:B------:R-:W-:Y:S01]  /*2b10*/  FFMA.FTZ R205, R193, UR41, -R216 ;  /* 0x00000029c1cd7c23 */ /* 0x000fe200080108d8 */
[C---:B------:R-:W-:Y:S01]  /*2b20*/  ISETP.GE.AND P3, PT, R225.reuse, 0x38, PT ;  /* 0x00000038e100780c */ /* 0x040fe20003f66270 */
[----:B------:R-:W-:Y:S01]  /*2b30*/  FFMA.FTZ R217, R196, UR41, -R217 ;  /* 0x00000029c4d97c23 */ /* 0x000fe200080108d9 */
[----:B------:R-:W-:Y:S01]  /*2b40*/  ISETP.GE.AND P4, PT, R225, 0x39, PT ;  /* 0x00000039e100780c */ /* 0x000fe20003f86270 */
[----:B------:R-:W-:Y:S01]  /*2b50*/  FFMA.FTZ R198, R197, UR41, -R16 ;  /* 0x00000029c5c67c23 */ /* 0x000fe20008010810 */
[C---:B------:R-:W-:Y:S01]  /*2b60*/  ISETP.GT.OR P3, PT, R222.reuse, 0x38, !P3 ;  /* 0x00000038de00780c */ /* 0x040fe20005f64670 */
[----:B------:R-:W5:Y:S01]  /*2b70*/  MUFU.EX2 R18, R18 ;  /* 0x0000001200127308 */ /* 0x000f620000000800 */
[----:B------:R-:W-:-:S02]  /*2b80*/  ISETP.GT.OR P4, PT, R222, 0x39, !P4 ;  /* 0x00000039de00780c */ /* 0x000fc40006784670 */
[----:B------:R-:W-:Y:S02]  /*2b90*/  ISETP.GE.AND P2, PT, R228, 0x39, PT ;  /* 0x00000039e400780c */ /* 0x000fe40003f46270 */
[----:B------:R-:W-:Y:S02]  /*2ba0*/  FSEL R208, R215, -INF , !P4 ;  /* 0xff800000d7d07808 */ /* 0x000fe40006000000 */
[----:B------:R-:W-:Y:S01]  /*2bb0*/  ISETP.GT.OR P2, PT, R224, 0x39, !P2 ;  /* 0x00000039e000780c */ /* 0x000fe20005744670 */
[----:B------:R-:W5:Y:S01]  /*2bc0*/  MUFU.EX2 R19, R19 ;  /* 0x0000001300137308 */ /* 0x000f620000000800 */
[----:B------:R-:W-:Y:S02]  /*2bd0*/  FSEL R199, R214, -INF , !P3 ;  /* 0xff800000d6c77808 */ /* 0x000fe40005800000 */
[----:B------:R-:W-:-:S03]  /*2be0*/  FSEL R206, R213, -INF , !P2 ;  /* 0xff800000d5ce7808 */ /* 0x000fc60005000000 */
[----:B------:R-:W-:Y:S02]  /*2bf0*/  FFMA.FTZ R199, R199, UR41, -R16 ;  /* 0x00000029c7c77c23 */ /* 0x000fe40008010810 */
[--C-:B------:R-:W-:Y:S01]  /*2c00*/  FFMA.FTZ R207, R206, UR41, -R17.reuse ;  /* 0x00000029cecf7c23 */ /* 0x100fe20008010811 */
[----:B------:R-:W-:Y:S01]  /*2c10*/  FFMA.FTZ R206, R208, UR41, -R17 ;  /* 0x00000029d0ce7c23 */ /* 0x000fe20008010811 */
[----:B------:R-:W5:Y:S08]  /*2c20*/  MUFU.EX2 R203, R203 ;  /* 0x000000cb00cb7308 */ /* 0x000f700000000800 */
[----:B------:R-:W5:Y:S01]  /*2c30*/  MUFU.EX2 R20, R20 ;  /* 0x0000001400147308 */ /* 0x000f620000000800 */
[----:B------:R-:W-:-:S02]  /*2c40*/  WARPGROUP.DEPBAR.LE gsb0, 0x0 ;  /* 0x00008000000079c5 */ /* 0x000fc40000010000 */
[----:B------:R-:W-:-:S05]  /*2c50*/  WARPGROUP.ARRIVE ;  /* 0x00000000000079c5 */ /* 0x000fca0000000000 */
[----:B------:R-:W5:Y:S01]  /*2c60*/  MUFU.EX2 R204, R204 ;  /* 0x000000cc00cc7308 */ /* 0x000f620000000800 */
[----:B------:R-:W-:Y:S01]  /*2c70*/  HGMMA.64x64x16.F32 R152, gdesc[UR8], R152, gsb0 ;  /* 0x00e00000089879f0 */ /* 0x000fe20008000898 */
[----:B------:R-:W-:Y:S02]  /*2c80*/  UIADD3 UR10, UR5, 0x200, URZ ;  /* 0x00000200050a7890 */ /* 0x000fe4000fffe03f */
[----:B------:R-:W-:-:S04]  /*2c90*/  UIADD3 UR8, UR7, 0x400, URZ ;  /* 0x0000040007087890 */ /* 0x000fc8000fffe03f */
[----:B------:R-:W5:Y:S01]  /*2ca0*/  MUFU.EX2 R21, R21 ;  /* 0x0000001500157308 */ /* 0x000f620000000800 */
[----:B------:R-:W-:Y:S01]  /*2cb0*/  UMOV UR11, 0x40000040 ;  /* 0x40000040000b7882 */ /* 0x000fe20000000000 */
[----:B------:R-:W-:-:S06]  /*2cc0*/  UMOV UR9, 0x40000040 ;  /* 0x4000004000097882 */ /* 0x000fcc0000000000 */
[----:B------:R-:W5:Y:S08]  /*2cd0*/  MUFU.EX2 R16, R210 ;  /* 0x000000d200107308 */ /* 0x000f700000000800 */
[----:B------:R-:W5:Y:S08]  /*2ce0*/  MUFU.EX2 R205, R205 ;  /* 0x000000cd00cd7308 */ /* 0x000f700000000800 */
[----:B------:R-:W5:Y:S01]  /*2cf0*/  MUFU.EX2 R17, R209 ;  /* 0x000000d100117308 */ /* 0x000f620000000800 */
        /* <DEDUP_REMOVED lines=31> */
[----:B------:R-:W1:Y:S04]  /*2ef0*/  LDS.64 R184, [R223+0x28200] ;  /* 0x02820000dfb87984 */ /* 0x000e680000000a00 */
[----:B---3--:R-:W3:Y:S04]  /*2f00*/  LDS.64 R186, [R223+0x28220] ;  /* 0x02822000dfba7984 */ /* 0x008ee80000000a00 */
[----:B------:R-:W2:Y:S04]  /*2f10*/  LDS.64 R188, [R223+0x28240] ;  /* 0x02824000dfbc7984 */ /* 0x000ea80000000a00 */
[----:B------:R-:W5:Y:S04]  /*2f20*/  LDS.64 R194, [R223+0x282a0] ;  /* 0x0282a000dfc27984 */ /* 0x000f680000000a00 */
[----:B------:R-:W5:Y:S04]  /*2f30*/  LDS.64 R190, [R223+0x28260] ;  /* 0x02826000dfbe7984 */ /* 0x000f680000000a00 */
[----:B------:R-:W5:Y:S04]  /*2f40*/  LDS.64 R192, [R223+0x28280] ;  /* 0x02828000dfc07984 */ /* 0x000f680000000a00 */
[----:B------:R-:W5:Y:S04]  /*2f50*/  LDS.64 R196, [R223+0x282c0] ;  /* 0x0282c000dfc47984 */ /* 0x000f680000000a00 */
[----:B----4-:R-:W4:Y:S01]  /*2f60*/  LDS.64 R222, [R223+0x282e0] ;  /* 0x0282e000dfde7984 */ /* 0x010f220000000a00 */
[--C-:B-1----:R-:W-:Y:S01]  /*2f70*/  FADD.FTZ R208, R155, -R185.reuse ;  /* 0x800000b99bd07221 */ /* 0x102fe20000010000 */
[--C-:B------:R-:W-:Y:S01]  /*2f80*/  FADD.FTZ R152, R152, -R184.reuse ;  /* 0x800000b898987221 */ /* 0x100fe20000010000 */
[----:B------:R-:W-:Y:S01]  /*2f90*/  FADD.FTZ R154, R154, -R184 ;  /* 0x800000b89a9a7221 */ /* 0x000fe20000010000 */
[----:B------:R-:W-:Y:S01]  /*2fa0*/  FADD.FTZ R153, R153, -R185 ;  /* 0x800000b999997221 */ /* 0x000fe20000010000 */
[--C-:B---3--:R-:W-:Y:S01]  /*2fb0*/  FADD.FTZ R155, R158, -R186.reuse ;  /* 0x800000ba9e9b7221 */ /* 0x108fe20000010000 */
[--C-:B------:R-:W-:Y:S01]  /*2fc0*/  FADD.FTZ R158, R159, -R187.reuse ;  /* 0x800000bb9f9e7221 */ /* 0x100fe20000010000 */
[----:B------:R-:W-:Y:S01]  /*2fd0*/  FADD.FTZ R184, R156, -R186 ;  /* 0x800000ba9cb87221 */ /* 0x000fe20000010000 */
[----:B------:R-:W-:Y:S01]  /*2fe0*/  FADD.FTZ R185, R157, -R187 ;  /* 0x800000bb9db97221 */ /* 0x000fe20000010000 */
[--C-:B--2---:R-:W-:Y:S01]  /*2ff0*/  FADD.FTZ R161, R161, -R189.reuse ;  /* 0x800000bda1a17221 */ /* 0x104fe20000010000 */
[----:B------:R-:W-:Y:S01]  /*3000*/  FADD.FTZ R163, R163, -R189 ;  /* 0x800000bda3a37221 */ /* 0x000fe20000010000 */
[----:B------:R-:W-:Y:S01]  /*3010*/  FADD.FTZ R159, R162, -R188 ;  /* 0x800000bca29f7221 */ /* 0x000fe20000010000 */
[----:B------:R-:W1:Y:S01]  /*3020*/  MUFU.EX2 R156, R217 ;  /* 0x000000d9009c7308 */ /* 0x000e620000000800 */
[----:B-----5:R-:W-:Y:S01]  /*3030*/  FADD.FTZ R189, R174, -R194 ;  /* 0x800000c2aebd7221 */ /* 0x020fe20000010000 */
[----:B------:R-:W-:Y:S01]  /*3040*/  FADD.FTZ R186, R175, -R195 ;  /* 0x800000c3afba7221 */ /* 0x000fe20000010000 */
[----:B------:R-:W-:Y:S01]  /*3050*/  FMUL.FTZ R152, R5, R152 ;  /* 0x0000009805987220 */ /* 0x000fe20000410000 */
[----:B------:R-:W-:Y:S01]  /*3060*/  FMUL.FTZ R175, R6, R153 ;  /* 0x0000009906af7220 */ /* 0x000fe20000410000 */
[----:B------:R-:W-:Y:S01]  /*3070*/  FADD.FTZ R187, R165, -R191 ;  /* 0x800000bfa5bb7221 */ /* 0x000fe20000010000 */
[----:B------:R-:W-:Y:S01]  /*3080*/  FMUL.FTZ R154, R15, R154 ;  /* 0x0000009a0f9a7220 */ /* 0x000fe20000410000 */
[----:B------:R-:W-:Y:S01]  /*3090*/  FADD.FTZ R160, R160, -R188 ;  /* 0x800000bca0a07221 */ /* 0x000fe20000010000 */
[----:B------:R-:W-:Y:S01]  /*30a0*/  MUFU.EX2 R174, R207 ;  /* 0x000000cf00ae7308 */ /* 0x000fe20000000800 */
[----:B------:R-:W-:Y:S01]  /*30b0*/  FADD.FTZ R165, R170, -R192 ;  /* 0x800000c0aaa57221 */ /* 0x000fe20000010000 */
[----:B------:R-:W-:Y:S01]  /*30c0*/  FADD.FTZ R170, R171, -R193 ;  /* 0x800000c1abaa7221 */ /* 0x000fe20000010000 */
[--C-:B------:R-:W-:Y:S01]  /*30d0*/  FADD.FTZ R164, R164, -R190.reuse ;  /* 0x800000bea4a47221 */ /* 0x100fe20000010000 */
[----:B------:R-:W-:Y:S01]  /*30e0*/  FADD.FTZ R166, R166, -R190 ;  /* 0x800000bea6a67221 */ /* 0x000fe20000010000 */
[--C-:B------:R-:W-:Y:S01]  /*30f0*/  FADD.FTZ R171, R176, -R196.reuse ;  /* 0x800000c4b0ab7221 */ /* 0x100fe20000010000 */
[--C-:B------:R-:W-:Y:S01]  /*3100*/  FADD.FTZ R176, R177, -R197.reuse ;  /* 0x800000c5b1b07221 */ /* 0x100fe20000010000 */
[----:B------:R-:W-:Y:S01]  /*3110*/  FADD.FTZ R179, R179, -R197 ;  /* 0x800000c5b3b37221 */ /* 0x000fe20000010000 */
[----:B------:R-:W2:Y:S01]  /*3120*/  MUFU.EX2 R157, R198 ;  /* 0x000000c6009d7308 */ /* 0x000ea20000000800 */
[----:B------:R-:W-:Y:S01]  /*3130*/  FADD.FTZ R178, R178, -R196 ;  /* 0x800000c4b2b27221 */ /* 0x000fe20000010000 */
[----:B------:R-:W-:Y:S01]  /*3140*/  FMUL.FTZ R197, R201, R208 ;  /* 0x000000d0c9c57220 */ /* 0x000fe20000410000 */
[----:B------:R-:W-:Y:S01]  /*3150*/  F2FP.F16.F32.PACK_AB R196, R175, R152 ;  /* 0x00000098afc4723e */ /* 0x000fe200000000ff */
[----:B------:R-:W-:Y:S01]  /*3160*/  FADD.FTZ R167, R167, -R191 ;  /* 0x800000bfa7a77221 */ /* 0x000fe20000010000 */
[----:B------:R-:W-:Y:S01]  /*3170*/  FMUL.FTZ R159, R218, R159 ;  /* 0x0000009fda9f7220 */ /* 0x000fe20000410000 */
[----:B------:R-:W-:Y:S01]  /*3180*/  FMUL.FTZ R152, R22, R163 ;  /* 0x000000a316987220 */ /* 0x000fe20000410000 */
[----:B------:R-:W-:Y:S01]  /*3190*/  FADD.FTZ R168, R168, -R192 ;  /* 0x800000c0a8a87221 */ /* 0x000fe20000010000 */
[----:B------:R-:W3:Y:S01]  /*31a0*/  MUFU.EX2 R162, R199 ;  /* 0x000000c700a27308 */ /* 0x000ee20000000800 */
[----:B------:R-:W-:Y:S01]  /*31b0*/  FADD.FTZ R169, R169, -R193 ;  /* 0x800000c1a9a97221 */ /* 0x000fe20000010000 */
[----:B------:R-:W-:Y:S01]  /*31c0*/  FADD.FTZ R172, R172, -R194 ;  /* 0x800000c2acac7221 */ /* 0x000fe20000010000 */
[----:B------:R-:W-:Y:S01]  /*31d0*/  FADD.FTZ R173, R173, -R195 ;  /* 0x800000c3adad7221 */ /* 0x000fe20000010000 */
[--C-:B----4-:R-:W-:Y:S01]  /*31e0*/  FADD.FTZ R180, R180, -R222.reuse ;  /* 0x800000deb4b47221 */ /* 0x110fe20000010000 */
[----:B------:R-:W-:Y:S01]  /*31f0*/  FADD.FTZ R153, R182, -R222 ;  /* 0x800000deb6997221 */ /* 0x000fe20000010000 */
[--C-:B------:R-:W-:Y:S01]  /*3200*/  FADD.FTZ R181, R181, -R223.reuse ;  /* 0x800000dfb5b57221 */ /* 0x100fe20000010000 */
[----:B------:R-:W-:Y:S01]  /*3210*/  FADD.FTZ R183, R183, -R223 ;  /* 0x800000dfb7b77221 */ /* 0x000fe20000010000 */
[----:B------:R-:W4:Y:S01]  /*3220*/  MUFU.EX2 R207, R206 ;  /* 0x000000ce00cf7308 */ /* 0x000f220000000800 */
        /* <DEDUP_REMOVED lines=24> */
[----:B-1----:R-:W-:Y:S01]  /*33b0*/  FMUL.FTZ R179, R156, R179 ;  /* 0x000000b39cb37220 */ /* 0x002fe20000410000 */
[----:B--2---:R-:W-:Y:S01]  /*33c0*/  FMUL.FTZ R180, R157, R180 ;  /* 0x000000b49db47220 */ /* 0x004fe20000410000 */
[----:B---3--:R-:W-:Y:S01]  /*33d0*/  FMUL.FTZ R153, R162, R153 ;  /* 0x00000099a2997220 */ /* 0x008fe20000410000 */
[----:B------:R-:W-:Y:S01]  /*33e0*/  FMUL.FTZ R181, R174, R181 ;  /* 0x000000b5aeb57220 */ /* 0x000fe20000410000 */
[----:B----4-:R-:W-:Y:S01]  /*33f0*/  FMUL.FTZ R152, R207, R183 ;  /* 0x000000b7cf987220 */ /* 0x010fe20000410000 */
        /* <DEDUP_REMOVED lines=46> */
[----:B------:R-:W-:Y:S01]  /*36e0*/  UMOV UR8, UR5 ;  /* 0x0000000500087c82 */ /* 0x000fe20008000000 */
[----:B------:R-:W-:Y:S02]  /*36f0*/  WARPGROUP.DEPBAR.LE gsb0, 0x0 ;  /* 0x00008000000079c5 */ /* 0x000fe40000010000 */
[----:B------:R-:W-:Y:S02]  /*3700*/  F2FP.F16.F32.PACK_AB R152, R14, R13 ;  /* 0x0000000d0e98723e */ /* 0x000fe400000000ff */
[----:B------:R-:W-:Y:S02]  /*3710*/  F2FP.F16.F32.PACK_AB R153, R19, R18 ;  /* 0x000000121399723e */ /* 0x000fe400000000ff */
[----:B------:R-:W-:-:S02]  /*3720*/  F2FP.F16.F32.PACK_AB R154, R204, R203 ;  /* 0x000000cbcc9a723e */ /* 0x000fc400000000ff */
[----:B------:R-:W-:Y:S02]  /*3730*/  F2FP.F16.F32.PACK_AB R155, R21, R20 ;  /* 0x00000014159b723e */ /* 0x000fe400000000ff */
[----:B------:R-:W-:Y:S02]  /*3740*/  F2FP.F16.F32.PACK_AB R204, R17, R16 ;  /* 0x0000001011cc723e */ /* 0x000fe400000000ff */
[----:B------:R-:W-:-:S06]  /*3750*/  WARPGROUP.ARRIVE ;  /* 0x00000000000079c5 */ /* 0x000fcc0000000000 */
[----:B------:R-:W-:Y:S01]  /*3760*/  HGMMA.64x128x16.F32 R88, R152, gdesc[UR8].tnspB, R88, gsb0 ;  /* 0x41e0000898587df0 */ /* 0x000fe20008000858 */
[----:B------:R-:W-:Y:S01]  /*3770*/  UMOV UR10, UR6 ;  /* 0x00000006000a7c82 */ /* 0x000fe20008000000 */
[----:B------:R-:W-:Y:S01]  /*3780*/  UMOV UR11, 0x40000040 ;  /* 0x40000040000b7882 */ /* 0x000fe20000000000 */
[----:B------:R-:W-:Y:S02]  /*3790*/  WARPGROUP.DEPBAR.LE gsb0, 0x0 ;  /* 0x00008000000079c5 */ /* 0x000fe40000010000 */
[----:B------:R-:W-:-:S07]  /*37a0*/  WARPGROUP.ARRIVE ;  /* 0x00000000000079c5 */ /* 0x000fce0000000000 */
        /* <DEDUP_REMOVED lines=65> */
.L_x_1291:
        /* <DEDUP_REMOVED lines=49> */
.L_x_1292:
[----:B------:R-:W-:Y:S01]  /*3ed0*/  UIADD3 UR37, UR37, 0x1, URZ ;  /* 0x0000000125257890 */ /* 0x000fe2000fffe03f */
[----:B------:R-:W-:Y:S02]  /*3ee0*/  VIADD R4, R4, 0x1 ;  /* 0x0000000104047836 */ /* 0x000fe40000000000 */
[----:B------:R-:W-:Y:S01]  /*3ef0*/  VIADD R0, R0, 0x30820 ;  /* 0x0003082000007836 */ /* 0x000fe20000000000 */
[----:B------:R-:W-:Y:S02]  /*3f00*/  UISETP.GE.AND UP0, UPT, UR37, UR36, UPT ;  /* 0x000000242500728c */ /* 0x000fe4000bf06270 */
[----:B------:R-:W-:Y:S02]  /*3f10*/  ISETP.NE.AND P0, PT, R4, 0x2, PT ;  /* 0x000000020400780c */ /* 0x000fe40003f05270 */
[----:B------:R-:W-:Y:S02]  /*3f20*/  PRMT R0, RZ, 0x654, R0 ;  /* 0x00000654ff007816 */ /* 0x000fe40000000000 */
[----:B------:R-:W-:-:S02]  /*3f30*/  PLOP3.LUT P1, PT, PT, PT, UP0, 0x80, 0x0 ;  /* 0x000000000000781c */ /* 0x000fc40003f2f008 */
[----:B-1----:R-:W-:Y:S01]  /*3f40*/  SEL R5, RZ, 0x1, P0 ;  /* 0x00000001ff057807 */ /* 0x002fe20000000000 */
[----:B------:R2:W-:Y:S01]  /*3f50*/  SYNCS.ARRIVE.TRANS64.RED.A1T0 RZ, [R0+URZ], RZ ;  /* 0x000000ff00ff79a7 */ /* 0x0005e2000810043f */
[----:B------:R-:W-:Y:S02]  /*3f60*/  SEL R4, R4, RZ, P0 ;  /* 0x000000ff04047207 */ /* 0x000fe40000000000 */
[----:B------:R-:W-:-:S07]  /*3f70*/  LOP3.LUT R226, R226, R5, RZ, 0x3c, !PT ;  /* 0x00000005e2e27212 */ /* 0x000fce00078e3cff */
[----:B--2---:R-:W-:Y:S05]  /*3f80*/  @!P1 BRA `(.L_x_1293) ;  /* 0xffffffd800789947 */ /* 0x004fea000383ffff */
        /* <DEDUP_REMOVED lines=66> */
.L_x_1275:
[----:B------:R-:W-:Y:S05]  /*43b0*/  @P0 BRA `(.L_x_1294) ;  /* 0x0000000c00a80947 */ /* 0x000fea0003800000 */
[----:B------:R-:W1:Y:S01]  /*43c0*/  S2UR UR4, SR_CgaCtaId ;  /* 0x00000000000479c3 */ /* 0x000e620000008800 */
[----:B------:R-:W-:Y:S02]  /*43d0*/  UMOV UR36, 0x400 ;  /* 0x0000040000247882 */ /* 0x000fe40000000000 */
[----:B-1----:R-:W-:-:S06]  /*43e0*/  ULEA UR36, UR4, UR36, 0x18 ;  /* 0x0000002404247291 */ /* 0x002fcc000f8ec03f */
[----:B------:R-:W-:-:S05]  /*43f0*/  IMAD.U32 R16, RZ, RZ, UR36 ;  /* 0x00000024ff107e24 */ /* 0x000fca000f8e00ff */
        /* <DEDUP_REMOVED lines=18> */
.L_x_1295:
        /* <DEDUP_REMOVED lines=20> */
.L_x_1296:
        /* <DEDUP_REMOVED lines=18> */
.L_x_1297:
        /* <DEDUP_REMOVED lines=18> */
.L_x_1298:
[----:B------:R-:W1:Y:S01]  /*48a0*/  S2R R0, SR_TID.X ;  /* 0x0000000000007919 */ /* 0x000e620000002100 */
        /* <DEDUP_REMOVED lines=17> */
[----:B-1----:R-:W-:Y:S01]  /*49c0*/  VIADD R7, R0, 0xffffff80 ;  /* 0xffffff8000077836 */ /* 0x002fe20000000000 */
        /* <DEDUP_REMOVED lines=8> */
[----:B------:R-:W-:Y:S01]  /*4a50*/  SHF.R.S32.HI R6, RZ, 0x5, R2 ;  /* 0x00000005ff067819 */ /* 0x000fe20000011402 */
        /* <DEDUP_REMOVED lines=125> */
.L_x_1300:
[----:B------:R-:W-:Y:S05]  /*5230*/  BSYNC B0 ;  /* 0x0000000000007941 */ /* 0x000fea0003800000 */
.L_x_1299:
[----:B------:R-:W-:-:S04]  /*5240*/  DEPBAR.LE SB0, 0x0 ;  /* 0x000080000000791a */ /* 0x000fc80000000000 */
[----:B------:R-:W-:Y:S05]  /*5250*/  BRA `(.L_x_1273) ;  /* 0x0000005000647947 */ /* 0x000fea0003800000 */
.L_x_1294:
[----:B------:R-:W1:Y:S01]  /*5260*/  S2R R0, SR_TID.X ;  /* 0x0000000000007919 */ /* 0x000e620000002100 */
[----:B------:R-:W2:Y:S01]  /*5270*/  S2UR UR9, SR_CTAID.Y ;  /* 0x00000000000979c3 */ /* 0x000ea20000002600 */
[----:B------:R-:W-:Y:S01]  /*5280*/  BSSY B0, `(.L_x_1301) ;  /* 0x0000033000007945 */ /* 0x000fe20003800000 */
[----:B------:R-:W3:Y:S06]  /*5290*/  S2R R11, SR_CTAID.X ;  /* 0x00000000000b7919 */ /* 0x000eec0000002500 */
[----:B------:R-:W4:Y:S08]  /*52a0*/  LDC.64 R4, c[0x0][0x820] ;  /* 0x00020800ff047b82 */ /* 0x000f300000000a00 */
[----:B------:R-:W3:Y:S08]  /*52b0*/  LDC.64 R20, c[0x0][0x808] ;  /* 0x00020200ff147b82 */ /* 0x000ef00000000a00 */
[----:B------:R-:W5:Y:S01]  /*52c0*/  S2UR UR8, SR_CTAID.Z ;  /* 0x00000000000879c3 */ /* 0x000f620000002700 */
[----:B--2---:R-:W-:Y:S01]  /*52d0*/  USHF.R.S32.HI UR5, URZ, 0x1f, UR9 ;  /* 0x0000001f3f057899 */ /* 0x004fe20008011409 */
[----:B-1----:R-:W-:-:S06]  /*52e0*/  VIADD R3, R0, 0xffffff80 ;  /* 0xffffff8000037836 */ /* 0x002fcc0000000000 */
[----:B------:R-:W1:Y:S01]  /*52f0*/  LDC.64 R12, c[0x0][0x828] ;  /* 0x00020a00ff0c7b82 */ /* 0x000e620000000a00 */
[----:B------:R-:W-:-:S04]  /*5300*/  SHF.R.S32.HI R0, RZ, 0x1f, R3 ;  /* 0x0000001fff007819 */ /* 0x000fc80000011403 */
[----:B------:R-:W-:Y:S01]  /*5310*/  LEA.HI R8, R0, R3, RZ, 0x4 ;  /* 0x0000000300087211 */ /* 0x000fe200078f20ff */
[----:B---3--:R-:W-:Y:S02]  /*5320*/  IMAD R17, R11, -0x80, R20 ;  /* 0xffffff800b117824 */ /* 0x008fe400078e0214 */
[----:B------:R-:W2:Y:S01]  /*5330*/  LDC.64 R18, c[0x0][0x850] ;  /* 0x00021400ff127b82 */ /* 0x000ea20000000a00 */
[----:B------:R-:W-:Y:S01]  /*5340*/  LOP3.LUT R0, R8, 0x1ffffff0, RZ, 0xc0, !PT ;  /* 0x1ffffff008007812 */ /* 0x000fe200078ec0ff */
[----:B-----5:R-:W-:-:S04]  /*5350*/  USHF.R.S32.HI UR4, URZ, 0x1f, UR8 ;  /* 0x0000001f3f047899 */ /* 0x020fc80008011408 */
[----:B------:R-:W-:Y:S02]  /*5360*/  IMAD.IADD R0, R3, 0x1, -R0 ;  /* 0x0000000103007824 */ /* 0x000fe400078e0a00 */
[----:B------:R-:W3:Y:S02]  /*5370*/  LDC.64 R22, c[0x0][0x858] ;  /* 0x00021600ff167b82 */ /* 0x000ee40000000a00 */
[----:B------:R-:W-:Y:S02]  /*5380*/  IMAD.SHL.U32 R6, R0, 0x8, RZ ;  /* 0x0000000800067824 */ /* 0x000fe400078e00ff */
[----:B----4-:R-:W-:-:S03]  /*5390*/  IMAD R0, R4, UR5, RZ ;  /* 0x0000000504007c24 */ /* 0x010fc6000f8e02ff */
        /* <DEDUP_REMOVED lines=14> */
[----:B-1----:R-:W-:Y:S01]  /*5480*/  IMAD.WIDE.U32 R8, R12, UR8, R2 ;  /* 0x000000080c087c25 */ /* 0x002fe2000f8e0002 */
        /* <DEDUP_REMOVED lines=18> */
.L_x_1302:
[----:B------:R-:W-:Y:S05]  /*55b0*/  BSYNC B0 ;  /* 0x0000000000007941 */ /* 0x000fea0003800000 */
.L_x_1301:
        /* <DEDUP_REMOVED lines=16> */
.L_x_1304:
[----:B------:R-:W-:Y:S05]  /*56c0*/  BSYNC B0 ;  /* 0x0000000000007941 */ /* 0x000fea0003800000 */
.L_x_1303:
[----:B------:R-:W-:Y:S01]  /*56d0*/  BSSY B0, `(.L_x_1305) ;  /* 0x0000010000007945 */ /* 0x000fe20003800000 */
[----:B------:R-:W-:-:S03]  /*56e0*/  ISETP.GE.OR P3, PT, R6, R21, P1 ;  /* 0x000000150600720c */ /* 0x000fc60000f66670 */
[----:B------:R-:W-:Y:S10]  /*56f0*/  @P4 BRA `(.L_x_1306) ;  /* 0x0000000000344947 */ /* 0x000ff40003800000 */
[----:B-1--4-:R-:W-:Y:S01]  /*5700*/  IADD3 R15, P4, R2, 0x20, RZ ;  /* 0x00000020020f7810 */ /* 0x012fe20007f9e0ff */
        /* <DEDUP_REMOVED lines=12> */
.L_x_1306:
[----:B------:R-:W-:Y:S05]  /*57d0*/  BSYNC B0 ;  /* 0x0000000000007941 */ /* 0x000fea0003800000 */
.L_x_1305:
[----:B------:R-:W-:Y:S01]  /*57e0*/  BSSY B0, `(.L_x_1307) ;  /* 0x0000011000007945 */ /* 0x000fe20003800000 */
[----:B------:R-:W-:Y:S01]  /*57f0*/  ISETP.GE.OR P4, PT, R6, R21, P2 ;  /* 0x000000150600720c */ /* 0x000fe20001786670 */
[----:B------:R-:W-:Y:S02]  /*5800*/  VIADD R0, R4, 0x50 ;  /* 0x0000005004007836 */ /* 0x000fe40000000000 */
[----:B------:R-:W-:Y:S10]  /*5810*/  @P3 BRA `(.L_x_1308) ;  /* 0x0000000000343947 */ /* 0x000ff40003800000 */
[----:B-1--4-:R-:W-:Y:S01]  /*5820*/  IADD3 R15, P3, R2, 0x30, RZ ;  /* 0x00000030020f7810 */ /* 0x012fe20007f7e0ff */
        /* <DEDUP_REMOVED lines=12> */
.L_x_1308:
[----:B------:R-:W-:Y:S05]  /*58f0*/  BSYNC B0 ;  /* 0x0000000000007941 */ /* 0x000fea0003800000 */
.L_x_1307:
[----:B------:R-:W-:Y:S01]  /*5900*/  BSSY B0, `(.L_x_1309) ;  /* 0x0000010000007945 */ /* 0x000fe20003800000 */
[----:B------:R-:W-:-:S03]  /*5910*/  ISETP.GE.AND P3, PT, R0, R17, PT ;  /* 0x000000110000720c */ /* 0x000fc60003f66270 */
        /* <DEDUP_REMOVED lines=14> */
.L_x_1310:
[----:B------:R-:W-:Y:S05]  /*5a00*/  BSYNC B0 ;  /* 0x0000000000007941 */ /* 0x000fea0003800000 */
.L_x_1309:
[----:B------:R-:W-:Y:S01]  /*5a10*/  ISETP.GE.OR P4, PT, R6, R21, P3 ;  /* 0x000000150600720c */ /* 0x000fe20001f86670 */
[----:B------:R-:W-:Y:S01]  /*5a20*/  BSSY B0, `(.L_x_1311) ;  /* 0x0000011000007945 */ /* 0x000fe20003800000 */
[----:B--2---:R-:W-:Y:S02]  /*5a30*/  IMAD R16, R18, UR5, RZ ;  /* 0x0000000512107c24 */ /* 0x004fe4000f8e02ff */
[----:B------:R-:W-:-:S09]  /*5a40*/  VIADD R0, R4, 0x60 ;  /* 0x0000006004007836 */ /* 0x000fd20000000000 */
[----:B------:R-:W-:Y:S05]  /*5a50*/  @P4 BRA `(.L_x_1312) ;  /* 0x0000000000344947 */ /* 0x000fea0003800000 */
        /* <DEDUP_REMOVED lines=13> */
.L_x_1312:
[----:B------:R-:W-:Y:S05]  /*5b30*/  BSYNC B0 ;  /* 0x0000000000007941 */ /* 0x000fea0003800000 */
.L_x_1311:
[----:B------:R-:W-:Y:S01]  /*5b40*/  ULDC UR6, c[0x0][0x83c] ;  /* 0x00020f0000067ab9 */ /* 0x000fe20000000800 */
[----:B------:R-:W-:Y:S01]  /*5b50*/  ISETP.GE.AND P4, PT, R0, R17, PT ;  /* 0x000000110000720c */ /* 0x000fe20003f86270 */
[----:B-12-4-:R-:W-:Y:S01]  /*5b60*/  IMAD R15, R19, UR9, R16 ;  /* 0x00000009130f7c24 */ /* 0x016fe2000f8e0210 */
        /* <DEDUP_REMOVED lines=28> */
.L_x_1314:
[----:B------:R-:W-:Y:S05]  /*5d30*/  BSYNC B0 ;  /* 0x0000000000007941 */ /* 0x000fea0003800000 */
.L_x_1313:
[----:B------:R-:W-:Y:S01]  /*5d40*/  ISETP.GE.AND P6, PT, R0, R17, PT ;  /* 0x000000110000720c */ /* 0x000fe20003fc6270 */
[----:B---3--:R-:W-:Y:S01]  /*5d50*/  IMAD R0, R22, UR4, RZ ;  /* 0x0000000416007c24 */ /* 0x008fe2000f8e02ff */
        /* <DEDUP_REMOVED lines=20> */
.L_x_1316:
[----:B------:R-:W-:Y:S05]  /*5ea0*/  BSYNC B0 ;  /* 0x0000000000007941 */ /* 0x000fea0003800000 */
.L_x_1315:
        /* <DEDUP_REMOVED lines=14> */
.L_x_1318:
[----:B------:R-:W-:Y:S05]  /*5f90*/  BSYNC B0 ;  /* 0x0000000000007941 */ /* 0x000fea0003800000 */
.L_x_1317:
        /* <DEDUP_REMOVED lines=16> */
.L_x_1320:
[----:B------:R-:W-:Y:S05]  /*60a0*/  BSYNC B0 ;  /* 0x0000000000007941 */ /* 0x000fea0003800000 */
.L_x_1319:
        /* <DEDUP_REMOVED lines=15> */
.L_x_1322:
[----:B------:R-:W-:Y:S05]  /*61a0*/  BSYNC B0 ;  /* 0x0000000000007941 */ /* 0x000fea0003800000 */
.L_x_1321:
        /* <DEDUP_REMOVED lines=15> */
.L_x_1324:
[----:B------:R-:W-:Y:S05]  /*62a0*/  BSYNC B0 ;  /* 0x0000000000007941 */ /* 0x000fea0003800000 */
.L_x_1323:
        /* <DEDUP_REMOVED lines=15> */
.L_x_1326:
[----:B------:R-:W-:Y:S05]  /*63a0*/  BSYNC B0 ;  /* 0x0000000000007941 */ /* 0x000fea0003800000 */
.L_x_1325:
        /* <DEDUP_REMOVED lines=15> */
.L_x_1328:
[----:B------:R-:W-:Y:S05]  /*64a0*/  BSYNC B0 ;  /* 0x0000000000007941 */ /* 0x000fea0003800000 */
.L_x_1327:
        /* <DEDUP_REMOVED lines=15> */
.L_x_1330:
[----:B------:R-:W-:Y:S05]  /*65a0*/  BSYNC B0 ;  /* 0x0000000000007941 */ /* 0x000fea0003800000 */
.L_x_1329:
        /* <DEDUP_REMOVED lines=15> */
.L_x_1271:
        /* <DEDUP_REMOVED lines=13> */
[----:B------:R-:W-:Y:S02]  /*6770*/  ULDC UR4, c[0x0][0x280] ;  /* 0x0000a00000047ab9 */ /* 0x000fe40000000800 */
[----:B------:R-:W-:-:S04]  /*6780*/  UIADD3 UR5, UR4, 0x3f, URZ ;  /* 0x0000003f04057890 */ /* 0x000fc8000fffe03f */
[----:B------:R-:W-:Y:S01]  /*6790*/  USHF.R.S32.HI UR6, URZ, 0x1f, UR5 ;  /* 0x0000001f3f067899 */ /* 0x000fe20008011405 */
[----:B------:R-:W2:Y:S03]  /*67a0*/  S2UR UR17, SR_CTAID.Y ;  /* 0x00000000001179c3 */ /* 0x000ea60000002600 */
[----:B------:R-:W-:-:S04]  /*67b0*/  ULEA.HI UR5, UR6, UR5, URZ, 0x6 ;  /* 0x0000000506057291 */ /* 0x000fc8000f8f303f */
[----:B------:R-:W-:Y:S01]  /*67c0*/  USHF.R.S32.HI UR5, URZ, 0x6, UR5 ;  /* 0x000000063f057899 */ /* 0x000fe20008011405 */
[----:B-1----:R-:W-:Y:S01]  /*67d0*/  ISETP.LE.AND P0, PT, RZ, UR23, PT ;  /* 0x00000017ff007c0c */ /* 0x002fe2000bf03270 */
[----:B--2---:R-:W-:-:S12]  /*67e0*/  USHF.R.S32.HI UR18, URZ, 0x1f, UR17 ;  /* 0x0000001f3f127899 */ /* 0x004fd80008011411 */
[----:B------:R-:W-:Y:S05]  /*67f0*/  @!P0 BRA `(.L_x_1332) ;  /* 0x00000000002c8947 */ /* 0x000fea0003800000 */
        /* <DEDUP_REMOVED lines=9> */
[----:B------:R-:W-:Y:S01]  /*6890*/  USEL UR11, UR5, UR7, UP0 ;  /* 0x00000007050b7287 */ /* 0x000fe20008000000 */
[----:B------:R-:W-:Y:S11]  /*68a0*/  BRA `(.L_x_1333) ;  /* 0x0000000000047947 */ /* 0x000ff60003800000 */
.L_x_1332:
[----:B------:R-:W-:-:S05]  /*68b0*/  UMOV UR11, UR5 ;  /* 0x00000005000b7c82 */ /* 0x000fca0008000000 */
.L_x_1333:
[----:B------:R-:W-:Y:S01]  /*68c0*/  ULEA UR4, UR23, UR4, 0x7 ;  /* 0x0000000417047291 */ /* 0x000fe2000f8e383f */
[----:B------:R-:W-:Y:S01]  /*68d0*/  ULDC UR6, c[0x0][0x290] ;  /* 0x0000a40000067ab9 */ /* 0x000fe20000000800 */
[----:B------:R-:W-:Y:S01]  /*68e0*/  ULDC UR7, c[0x0][0x74c] ;  /* 0x0001d30000077ab9 */ /* 0x000fe20000000800 */
[----:B------:R-:W-:Y:S01]  /*68f0*/  ULDC.64 UR12, c[0x0][0x2e0] ;  /* 0x0000b800000c7ab9 */ /* 0x000fe20000000a00 */
[----:B------:R-:W-:Y:S01]  /*6900*/  UIADD3 UR8, -UR7, UR4, -UR6 ;  /* 0x0000000407087290 */ /* 0x000fe2000fffe906 */
[----:B------:R-:W-:Y:S02]  /*6910*/  ULDC UR15, c[0x0][0x288] ;  /* 0x0000a200000f7ab9 */ /* 0x000fe40000000800 */
[----:B------:R-:W-:Y:S01]  /*6920*/  ULDC.64 UR6, c[0x0][0x2d8] ;  /* 0x0000b60000067ab9 */ /* 0x000fe20000000a00 */
[----:B------:R-:W-:Y:S02]  /*6930*/  USHF.R.S32.HI UR9, URZ, 0x1f, UR8 ;  /* 0x0000001f3f097899 */ /* 0x000fe40008011408 */
[----:B------:R-:W-:-:S02]  /*6940*/  UIMAD UR4, UR18, UR6, URZ ;  /* 0x00000006120472a4 */ /* 0x000fc4000f8e023f */
[----:B------:R-:W-:Y:S02]  /*6950*/  ULEA.HI UR10, UR9, UR8, URZ, 0x6 ;  /* 0x00000008090a7291 */ /* 0x000fe4000f8f303f */
[----:B------:R-:W-:Y:S02]  /*6960*/  UIMAD.WIDE.U32 UR8, UR17, UR6, URZ ;  /* 0x00000006110872a5 */ /* 0x000fe4000f8e003f */
[----:B------:R-:W-:Y:S02]  /*6970*/  USHF.R.S32.HI UR10, URZ, 0x6, UR10 ;  /* 0x000000063f0a7899 */ /* 0x000fe4000801140a */
[----:B------:R-:W-:Y:S02]  /*6980*/  UIMAD UR4, UR17, UR7, UR4 ;  /* 0x00000007110472a4 */ /* 0x000fe4000f8e0204 */
[----:B------:R-:W-:Y:S02]  /*6990*/  UISETP.LT.AND UP0, UPT, URZ, UR10, UPT ;  /* 0x0000000a3f00728c */ /* 0x000fe4000bf01270 */
[----:B------:R-:W-:-:S02]  /*69a0*/  USHF.R.S32.HI UR7, URZ, 0x1f, UR16 ;  /* 0x0000001f3f077899 */ /* 0x000fc40008011410 */
[----:B------:R-:W-:Y:S02]  /*69b0*/  USEL UR6, URZ, UR10, !UP0 ;  /* 0x0000000a3f067287 */ /* 0x000fe4000c000000 */
[----:B------:R-:W-:Y:S02]  /*69c0*/  UIMAD UR7, UR7, UR12, URZ ;  /* 0x0000000c070772a4 */ /* 0x000fe4000f8e023f */
[----:B------:R-:W-:Y:S02]  /*69d0*/  UISETP.GT.AND UP0, UPT, UR11, UR6, UPT ;  /* 0x000000060b00728c */ /* 0x000fe4000bf04270 */
[----:B------:R-:W-:Y:S02]  /*69e0*/  UIMAD UR10, UR16, UR15, URZ ;  /* 0x0000000f100a72a4 */ /* 0x000fe4000f8e023f */
[----:B------:R-:W-:Y:S02]  /*69f0*/  UIMAD UR14, UR16, UR13, UR7 ;  /* 0x0000000d100e72a4 */ /* 0x000fe4000f8e0207 */
[----:B------:R-:W-:Y:S01]  /*6a00*/  PLOP3.LUT P1, PT, PT, PT, UP0, 0x80, 0x0 ;  /* 0x000000000000781c */ /* 0x000fe20003f2f008 */
[----:B------:R-:W-:-:S02]  /*6a10*/  UIADD3 UR9, UR9, UR4, URZ ;  /* 0x0000000409097290 */ /* 0x000fc4000fffe03f */
[----:B------:R-:W-:Y:S02]  /*6a20*/  UIADD3 UR7, UP1, UR10, UR17, URZ ;  /* 0x000000110a077290 */ /* 0x000fe4000ff3e03f */
[----:B------:R-:W-:Y:S01]  /*6a30*/  UIMAD.WIDE.U32 UR8, UR16, UR12, UR8 ;  /* 0x0000000c100872a5 */ /* 0x000fe2000f8e0008 */
[----:B------:R-:W-:Y:S01]  /*6a40*/  ELECT P0, URZ, PT ;  /* 0x00000000003f782f */ /* 0x000fe20003800000 */
[----:B------:R-:W-:-:S06]  /*6a50*/  ULEA.HI.X.SX32 UR10, UR10, UR18, 0x1, UP1 ;  /* 0x000000120a0a7291 */ /* 0x000fcc00088f0e3f */
[----:B------:R-:W-:Y:S06]  /*6a60*/  @!P1 BRA `(.L_x_1334) ;  /* 0x00000010004c9947 */ /* 0x000fec0003800000 */
[----:B------:R-:W1:Y:S01]  /*6a70*/  S2R R0, SR_TID.X ;  /* 0x0000000000007919 */ /* 0x000e620000002100 */
[----:B------:R-:W-:Y:S02]  /*6a80*/  UIADD3 UR4, -UR6, UR11, URZ ;  /* 0x0000000b06047290 */ /* 0x000fe4000fffe13f */
[----:B------:R-:W-:Y:S02]  /*6a90*/  UIADD3 UR14, UR9, UR14, URZ ;  /* 0x0000000e090e7290 */ /* 0x000fe4000fffe03f */
[----:B------:R-:W-:-:S04]  /*6aa0*/  ULOP3.LUT UR4, UR4, 0x1, URZ, 0xc0, !UPT ;  /* 0x0000000104047892 */ /* 0x000fc8000f8ec03f */
[----:B------:R-:W-:-:S03]  /*6ab0*/  UISETP.NE.U32.AND UP0, UPT, UR4, 0x1, UPT ;  /* 0x000000010400788c */ /* 0x000fc6000bf05070 */
[----:B------:R-:W-:Y:S02]  /*6ac0*/  ULDC UR4, c[0x0][0x760] ;  /* 0x0001d80000047ab9 */ /* 0x000fe40000000800 */
[----:B------:R-:W-:Y:S01]  /*6ad0*/  UIMAD UR15, UR15, UR4, URZ ;  /* 0x000000040f0f72a4 */ /* 0x000fe2000f8e023f */
[----:B------:R-:W-:Y:S02]  /*6ae0*/  PLOP3.LUT P1, PT, PT, PT, UP0, 0x80, 0x0 ;  /* 0x000000000000781c */ /* 0x000fe40003f2f008 */
[----:B-1----:R-:W-:-:S11]  /*6af0*/  LOP3.LUT R9, R0, 0x1f, RZ, 0xc0, !PT ;  /* 0x0000001f00097812 */ /* 0x002fd600078ec0ff */
[----:B------:R-:W-:Y:S05]  /*6b00*/  @P1 BRA `(.L_x_1335) ;  /* 0x00000004006c1947 */ /* 0x000fea0003800000 */
        /* <DEDUP_REMOVED lines=8> */
[----:B------:R-:W-:-:S04]  /*6b90*/  IMAD.U32 R2, RZ, RZ, UR13 ;  /* 0x0000000dff027e24 */ /* 0x000fc8000f8e00ff */
[----:B------:R-:W-:Y:S01]  /*6ba0*/  IMAD.U32 R3, RZ, RZ, UR4 ;  /* 0x00000004ff037e24 */ /* 0x000fe2000f8e00ff */
[----:B------:R-:W-:Y:S06]  /*6bb0*/  @P2 BRA `(.L_x_1337) ;  /* 0x0000000000142947 */ /* 0x000fec0003800000 */
.L_x_1338:
[----:B------:R-:W2:Y:S04]  /*6bc0*/  LDG.E.STRONG.GPU R0, desc[UR46][R2.64] ;  /* 0x0000002e02007981 */ /* 0x000ea8000c1ef900 */
[----:B--2---:R-:W-:Y:S01]  /*6bd0*/  CCTL.IVALL ;  /* 0x00000000ff00798f */ /* 0x004fe20002000000 */
[----:B------:R-:W-:Y:S05]  /*6be0*/  YIELD ;  /* 0x0000000000007946 */ /* 0x000fea0003800000 */
[----:B------:R-:W-:-:S13]  /*6bf0*/  ISETP.NE.AND P1, PT, R0, UR23, PT ;  /* 0x0000001700007c0c */ /* 0x000fda000bf25270 */
[----:B------:R-:W-:Y:S05]  /*6c00*/  @P1 BRA `(.L_x_1338) ;  /* 0xfffffffc00ec1947 */ /* 0x000fea000383ffff */
.L_x_1337:
[----:B------:R-:W-:Y:S05]  /*6c10*/  BSYNC B0 ;  /* 0x0000000000007941 */ /* 0x000fea0003800000 */
.L_x_1336:
[----:B------:R-:W-:-:S03]  /*6c20*/  UMOV UR4, 0xffffffff ;  /* 0xffffffff00047882 */ /* 0x000fc60000000000 */
[----:B------:R-:W-:Y:S05]  /*6c30*/  BRA.DIV UR4, `(.L_x_1339) ;  /* 0x0000003a044c7947 */ /* 0x000fea000b800000 */
[----:B------:R-:W-:Y:S01]  /*6c40*/  NOP ;  /* 0x0000000000007918 */ /* 0x000fe20000000000 */
.L_x_1416:
[----:B------:R-:W-:Y:S01]  /*6c50*/  IMAD.U32 R8, RZ, RZ, UR6 ;  /* 0x00000006ff087e24 */ /* 0x000fe2000f8e00ff */
[----:B------:R-:W-:Y:S05]  /*6c60*/  WARPSYNC.ALL ;  /* 0x0000000000007948 */ /* 0x000fea0003800000 */
[----:B------:R-:W-:Y:S01]  /*6c70*/  BAR.SYNC.DEFER_BLOCKING 0xd, 0xa0 ;  /* 0x0342800000007b1d */ /* 0x000fe20000010000 */
[----:B------:R-:W-:-:S05]  /*6c80*/  IMAD.SHL.U32 R8, R8, 0x2000, RZ ;  /* 0x0000200008087824 */ /* 0x000fca00078e00ff */
        /* <DEDUP_REMOVED lines=18> */
.L_x_1341:
[----:B------:R-:W-:Y:S05]  /*6db0*/  BSYNC B0 ;  /* 0x0000000000007941 */ /* 0x000fea0003800000 */
.L_x_1340:
        /* <DEDUP_REMOVED lines=20> */
.L_x_1343:
[----:B------:R-:W-:Y:S05]  /*6f00*/  BSYNC B0 ;  /* 0x0000000000007941 */ /* 0x000fea0003800000 */
.L_x_1342:
[----:B------:R-:W-:Y:S06]  /*6f10*/  BAR.ARV 0xa, 0xa0 ;  /* 0x0282800000007b1d */ /* 0x000fec0000002000 */
[----:B------:R-:W-:Y:S04]  /*6f20*/  BSSY B0, `(.L_x_1344) ;  /* 0x0000003000007945 */ /* 0x000fe80003800000 */
[----:B------:R-:W-:Y:S05]  /*6f30*/  @!P0 BRA `(.L_x_1345) ;  /* 0x0000000000048947 */ /* 0x000fea0003800000 */
[----:B------:R-:W-:-:S04]  /*6f40*/  DEPBAR.LE SB0, 0x0 ;  /* 0x000080000000791a */ /* 0x000fc80000000000 */
.L_x_1345:
[----:B------:R-:W-:Y:S05]  /*6f50*/  BSYNC B0 ;  /* 0x0000000000007941 */ /* 0x000fea0003800000 */
.L_x_1344:
        /* <DEDUP_REMOVED lines=19> */
.L_x_1347:
[----:B------:R-:W-:Y:S05]  /*7090*/  BSYNC B0 ;  /* 0x0000000000007941 */ /* 0x000fea0003800000 */
.L_x_1346:
[----:B------:R-:W-:Y:S01]  /*70a0*/  UIADD3 UR18, UR6, 0x1, URZ ;  /* 0x0000000106127890 */ /* 0x000fe2000fffe03f */
[----:B------:R-:W-:Y:S11]  /*70b0*/  BRA `(.L_x_1348) ;  /* 0x0000000000047947 */ /* 0x000ff60003800000 */
.L_x_1335:
[----:B------:R-:W-:-:S05]  /*70c0*/  UMOV UR18, UR6 ;  /* 0x0000000600127c82 */ /* 0x000fca0008000000 */
.L_x_1348:
[----:B------:R-:W-:-:S03]  /*70d0*/  UIADD3 UR4, UR6, 0x1, URZ ;  /* 0x0000000106047890 */ /* 0x000fc6000fffe03f */
[----:B------:R-:W-:Y:S01]  /*70e0*/  UMOV UR6, UR18 ;  /* 0x0000001200067c82 */ /* 0x000fe20008000000 */
[----:B------:R-:W-:-:S06]  /*70f0*/  UISETP.NE.AND UP0, UPT, UR11, UR4, UPT ;  /* 0x000000040b00728c */ /* 0x000fcc000bf05270 */
[----:B------:R-:W-:-:S13]  /*7100*/  PLOP3.LUT P1, PT, PT, PT, UP0, 0x80, 0x0 ;  /* 0x000000000000781c */ /* 0x000fda0003f2f008 */
[----:B------:R-:W-:Y:S05]  /*7110*/  @!P1 BRA `(.L_x_1334) ;  /* 0x0000000800a09947 */ /* 0x000fea0003800000 */
[----:B------:R-:W-:Y:S01]  /*7120*/  ULDC.64 UR20, c[0x0][0x2c0] ;  /* 0x0000b00000147ab9 */ /* 0x000fe20000000a00 */
[----:B------:R-:W-:Y:S01]  /*7130*/  UMOV UR4, URZ ;  /* 0x0000003f00047c82 */ /* 0x000fe20008000000 */
[----:B------:R-:W-:Y:S01]  /*7140*/  ULEA UR20, UP0, UR8, UR20, 0x2 ;  /* 0x0000001408147291 */ /* 0x000fe2000f80103f */
[----:B------:R-:W-:-:S03]  /*7150*/  UMOV UR6, UR18 ;  /* 0x0000001200067c82 */ /* 0x000fc60008000000 */
[----:B------:R-:W-:Y:S02]  /*7160*/  ULEA.HI.X UR21, UR8, UR21, UR14, 0x2, UP0 ;  /* 0x0000001508157291 */ /* 0x000fe400080f140e */
[----:B------:R-:W-:-:S04]  /*7170*/  UIADD3 UR20, UP0, UR20, 0x4000, URZ ;  /* 0x0000400014147890 */ /* 0x000fc8000ff1e03f */
[----:B------:R-:W-:-:S12]  /*7180*/  UIADD3.X UR21, URZ, UR21, URZ, UP0, !UPT ;  /* 0x000000153f157290 */ /* 0x000fd800087fe43f */
.L_x_1373:
        /* <DEDUP_REMOVED lines=11> */
.L_x_1351:
[----:B------:R-:W2:Y:S04]  /*7240*/  LDG.E.STRONG.GPU R0, desc[UR46][R2.64] ;  /* 0x0000002e02007981 */ /* 0x000ea8000c1ef900 */
[----:B--2---:R-:W-:Y:S01]  /*7250*/  CCTL.IVALL ;  /* 0x00000000ff00798f */ /* 0x004fe20002000000 */
[----:B------:R-:W-:Y:S05]  /*7260*/  YIELD ;  /* 0x0000000000007946 */ /* 0x000fea0003800000 */
[----:B------:R-:W-:-:S13]  /*7270*/  ISETP.NE.AND P1, PT, R0, UR23, PT ;  /* 0x0000001700007c0c */ /* 0x000fda000bf25270 */
[----:B------:R-:W-:Y:S05]  /*7280*/  @P1 BRA `(.L_x_1351) ;  /* 0xfffffffc00ec1947 */ /* 0x000fea000383ffff */
.L_x_1350:
[----:B------:R-:W-:Y:S05]  /*7290*/  BSYNC B0 ;  /* 0x0000000000007941 */ /* 0x000fea0003800000 */
.L_x_1349:
[----:B------:R-:W-:-:S03]  /*72a0*/  UMOV UR16, 0xffffffff ;  /* 0xffffffff00107882 */ /* 0x000fc60000000000 */
[----:B------:R-:W-:Y:S05]  /*72b0*/  BRA.DIV UR16, `(.L_x_1352) ;  /* 0x0000003210c87947 */ /* 0x000fea000b800000 */
[----:B------:R-:W-:Y:S01]  /*72c0*/  NOP ;  /* 0x0000000000007918 */ /* 0x000fe20000000000 */
.L_x_1419:
[----:B------:R-:W-:Y:S05]  /*72d0*/  WARPSYNC.ALL ;  /* 0x0000000000007948 */ /* 0x000fea0003800000 */
[----:B------:R-:W-:Y:S06]  /*72e0*/  BAR.SYNC.DEFER_BLOCKING 0xd, 0xa0 ;  /* 0x0342800000007b1d */ /* 0x000fec0000010000 */
[----:B------:R-:W-:Y:S04]  /*72f0*/  BSSY B0, `(.L_x_1353) ;  /* 0x0000011000007945 */ /* 0x000fe80003800000 */
[----:B------:R-:W-:Y:S05]  /*7300*/  @!P0 BRA `(.L_x_1354) ;  /* 0x00000000003c8947 */ /* 0x000fea0003800000 */
[----:B------:R-:W1:Y:S01]  /*7310*/  S2UR UR22, SR_CgaCtaId ;  /* 0x00000000001679c3 */ /* 0x000e620000008800 */
[----:B------:R-:W-:Y:S01]  /*7320*/  USHF.L.U32 UR16, UR6, 0xd, URZ ;  /* 0x0000000d06107899 */ /* 0x000fe2000800063f */
        /* <DEDUP_REMOVED lines=11> */
[----:B------:R1:W-:Y:S02]  /*73e0*/  UBLKRED.G.S.ADD.F32.RN [UR16], [UR22], UR24, desc[UR26] ;  /* 0x00001a10160073bb */ /* 0x0003e400080a1418 */
[----:B-1----:R0:W-:Y:S02]  /*73f0*/  UTMACMDFLUSH ;  /* 0x00000000000079b7 */ /* 0x0021e40000000000 */
.L_x_1354:
[----:B------:R-:W-:Y:S05]  /*7400*/  BSYNC B0 ;  /* 0x0000000000007941 */ /* 0x000fea0003800000 */
.L_x_1353:
[----:B------:R-:W-:Y:S01]  /*7410*/  ULEA UR16, UR18, UR4, 0xd ;  /* 0x0000000412107291 */ /* 0x000fe2000f8e683f */
[----:B------:R-:W-:Y:S03]  /*7420*/  BAR.SYNC.DEFER_BLOCKING 0xe, 0xa0 ;  /* 0x0382800000007b1d */ /* 0x000fe60000010000 */
[----:B------:R-:W-:-:S03]  /*7430*/  UIMAD.WIDE UR16, UR16, 0x4, UR20 ;  /* 0x00000004101078a5 */ /* 0x000fc6000f8e0214 */
        /* <DEDUP_REMOVED lines=12> */
.L_x_1356:
[----:B------:R-:W-:Y:S05]  /*7500*/  BSYNC B0 ;  /* 0x0000000000007941 */ /* 0x000fea0003800000 */
.L_x_1355:
[----:B------:R-:W-:Y:S06]  /*7510*/  BAR.ARV 0xa, 0xa0 ;  /* 0x0282800000007b1d */ /* 0x000fec0000002000 */
[----:B------:R-:W-:Y:S04]  /*7520*/  BSSY B0, `(.L_x_1357) ;  /* 0x0000003000007945 */ /* 0x000fe80003800000 */
[----:B------:R-:W-:Y:S05]  /*7530*/  @!P0 BRA `(.L_x_1358) ;  /* 0x0000000000048947 */ /* 0x000fea0003800000 */
[----:B------:R-:W-:-:S04]  /*7540*/  DEPBAR.LE SB0, 0x0 ;  /* 0x000080000000791a */ /* 0x000fc80000000000 */
.L_x_1358:
[----:B------:R-:W-:Y:S05]  /*7550*/  BSYNC B0 ;  /* 0x0000000000007941 */ /* 0x000fea0003800000 */
.L_x_1357:
        /* <DEDUP_REMOVED lines=19> */
.L_x_1360:
[----:B------:R-:W-:Y:S05]  /*7690*/  BSYNC B0 ;  /* 0x0000000000007941 */ /* 0x000fea0003800000 */
.L_x_1359:
        /* <DEDUP_REMOVED lines=9> */
.L_x_1363:
[----:B------:R-:W2:Y:S04]  /*7730*/  LDG.E.STRONG.GPU R0, desc[UR46][R2.64] ;  /* 0x0000002e02007981 */ /* 0x000ea8000c1ef900 */
[----:B--2---:R-:W-:Y:S01]  /*7740*/  CCTL.IVALL ;  /* 0x00000000ff00798f */ /* 0x004fe20002000000 */
[----:B------:R-:W-:Y:S05]  /*7750*/  YIELD ;  /* 0x0000000000007946 */ /* 0x000fea0003800000 */
[----:B------:R-:W-:-:S13]  /*7760*/  ISETP.NE.AND P1, PT, R0, UR23, PT ;  /* 0x0000001700007c0c */ /* 0x000fda000bf25270 */
[----:B------:R-:W-:Y:S05]  /*7770*/  @P1 BRA `(.L_x_1363) ;  /* 0xfffffffc00ec1947 */ /* 0x000fea000383ffff */
.L_x_1362:
[----:B------:R-:W-:Y:S05]  /*7780*/  BSYNC B0 ;  /* 0x0000000000007941 */ /* 0x000fea0003800000 */
.L_x_1361:
[----:B------:R-:W-:-:S03]  /*7790*/  UMOV UR12, 0xffffffff ;  /* 0xffffffff000c7882 */ /* 0x000fc60000000000 */
[----:B------:R-:W-:Y:S05]  /*77a0*/  BRA.DIV UR12, `(.L_x_1364) ;  /* 0x0000002e0ca87947 */ /* 0x000fea000b800000 */
[----:B------:R-:W-:Y:S01]  /*77b0*/  NOP ;  /* 0x0000000000007918 */ /* 0x000fe20000000000 */
.L_x_1422:
[----:B------:R-:W-:Y:S05]  /*77c0*/  WARPSYNC.ALL ;  /* 0x0000000000007948 */ /* 0x000fea0003800000 */
[----:B------:R-:W-:Y:S06]  /*77d0*/  BAR.SYNC.DEFER_BLOCKING 0xd, 0xa0 ;  /* 0x0342800000007b1d */ /* 0x000fec0000010000 */
[----:B------:R-:W-:Y:S04]  /*77e0*/  BSSY B0, `(.L_x_1365) ;  /* 0x000000d000007945 */ /* 0x000fe80003800000 */
[----:B------:R-:W-:Y:S05]  /*77f0*/  @!P0 BRA `(.L_x_1366) ;  /* 0x00000000002c8947 */ /* 0x000fea0003800000 */
[----:B------:R-:W1:Y:S01]  /*7800*/  S2UR UR13, SR_CgaCtaId ;  /* 0x00000000000d79c3 */ /* 0x000e620000008800 */
[----:B------:R-:W-:Y:S01]  /*7810*/  UMOV UR12, 0x400 ;  /* 0x00000400000c7882 */ /* 0x000fe20000000000 */
[----:B------:R-:W-:Y:S01]  /*7820*/  UIADD3 UR24, UP0, UR16, 0x4000, URZ ;  /* 0x0000400010187890 */ /* 0x000fe2000ff1e03f */
[----:B------:R-:W-:Y:S01]  /*7830*/  UMOV UR26, 0x0 ;  /* 0x00000000001a7882 */ /* 0x000fe20000000000 */
[----:B------:R-:W-:Y:S02]  /*7840*/  UMOV UR27, 0x14f00000 ;  /* 0x14f00000001b7882 */ /* 0x000fe40000000000 */
[----:B------:R-:W-:Y:S02]  /*7850*/  UIADD3.X UR25, URZ, UR17, URZ, UP0, !UPT ;  /* 0x000000113f197290 */ /* 0x000fe400087fe43f */
[----:B-1----:R-:W-:-:S03]  /*7860*/  ULEA UR12, UR13, UR12, 0x18 ;  /* 0x0000000c0d0c7291 */ /* 0x002fc6000f8ec03f */
[----:B------:R-:W-:Y:S01]  /*7870*/  UMOV UR13, 0x400 ;  /* 0x00000400000d7882 */ /* 0x000fe20000000000 */
[----:B------:R-:W-:-:S09]  /*7880*/  UIADD3 UR12, UR12, 0x10000, URZ ;  /* 0x000100000c0c7890 */ /* 0x000fd2000fffe03f */
[----:B------:R1:W-:Y:S02]  /*7890*/  UBLKRED.G.S.ADD.F32.RN [UR24], [UR12], UR13, desc[UR26] ;  /* 0x00001a180c0073bb */ /* 0x0003e400080a140d */
[----:B-1----:R0:W-:Y:S02]  /*78a0*/  UTMACMDFLUSH ;  /* 0x00000000000079b7 */ /* 0x0021e40000000000 */
.L_x_1366:
[----:B------:R-:W-:Y:S05]  /*78b0*/  BSYNC B0 ;  /* 0x0000000000007941 */ /* 0x000fea0003800000 */
.L_x_1365:
        /* <DEDUP_REMOVED lines=12> */
[----:B------:R1:W-:Y:S01]  /*7980*/  UBLKRED.G.S.ADD.F32.RN [UR24], [UR12], UR13, desc[UR26] ;  /* 0x00001a180c0073bb */ /* 0x0003e200080a140d */
[----:B------:R0:W-:Y:S01]  /*7990*/  UTMACMDFLUSH ;  /* 0x00000000000079b7 */ /* 0x0001e20000000000 */
[----:B-1----:R-:W-:-:S04]  /*79a0*/  DEPBAR.LE SB0, 0x1 ;  /* 0x000080400000791a */ /* 0x002fc80000000000 */
.L_x_1368:
[----:B------:R-:W-:Y:S05]  /*79b0*/  BSYNC B0 ;  /* 0x0000000000007941 */ /* 0x000fea0003800000 */
.L_x_1367:
[----:B------:R-:W-:Y:S06]  /*79c0*/  BAR.ARV 0xa, 0xa0 ;  /* 0x0282800000007b1d */ /* 0x000fec0000002000 */
[----:B------:R-:W-:Y:S04]  /*79d0*/  BSSY B0, `(.L_x_1369) ;  /* 0x0000003000007945 */ /* 0x000fe80003800000 */
[----:B------:R-:W-:Y:S05]  /*79e0*/  @!P0 BRA `(.L_x_1370) ;  /* 0x0000000000048947 */ /* 0x000fea0003800000 */
[----:B------:R-:W-:-:S04]  /*79f0*/  DEPBAR.LE SB0, 0x0 ;  /* 0x000080000000791a */ /* 0x000fc80000000000 */
.L_x_1370:
[----:B------:R-:W-:Y:S05]  /*7a00*/  BSYNC B0 ;  /* 0x0000000000007941 */ /* 0x000fea0003800000 */
.L_x_1369:
        /* <DEDUP_REMOVED lines=19> */
.L_x_1372:
[----:B------:R-:W-:Y:S05]  /*7b40*/  BSYNC B0 ;  /* 0x0000000000007941 */ /* 0x000fea0003800000 */
.L_x_1371:
[----:B------:R-:W-:Y:S02]  /*7b50*/  UIADD3 UR6, UR6, 0x2, URZ ;  /* 0x0000000206067890 */ /* 0x000fe4000fffe03f */
[----:B------:R-:W-:Y:S02]  /*7b60*/  UIADD3 UR4, UR4, 0x4000, URZ ;  /* 0x0000400004047890 */ /* 0x000fe4000fffe03f */
[----:B------:R-:W-:-:S06]  /*7b70*/  UISETP.GE.AND UP0, UPT, UR6, UR11, UPT ;  /* 0x0000000b0600728c */ /* 0x000fcc000bf06270 */
[----:B------:R-:W-:-:S13]  /*7b80*/  PLOP3.LUT P1, PT, PT, PT, UP0, 0x80, 0x0 ;  /* 0x000000000000781c */ /* 0x000fda0003f2f008 */
[----:B------:R-:W-:Y:S05]  /*7b90*/  @!P1 BRA `(.L_x_1373) ;  /* 0xfffffff4007c9947 */ /* 0x000fea000383ffff */
.L_x_1334:
[----:B------:R-:W-:-:S06]  /*7ba0*/  UISETP.GT.AND UP0, UPT, UR5, UR6, UPT ;  /* 0x000000060500728c */ /* 0x000fcc000bf04270 */
[----:B------:R-:W-:-:S13]  /*7bb0*/  PLOP3.LUT P0, PT, PT, PT, UP0, 0x80, 0x0 ;  /* 0x000000000000781c */ /* 0x000fda0003f0f008 */
[----:B------:R-:W-:Y:S05]  /*7bc0*/  @!P0 BRA `(.L_x_1273) ;  /* 0x0000002800088947 */ /* 0x000fea0003800000 */
[----:B------:R-:W2:Y:S01]  /*7bd0*/  S2R R0, SR_TID.X ;  /* 0x0000000000007919 */ /* 0x000ea20000002100 */
[----:B------:R-:W-:Y:S01]  /*7be0*/  UIADD3 UR4, UR5, -UR6, URZ ;  /* 0x8000000605047290 */ /* 0x000fe2000fffe03f */
[----:B------:R-:W-:Y:S01]  /*7bf0*/  ULDC UR16, c[0x0][0x288] ;  /* 0x0000a20000107ab9 */ /* 0x000fe20000000800 */
[----:B------:R-:W-:Y:S02]  /*7c00*/  ULDC UR17, c[0x0][0x760] ;  /* 0x0001d80000117ab9 */ /* 0x000fe40000000800 */
[----:B------:R-:W-:Y:S02]  /*7c10*/  ULOP3.LUT UR4, UR4, 0x1, URZ, 0xc0, !UPT ;  /* 0x0000000104047892 */ /* 0x000fe4000f8ec03f */
[----:B------:R-:W-:Y:S02]  /*7c20*/  UIMAD UR18, UR16, UR17, URZ ;  /* 0x00000011101272a4 */ /* 0x000fe4000f8e023f */
[----:B------:R-:W-:-:S06]  /*7c30*/  UISETP.NE.U32.AND UP0, UPT, UR4, 0x1, UPT ;  /* 0x000000010400788c */ /* 0x000fcc000bf05070 */
[----:B------:R-:W-:Y:S02]  /*7c40*/  PLOP3.LUT P0, PT, PT, PT, UP0, 0x80, 0x0 ;  /* 0x000000000000781c */ /* 0x000fe40003f0f008 */
[----:B--2---:R-:W-:-:S11]  /*7c50*/  LOP3.LUT R0, R0, 0x1f, RZ, 0xc0, !PT ;  /* 0x0000001f00007812 */ /* 0x004fd600078ec0ff */
[----:B------:R-:W-:Y:S05]  /*7c60*/  @P0 BRA `(.L_x_1374) ;  /* 0x0000000000780947 */ /* 0x000fea0003800000 */
[----:B------:R-:W-:Y:S01]  /*7c70*/  UIMAD UR4, UR18, UR6, URZ ;  /* 0x00000006120472a4 */ /* 0x000fe2000f8e023f */
[----:B------:R-:W-:Y:S01]  /*7c80*/  ISETP.NE.AND P0, PT, R0, RZ, PT ;  /* 0x000000ff0000720c */ /* 0x000fe20003f05270 */
[----:B------:R-:W-:Y:S01]  /*7c90*/  ULDC.64 UR12, c[0x0][0x768] ;  /* 0x0001da00000c7ab9 */ /* 0x000fe20000000a00 */
[----:B------:R-:W-:Y:S01]  /*7ca0*/  BSSY B0, `(.L_x_1375) ;  /* 0x0000019000007945 */ /* 0x000fe20003800000 */
[----:B------:R-:W-:-:S04]  /*7cb0*/  UIADD3 UR8, UP0, UR4, UR7, URZ ;  /* 0x0000000704087290 */ /* 0x000fc8000ff1e03f */
[----:B------:R-:W-:Y:S02]  /*7cc0*/  ULEA.HI.X.SX32 UR9, UR4, UR10, 0x1, UP0 ;  /* 0x0000000a04097291 */ /* 0x000fe400080f0e3f */
[----:B------:R-:W-:Y:S02]  /*7cd0*/  ULEA UR11, UP0, UR8, UR12, 0x2 ;  /* 0x0000000c080b7291 */ /* 0x000fe4000f80103f */
[----:B------:R-:W-:Y:S02]  /*7ce0*/  UIADD3 UR4, UR6, 0x1, URZ ;  /* 0x0000000106047890 */ /* 0x000fe4000fffe03f */
[----:B------:R-:W-:Y:S01]  /*7cf0*/  ULEA.HI.X UR9, UR8, UR13, UR9, 0x2, UP0 ;  /* 0x0000000d08097291 */ /* 0x000fe200080f1409 */
[----:B------:R-:W-:Y:S01]  /*7d00*/  NOP ;  /* 0x0000000000007918 */ /* 0x000fe20000000000 */
[----:B------:R-:W-:Y:S10]  /*7d10*/  @P0 BRA `(.L_x_1376) ;  /* 0x0000000000440947 */ /* 0x000ff40003800000 */
        /* <DEDUP_REMOVED lines=9> */
[----:B-1----:R-:W1:Y:S01]  /*7db0*/  S2R R2, SR_LANEID ;  /* 0x0000000000027919 */ /* 0x002e620000000000 */
[----:B------:R-:W-:Y:S01]  /*7dc0*/  VOTEU.ANY UR8, UPT, PT ;  /* 0x0000000000087886 */ /* 0x000fe200038e0100 */
[----:B------:R-:W-:Y:S01]  /*7dd0*/  IMAD.U32 R3, RZ, RZ, UR9 ;  /* 0x00000009ff037e24 */ /* 0x000fe2000f8e00ff */
[----:B------:R-:W-:-:S02]  /*7de0*/  UFLO.U32 UR12, UR8 ;  /* 0x00000008000c72bd */ /* 0x000fc400080e0000 */
[----:B------:R-:W2:Y:S04]  /*7df0*/  POPC R5, UR8 ;  /* 0x0000000800057d09 */ /* 0x000ea80008000000 */
[----:B-1----:R-:W-:Y:S01]  /*7e00*/  ISETP.EQ.U32.AND P0, PT, R2, UR12, PT ;  /* 0x0000000c02007c0c */ /* 0x002fe2000bf02070 */
[----:B------:R-:W-:-:S12]  /*7e10*/  IMAD.U32 R2, RZ, RZ, UR11 ;  /* 0x0000000bff027e24 */ /* 0x000fd8000f8e00ff */
[----:B--2---:R2:W-:Y:S02]  /*7e20*/  @P0 REDG.E.ADD.S32.STRONG.GPU desc[UR46][R2.64], R5 ;  /* 0x000000050200098e */ /* 0x0045e4000c10e3ae */
.L_x_1376:
[----:B------:R-:W-:Y:S05]  /*7e30*/  BSYNC B0 ;  /* 0x0000000000007941 */ /* 0x000fea0003800000 */
.L_x_1375:
[----:B------:R-:W-:Y:S05]  /*7e40*/  BRA `(.L_x_1377) ;  /* 0x0000000000047947 */ /* 0x000fea0003800000 */
.L_x_1374:
[----:B------:R-:W-:-:S05]  /*7e50*/  UMOV UR4, UR6 ;  /* 0x0000000600047c82 */ /* 0x000fca0008000000 */
.L_x_1377:
[----:B------:R-:W-:-:S04]  /*7e60*/  UIADD3 UR8, UR6, 0x1, URZ ;  /* 0x0000000106087890 */ /* 0x000fc8000fffe03f */
[----:B------:R-:W-:-:S06]  /*7e70*/  UISETP.NE.AND UP0, UPT, UR5, UR8, UPT ;  /* 0x000000080500728c */ /* 0x000fcc000bf05270 */
[----:B------:R-:W-:-:S13]  /*7e80*/  PLOP3.LUT P0, PT, PT, PT, UP0, 0x80, 0x0 ;  /* 0x000000000000781c */ /* 0x000fda0003f0f008 */
[----:B------:R-:W-:Y:S05]  /*7e90*/  @!P0 BRA `(.L_x_1273) ;  /* 0x0000002400548947 */ /* 0x000fea0003800000 */
[----:B------:R-:W-:Y:S01]  /*7ea0*/  UIADD3 UR8, UR4, 0x1, URZ ;  /* 0x0000000104087890 */ /* 0x000fe2000fffe03f */
[----:B------:R-:W-:Y:S01]  /*7eb0*/  ISETP.NE.AND P1, PT, R0, RZ, PT ;  /* 0x000000ff0000720c */ /* 0x000fe20003f25270 */
[----:B------:R-:W-:Y:S02]  /*7ec0*/  UIMAD UR9, UR4, UR16, URZ ;  /* 0x00000010040972a4 */ /* 0x000fe4000f8e023f */
[----:B------:R-:W-:Y:S02]  /*7ed0*/  UIADD3 UR11, -UR5, UR4, URZ ;  /* 0x00000004050b7290 */ /* 0x000fe4000fffe13f */
[----:B------:R-:W-:Y:S02]  /*7ee0*/  UIMAD UR8, UR18, UR8, URZ ;  /* 0x00000008120872a4 */ /* 0x000fe4000f8e023f */
[----:B------:R-:W-:Y:S01]  /*7ef0*/  UIMAD UR9, UR9, UR17, URZ ;  /* 0x00000011090972a4 */ /* 0x000fe2000f8e023f */
[----:B------:R-:W-:-:S11]  /*7f00*/  ULDC.64 UR20, c[0x0][0x768] ;  /* 0x0001da0000147ab9 */ /* 0x000fd60000000a00 */
.L_x_1382:
[----:B------:R-:W-:Y:S01]  /*7f10*/  UIADD3 UR12, UP0, UR9, UR7, URZ ;  /* 0x00000007090c7290 */ /* 0x000fe2000ff1e03f */
[----:B------:R-:W-:-:S03]  /*7f20*/  NOP ;  /* 0x0000000000007918 */ /* 0x000fc60000000000 */
[----:B------:R-:W-:Y:S01]  /*7f30*/  ULEA.HI.X.SX32 UR13, UR9, UR10, 0x1, UP0 ;  /* 0x0000000a090d7291 */ /* 0x000fe200080f0e3f */
[----:B------:R-:W-:Y:S01]  /*7f40*/  BSSY B0, `(.L_x_1378) ;  /* 0x0000015000007945 */ /* 0x000fe20003800000 */
[----:B------:R-:W-:-:S04]  /*7f50*/  ULEA UR15, UP0, UR12, UR20, 0x2 ;  /* 0x000000140c0f7291 */ /* 0x000fc8000f80103f */
[----:B------:R-:W-:Y:S01]  /*7f60*/  ULEA.HI.X UR13, UR12, UR21, UR13, 0x2, UP0 ;  /* 0x000000150c0d7291 */ /* 0x000fe200080f140d */
[----:B---34-:R-:W-:Y:S11]  /*7f70*/  @P1 BRA `(.L_x_1379) ;  /* 0x0000000000441947 */ /* 0x018ff60003800000 */
[----:B------:R-:W-:Y:S01]  /*7f80*/  @!PT LDS RZ, [RZ] ;  /* 0x00000000fffff984 */ /* 0x000fe20000000800 */
[----:B------:R-:W-:Y:S01]  /*7f90*/  @!PT LDS RZ, [RZ] ;  /* 0x00000000fffff984 */ /* 0x000fe20000000800 */
[----:B------:R-:W-:Y:S01]  /*7fa0*/  @!PT LDS RZ, [RZ] ;  /* 0x00000000fffff984 */ /* 0x000fe20000000800 */
[----:B------:R-:W-:Y:S01]  /*7fb0*/  @!PT LDS RZ, [RZ] ;  /* 0x00000000fffff984 */ /* 0x000fe20000000800 */
[----:B------:R3:W-:Y:S06]  /*7fc0*/  MEMBAR.ALL.CTA ;  /* 0x0000000000007992 */ /* 0x0007ec0000008000 */
[----:B---3--:R-:W-:Y:S06]  /*7fd0*/  MEMBAR.ALL.GPU ;  /* 0x0000000000007992 */ /* 0x008fec000000a000 */
[----:B------:R-:W-:-:S00]  /*7fe0*/  ERRBAR ;  /* 0x00000000000079ab */ /* 0x000fc00000000000 */
[----:B------:R-:W-:Y:S06]  /*7ff0*/  CGAERRBAR ;  /* 0x00000000000075ab */ /* 0x000fec0000000000 */
[----:B012345:R-:W-:Y:S01]  /*8000*/  CCTL.IVALL ;  /* 0x00000000ff00798f */ /* 0x03ffe20002000000 */
[----:B------:R-:W3:Y:S01]  /*8010*/  S2R R0, SR_LANEID ;  /* 0x0000000000007919 */ /* 0x000ee20000000000 */
[----:B------:R-:W-:Y:S01]  /*8020*/  VOTEU.ANY UR12, UPT, PT ;  /* 0x00000000000c7886 */ /* 0x000fe200038e0100 */
[----:B-12---:R-:W-:Y:S01]  /*8030*/  IMAD.U32 R2, RZ, RZ, UR15 ;  /* 0x0000000fff027e24 */ /* 0x006fe2000f8e00ff */
[----:B------:R-:W-:-:S02]  /*8040*/  UFLO.U32 UR14, UR12 ;  /* 0x0000000c000e72bd */ /* 0x000fc400080e0000 */
[----:B------:R-:W1:Y:S01]  /*8050*/  POPC R5, UR12 ;  /* 0x0000000c00057d09 */ /* 0x000e620008000000 */
[----:B------:R-:W-:-:S03]  /*8060*/  IMAD.U32 R3, RZ, RZ, UR13 ;  /* 0x0000000dff037e24 */ /* 0x000fc6000f8e00ff */
[----:B---3--:R-:W-:-:S13]  /*8070*/  ISETP.EQ.U32.AND P0, PT, R0, UR14, PT ;  /* 0x0000000e00007c0c */ /* 0x008fda000bf02070 */
[----:B-1----:R3:W-:Y:S02]  /*8080*/  @P0 REDG.E.ADD.S32.STRONG.GPU desc[UR46][R2.64], R5 ;  /* 0x000000050200098e */ /* 0x0027e4000c10e3ae */
.L_x_1379:
[----:B------:R-:W-:Y:S05]  /*8090*/  BSYNC B0 ;  /* 0x0000000000007941 */ /* 0x000fea0003800000 */
.L_x_1378:
[----:B------:R-:W-:Y:S01]  /*80a0*/  UIADD3 UR12, UP0, UR8, UR7, URZ ;  /* 0x00000007080c7290 */ /* 0x000fe2000ff1e03f */
[----:B------:R-:W-:-:S03]  /*80b0*/  NOP ;  /* 0x0000000000007918 */ /* 0x000fc60000000000 */
[----:B------:R-:W-:Y:S01]  /*80c0*/  ULEA.HI.X.SX32 UR13, UR8, UR10, 0x1, UP0 ;  /* 0x0000000a080d7291 */ /* 0x000fe200080f0e3f */
[----:B------:R-:W-:Y:S01]  /*80d0*/  BSSY B0, `(.L_x_1380) ;  /* 0x0000015000007945 */ /* 0x000fe20003800000 */
[----:B------:R-:W-:-:S04]  /*80e0*/  ULEA UR15, UP0, UR12, UR20, 0x2 ;  /* 0x000000140c0f7291 */ /* 0x000fc8000f80103f */
[----:B------:R-:W-:Y:S01]  /*80f0*/  ULEA.HI.X UR13, UR12, UR21, UR13, 0x2, UP0 ;  /* 0x000000150c0d7291 */ /* 0x000fe200080f140d */
[----:B------:R-:W-:Y:S11]  /*8100*/  @P1 BRA `(.L_x_1381) ;  /* 0x0000000000441947 */ /* 0x000ff60003800000 */
[----:B------:R-:W-:Y:S01]  /*8110*/  @!PT LDS RZ, [RZ] ;  /* 0x00000000fffff984 */ /* 0x000fe20000000800 */
[----:B------:R-:W-:Y:S01]  /*8120*/  @!PT LDS RZ, [RZ] ;  /* 0x00000000fffff984 */ /* 0x000fe20000000800 */
[----:B------:R-:W-:Y:S01]  /*8130*/  @!PT LDS RZ, [RZ] ;  /* 0x00000000fffff984 */ /* 0x000fe20000000800 */
[----:B------:R-:W-:Y:S01]  /*8140*/  @!PT LDS RZ, [RZ] ;  /* 0x00000000fffff984 */ /* 0x000fe20000000800 */
[----:B------:R4:W-:Y:S06]  /*8150*/  MEMBAR.ALL.CTA ;  /* 0x0000000000007992 */ /* 0x0009ec0000008000 */
[----:B----4-:R-:W-:Y:S06]  /*8160*/  MEMBAR.ALL.GPU ;  /* 0x0000000000007992 */ /* 0x010fec000000a000 */
[----:B------:R-:W-:-:S00]  /*8170*/  ERRBAR ;  /* 0x00000000000079ab */ /* 0x000fc00000000000 */
[----:B------:R-:W-:Y:S06]  /*8180*/  CGAERRBAR ;  /* 0x00000000000075ab */ /* 0x000fec0000000000 */
[----:B012345:R-:W-:Y:S01]  /*8190*/  CCTL.IVALL ;  /* 0x00000000ff00798f */ /* 0x03ffe20002000000 */
[----:B------:R-:W4:Y:S01]  /*81a0*/  S2R R0, SR_LANEID ;  /* 0x0000000000007919 */ /* 0x000f220000000000 */
[----:B------:R-:W-:Y:S01]  /*81b0*/  VOTEU.ANY UR12, UPT, PT ;  /* 0x00000000000c7886 */ /* 0x000fe200038e0100 */
[----:B-123--:R-:W-:Y:S01]  /*81c0*/  IMAD.U32 R2, RZ, RZ, UR15 ;  /* 0x0000000fff027e24 */ /* 0x00efe2000f8e00ff */
[----:B------:R-:W-:-:S02]  /*81d0*/  UFLO.U32 UR14, UR12 ;  /* 0x0000000c000e72bd */ /* 0x000fc400080e0000 */
[----:B------:R-:W1:Y:S01]  /*81e0*/  POPC R5, UR12 ;  /* 0x0000000c00057d09 */ /* 0x000e620008000000 */
[----:B------:R-:W-:-:S03]  /*81f0*/  IMAD.U32 R3, RZ, RZ, UR13 ;  /* 0x0000000dff037e24 */ /* 0x000fc6000f8e00ff */
[----:B----4-:R-:W-:-:S13]  /*8200*/  ISETP.EQ.U32.AND P0, PT, R0, UR14, PT ;  /* 0x0000000e00007c0c */ /* 0x010fda000bf02070 */
[----:B-1----:R4:W-:Y:S02]  /*8210*/  @P0 REDG.E.ADD.S32.STRONG.GPU desc[UR46][R2.64], R5 ;  /* 0x000000050200098e */ /* 0x0029e4000c10e3ae */
.L_x_1381:
[----:B------:R-:W-:Y:S05]  /*8220*/  BSYNC B0 ;  /* 0x0000000000007941 */ /* 0x000fea0003800000 */
.L_x_1380:
[----:B------:R-:W-:Y:S02]  /*8230*/  UIADD3 UR11, UR11, 0x2, URZ ;  /* 0x000000020b0b7890 */ /* 0x000fe4000fffe03f */
[----:B------:R-:W-:Y:S02]  /*8240*/  ULEA UR8, UR18, UR8, 0x1 ;  /* 0x0000000812087291 */ /* 0x000fe4000f8e083f */
[----:B------:R-:W-:Y:S02]  /*8250*/  ULEA UR9, UR18, UR9, 0x1 ;  /* 0x0000000912097291 */ /* 0x000fe4000f8e083f */
[----:B------:R-:W-:-:S13]  /*8260*/  ISETP.NE.AND P0, PT, RZ, UR11, PT ;  /* 0x0000000bff007c0c */ /* 0x000fda000bf05270 */
[----:B------:R-:W-:Y:S05]  /*8270*/  @!P0 BRA `(.L_x_1273) ;  /* 0x00000020005c8947 */ /* 0x000fea0003800000 */
[----:B------:R-:W-:Y:S05]  /*8280*/  BRA `(.L_x_1382) ;  /* 0xfffffffc00207947 */ /* 0x000fea000383ffff */
.L_x_1331:
        /* <DEDUP_REMOVED lines=33> */
.L_x_1384:
        /* <DEDUP_REMOVED lines=43> */
.L_x_1423:
        /* <DEDUP_REMOVED lines=15> */
.L_x_1387:
        /* <DEDUP_REMOVED lines=98> */
.L_x_1398:
[----:B--234-:R-:W-:-:S04]  /*8e60*/  SHF.L.U32 R21, R11, 0x1f, RZ ;  /* 0x0000001f0b157819 */ /* 0x01cfc800000006ff */
[----:B------:R-:W1:Y:S02]  /*8e70*/  SYNCS.PHASECHK.TRANS64.TRYWAIT P1, [R16+URZ+0x30840], R21 ;  /* 0x03084015100075a7 */ /* 0x000e64000802017f */
[----:B-1----:R-:W-:Y:S05]  /*8e80*/  @!P1 BRA `(.L_x_1390) ;  /* 0x0000001800209947 */ /* 0x002fea0003800000 */
.L_x_1424:
[----:B------:R-:W-:Y:S05]  /*8e90*/  @P0 BRA `(.L_x_1391) ;  /* 0x0000000000140947 */ /* 0x000fea0003800000 */
[----:B------:R-:W-:Y:S01]  /*8ea0*/  ISETP.NE.AND P1, PT, R6, RZ, PT ;  /* 0x000000ff0600720c */ /* 0x000fe20003f25270 */
[----:B------:R-:W-:-:S04]  /*8eb0*/  IMAD.MOV.U32 R3, RZ, RZ, 0x4100 ;  /* 0x00004100ff037424 */ /* 0x000fc800078e00ff */
[----:B------:R3:W-:Y:S08]  /*8ec0*/  SYNCS.ARRIVE.TRANS64 RZ, [R16+URZ+0x30830], R3 ;  /* 0x0308300310ff79a7 */ /* 0x0007f0000800003f */
[----:B------:R-:W-:Y:S05]  /*8ed0*/  @!P1 BRA `(.L_x_1391) ;  /* 0x0000000000049947 */ /* 0x000fea0003800000 */
[----:B------:R-:W-:Y:S01]  /*8ee0*/  BPT.TRAP 0x1 ;  /* 0x000000040000795c */ /* 0x000fe20000300000 */
.L_x_1391:
        /* <DEDUP_REMOVED lines=36> */
.L_x_1425:
[----:B------:R-:W-:Y:S05]  /*9130*/  @P0 BRA `(.L_x_1393) ;  /* 0x0000000000140947 */ /* 0x000fea0003800000 */
[----:B------:R-:W-:Y:S01]  /*9140*/  ISETP.NE.AND P1, PT, R6, RZ, PT ;  /* 0x000000ff0600720c */ /* 0x000fe20003f25270 */
[----:B------:R-:W-:-:S04]  /*9150*/  IMAD.MOV.U32 R2, RZ, RZ, 0x4100 ;  /* 0x00004100ff027424 */ /* 0x000fc800078e00ff */
[----:B------:R3:W-:Y:S08]  /*9160*/  SYNCS.ARRIVE.TRANS64 RZ, [R16+URZ+0x30818], R2 ;  /* 0x0308180210ff79a7 */ /* 0x0007f0000800003f */
[----:B------:R-:W-:Y:S05]  /*9170*/  @!P1 BRA `(.L_x_1393) ;  /* 0x0000000000049947 */ /* 0x000fea0003800000 */
[----:B------:R-:W-:Y:S01]  /*9180*/  BPT.TRAP 0x1 ;  /* 0x000000040000795c */ /* 0x000fe20000300000 */
.L_x_1393:
        /* <DEDUP_REMOVED lines=36> */
.L_x_1426:
[----:B------:R-:W-:Y:S05]  /*93d0*/  @P0 BRA `(.L_x_1395) ;  /* 0x0000000000140947 */ /* 0x000fea0003800000 */
[----:B------:R-:W-:Y:S01]  /*93e0*/  ISETP.NE.AND P1, PT, R6, RZ, PT ;  /* 0x000000ff0600720c */ /* 0x000fe20003f25270 */
[----:B-123--:R-:W-:-:S04]  /*93f0*/  IMAD.MOV.U32 R21, RZ, RZ, 0x4100 ;  /* 0x00004100ff157424 */ /* 0x00efc800078e00ff */
[----:B------:R4:W-:Y:S08]  /*9400*/  SYNCS.ARRIVE.TRANS64 RZ, [R16+URZ+0x30838], R21 ;  /* 0x0308381510ff79a7 */ /* 0x0009f0000800003f */
[----:B------:R-:W-:Y:S05]  /*9410*/  @!P1 BRA `(.L_x_1395) ;  /* 0x0000000000049947 */ /* 0x000fea0003800000 */
[----:B------:R-:W-:Y:S01]  /*9420*/  BPT.TRAP 0x1 ;  /* 0x000000040000795c */ /* 0x000fe20000300000 */
.L_x_1395:
        /* <DEDUP_REMOVED lines=31> */
.L_x_1428:
[----:B------:R-:W-:Y:S05]  /*9620*/  @P0 BRA `(.L_x_1397) ;  /* 0x0000000000140947 */ /* 0x000fea0003800000 */
[----:B------:R-:W-:Y:S01]  /*9630*/  ISETP.NE.AND P1, PT, R6, RZ, PT ;  /* 0x000000ff0600720c */ /* 0x000fe20003f25270 */
[----:B------:R-:W-:-:S04]  /*9640*/  IMAD.MOV.U32 R5, RZ, RZ, 0x4100 ;  /* 0x00004100ff057424 */ /* 0x000fc800078e00ff */
[----:B------:R1:W-:Y:S08]  /*9650*/  SYNCS.ARRIVE.TRANS64 RZ, [R16+URZ+0x30810], R5 ;  /* 0x0308100510ff79a7 */ /* 0x0003f0000800003f */
[----:B------:R-:W-:Y:S05]  /*9660*/  @!P1 BRA `(.L_x_1397) ;  /* 0x0000000000049947 */ /* 0x000fea0003800000 */
[----:B------:R-:W-:Y:S01]  /*9670*/  BPT.TRAP 0x1 ;  /* 0x000000040000795c */ /* 0x000fe20000300000 */
.L_x_1397:
        /* <DEDUP_REMOVED lines=37> */
.L_x_1389:
[----:B------:R-:W3:Y:S02]  /*98d0*/  LDL.LU R4, [R1+0x4] ;  /* 0x0000040001047983 */ /* 0x000ee40000300800 */
[----:B---3--:R-:W-:Y:S02]  /*98e0*/  ISETP.NE.AND P1, PT, R4, RZ, PT ;  /* 0x000000ff0400720c */ /* 0x008fe40003f25270 */
[----:B------:R1:W5:Y:S11]  /*98f0*/  LDL R4, [R1] ;  /* 0x0000000001047983 */ /* 0x0003760000100800 */
[----:B-1----:R-:W-:Y:S05]  /*9900*/  @!P1 BRA `(.L_x_1388) ;  /* 0x0000000400489947 */ /* 0x002fea0003800000 */
[----:B------:R-:W-:-:S04]  /*9910*/  SHF.L.U32 R13, R11, 0x1f, RZ ;  /* 0x0000001f0b0d7819 */ /* 0x000fc800000006ff */
[----:B------:R-:W1:Y:S02]  /*9920*/  SYNCS.PHASECHK.TRANS64.TRYWAIT P1, [R16+URZ+0x30840], R13 ;  /* 0x0308400d100075a7 */ /* 0x000e64000802017f */
[----:B-1----:R-:W-:Y:S05]  /*9930*/  @!P1 BRA `(.L_x_1399) ;  /* 0x0000000c00c89947 */ /* 0x002fea0003800000 */
.L_x_1429:
[----:B------:R-:W-:Y:S05]  /*9940*/  @P0 BRA `(.L_x_1400) ;  /* 0x0000000000140947 */ /* 0x000fea0003800000 */
[----:B------:R-:W-:Y:S01]  /*9950*/  ISETP.NE.AND P1, PT, R6, RZ, PT ;  /* 0x000000ff0600720c */ /* 0x000fe20003f25270 */
[----:B--2---:R-:W-:-:S04]  /*9960*/  IMAD.MOV.U32 R5, RZ, RZ, 0x4100 ;  /* 0x00004100ff057424 */ /* 0x004fc800078e00ff */
[----:B------:R3:W-:Y:S08]  /*9970*/  SYNCS.ARRIVE.TRANS64 RZ, [R16+URZ+0x30830], R5 ;  /* 0x0308300510ff79a7 */ /* 0x0007f0000800003f */
[----:B------:R-:W-:Y:S05]  /*9980*/  @!P1 BRA `(.L_x_1400) ;  /* 0x0000000000049947 */ /* 0x000fea0003800000 */
[----:B------:R-:W-:Y:S01]  /*9990*/  BPT.TRAP 0x1 ;  /* 0x000000040000795c */ /* 0x000fe20000300000 */
.L_x_1400:
        /* <DEDUP_REMOVED lines=33> */
.L_x_1430:
[----:B------:R-:W-:Y:S05]  /*9bb0*/  @P0 BRA `(.L_x_1402) ;  /* 0x0000000000140947 */ /* 0x000fea0003800000 */
[----:B------:R-:W-:Y:S01]  /*9bc0*/  ISETP.NE.AND P0, PT, R6, RZ, PT ;  /* 0x000000ff0600720c */ /* 0x000fe20003f05270 */
[----:B------:R-:W-:-:S04]  /*9bd0*/  IMAD.MOV.U32 R5, RZ, RZ, 0x4100 ;  /* 0x00004100ff057424 */ /* 0x000fc800078e00ff */
[----:B------:R3:W-:Y:S08]  /*9be0*/  SYNCS.ARRIVE.TRANS64 RZ, [R16+URZ+0x30818], R5 ;  /* 0x0308180510ff79a7 */ /* 0x0007f0000800003f */
[----:B------:R-:W-:Y:S05]  /*9bf0*/  @!P0 BRA `(.L_x_1402) ;  /* 0x0000000000048947 */ /* 0x000fea0003800000 */
[----:B------:R-:W-:Y:S01]  /*9c00*/  BPT.TRAP 0x1 ;  /* 0x000000040000795c */ /* 0x000fe20000300000 */
.L_x_1402:
        /* <DEDUP_REMOVED lines=34> */
.L_x_1388:
[----:B------:R-:W3:Y:S01]  /*9e30*/  S2R R0, SR_TID.X ;  /* 0x0000000000007919 */ /* 0x000ee20000002100 */
[----:B------:R-:W-:Y:S01]  /*9e40*/  IMAD R3, R19, 0x8, R16 ;  /* 0x0000000813037824 */ /* 0x000fe200078e0210 */
[----:B---3--:R-:W-:Y:S02]  /*9e50*/  LOP3.LUT R2, R0, 0x7f, RZ, 0xc0, !PT ;  /* 0x0000007f00027812 */ /* 0x008fe400078ec0ff */
[----:B------:R-:W-:Y:S02]  /*9e60*/  SHF.L.U32 R0, R11, 0x1f, RZ ;  /* 0x0000001f0b007819 */ /* 0x000fe400000006ff */
[----:B------:R-:W-:Y:S02]  /*9e70*/  ISETP.NE.AND P1, PT, R2, RZ, PT ;  /* 0x000000ff0200720c */ /* 0x000fe40003f25270 */
[----:B------:R-:W3:Y:S02]  /*9e80*/  SYNCS.PHASECHK.TRANS64.TRYWAIT P0, [R3+URZ+0x30840], R0 ;  /* 0x03084000030075a7 */ /* 0x000ee4000800017f */
[----:B---3--:R-:W-:Y:S09]  /*9e90*/  @!P0 BRA `(.L_x_1403) ;  /* 0x0000000800988947 */ /* 0x008ff20003800000 */
.L_x_1431:
[----:B------:R-:W-:Y:S05]  /*9ea0*/  @P1 BRA `(.L_x_1404) ;  /* 0x0000000000181947 */ /* 0x000fea0003800000 */
[----:B------:R-:W1:Y:S01]  /*9eb0*/  S2R R2, SR_TID.X ;  /* 0x0000000000027919 */ /* 0x000e620000002100 */
[----:B---3--:R-:W-:-:S04]  /*9ec0*/  IMAD.MOV.U32 R0, RZ, RZ, 0x4100 ;  /* 0x00004100ff007424 */ /* 0x008fc800078e00ff */
[----:B------:R3:W-:Y:S01]  /*9ed0*/  SYNCS.ARRIVE.TRANS64 RZ, [R3+URZ+0x30830], R0 ;  /* 0x0308300003ff79a7 */ /* 0x0007e2000800003f */
[----:B-1----:R-:W-:-:S13]  /*9ee0*/  LOP3.LUT P0, RZ, R2, 0x1f, RZ, 0xc0, !PT ;  /* 0x0000001f02ff7812 */ /* 0x002fda000780c0ff */
[----:B---3--:R-:W-:Y:S05]  /*9ef0*/  @!P0 BRA `(.L_x_1404) ;  /* 0x0000000000048947 */ /* 0x008fea0003800000 */
[----:B------:R-:W-:Y:S01]  /*9f00*/  BPT.TRAP 0x1 ;  /* 0x000000040000795c */ /* 0x000fe20000300000 */
.L_x_1404:
        /* <DEDUP_REMOVED lines=40> */
.L_x_1385:
[----:B------:R-:W-:Y:S05]  /*a190*/  BSYNC B0 ;  /* 0x0000000000007941 */ /* 0x000fea0003800000 */
.L_x_1383:
[----:B------:R-:W-:-:S03]  /*a1a0*/  UMOV UR7, 0xffffffff ;  /* 0xffffffff00077882 */ /* 0x000fc60000000000 */
[----:B------:R-:W-:Y:S05]  /*a1b0*/  BRA.DIV UR7, `(.L_x_1405) ;  /* 0x0000000607e47947 */ /* 0x000fea000b800000 */
[----:B------:R-:W-:-:S13]  /*a1c0*/  ELECT P6, URZ, PT ;  /* 0x00000000003f782f */ /* 0x000fda00038c0000 */
.L_x_1434:
[----:B------:R-:W-:Y:S05]  /*a1d0*/  @!P6 BRA `(.L_x_1273) ;  /* 0x000000000084e947 */ /* 0x000fea0003800000 */
[----:B------:R-:W-:-:S06]  /*a1e0*/  ULOP3.LUT UR7, UR38, 0x2, URZ, 0xfc, !UPT ;  /* 0x0000000226077892 */ /* 0x000fcc000f8efc3f */
[----:B------:R-:W-:-:S05]  /*a1f0*/  IMAD.U32 R2, RZ, RZ, UR7 ;  /* 0x00000007ff027e24 */ /* 0x000fca000f8e00ff */
[----:B------:R-:W-:-:S13]  /*a200*/  ISETP.NE.AND P2, PT, R2, 0x3, PT ;  /* 0x000000030200780c */ /* 0x000fda0003f45270 */
[----:B------:R-:W-:Y:S05]  /*a210*/  @!P2 BRA `(.L_x_1406) ;  /* 0x000000000004a947 */ /* 0x000fea0003800000 */
[----:B------:R-:W-:Y:S01]  /*a220*/  BPT.TRAP 0x1 ;  /* 0x000000040000795c */ /* 0x000fe20000300000 */
.L_x_1406:
        /* <DEDUP_REMOVED lines=15> */
.L_x_1435:
[----:B------:R-:W2:Y:S02]  /*a320*/  SYNCS.PHASECHK.TRANS64.TRYWAIT P0, [R3+URZ], R2 ;  /* 0x00000002030075a7 */ /* 0x000ea4000800017f */
[----:B--2---:R-:W-:Y:S05]  /*a330*/  @!P0 BRA `(.L_x_1408) ;  /* 0x0000000400b88947 */ /* 0x004fea0003800000 */
.L_x_1436:
[----:B------:R-:W-:Y:S05]  /*a340*/  @!P2 BRA `(.L_x_1409) ;  /* 0x000000000004a947 */ /* 0x000fea0003800000 */
[----:B------:R-:W-:Y:S01]  /*a350*/  BPT.TRAP 0x1 ;  /* 0x000000040000795c */ /* 0x000fe20000300000 */
.L_x_1409:
[----:B--2---:R-:W-:-:S04]  /*a360*/  VIADD R3, R7, 0x30840 ;  /* 0x0003084007037836 */ /* 0x004fc80000000000 */
[----:B------:R-:W-:-:S04]  /*a370*/  IMAD R0, R0, 0x8, R3 ;  /* 0x0000000800007824 */ /* 0x000fc800078e0203 */
[----:B------:R-:W2:Y:S02]  /*a380*/  SYNCS.PHASECHK.TRANS64.TRYWAIT P0, [R0+URZ], R5 ;  /* 0x00000005000075a7 */ /* 0x000ea4000800017f */
[----:B--2---:R-:W-:Y:S05]  /*a390*/  @!P0 BRA `(.L_x_1410) ;  /* 0x0000000400b48947 */ /* 0x004fea0003800000 */
.L_x_1437:
[----:B------:R-:W-:-:S07]  /*a3a0*/  IMAD R3, R4, 0x8, R3 ;  /* 0x0000000804037824 */ /* 0x000fce00078e0203 */
.L_x_1411:
[----:B---3--:R3:W4:Y:S02]  /*a3b0*/  SYNCS.PHASECHK.TRANS64.TRYWAIT P0, [R3+URZ], R2 ;  /* 0x00000002030075a7 */ /* 0x008724000800017f */
[----:B----4-:R-:W-:Y:S05]  /*a3c0*/  @!P0 NANOSLEEP.SYNCS 0x989680 ;  /* 0x009896800000895d */ /* 0x010fea0003900000 */
[----:B------:R-:W4:Y:S02]  /*a3d0*/  @!P0 SYNCS.PHASECHK.TRANS64 P0, [R3+URZ], R2 ;  /* 0x00000002030085a7 */ /* 0x000f24000800007f */
[----:B----4-:R-:W-:Y:S05]  /*a3e0*/  @!P0 BRA `(.L_x_1411) ;  /* 0xfffffffc00f08947 */ /* 0x010fea000383ffff */
.L_x_1273:
[----:B------:R-:W-:Y:S05]  /*a3f0*/  BSYNC B6 ;  /* 0x0000000000067941 */ /* 0x000fea0003800000 */
.L_x_1270:
[----:B------:R-:W-:Y:S05]  /*a400*/  EXIT ;  /* 0x000000000000794d */ /* 0x000fea0003800000 */
.L_x_1280:
[----:B------:R-:W-:Y:S02]  /*a410*/  IMAD.MOV.U32 R12, RZ, RZ, RZ ;  /* 0x000000ffff0c7224 */ /* 0x000fe400078e00ff */
[----:B------:R-:W-:Y:S02]  /*a420*/  IMAD.MOV.U32 R11, RZ, RZ, 0x1f ;  /* 0x0000001fff0b7424 */ /* 0x000fe400078e00ff */
[----:B------:R-:W-:-:S07]  /*a430*/  IMAD.MOV.U32 R15, RZ, RZ, -0x1 ;  /* 0xffffffffff0f7424 */ /* 0x000fce00078e00ff */
[----:B------:R-:W-:Y:S05]  /*a440*/  WARPSYNC.COLLECTIVE R15, `(.L_x_1412) ;  /* 0x000000000f087348 */ /* 0x000fea0003c00000 */
[----:B------:R1:W2:Y:S02]  /*a450*/  SHFL.IDX P6, R14, R13, R12, R11 ;  /* 0x0000000c0d0e7389 */ /* 0x0002a400000c000b */
[----:B-12---:R-:W-:Y:S01]  /*a460*/  ENDCOLLECTIVE ;  /* 0x000000000000791b */ /* 0x006fe20003800000 */
.L_x_1412:
[----:B------:R-:W-:Y:S05]  /*a470*/  BRA `(.L_x_1413) ;  /* 0xffffff6c005c7947 */ /* 0x000fea000383ffff */
.L_x_1282:
[----:B--2---:R2:W3:Y:S02]  /*a480*/  SYNCS.PHASECHK.TRANS64.TRYWAIT P0, [R231+URZ+0x30800], R8 ;  /* 0x03080008e70075a7 */ /* 0x0044e4000800017f */
[----:B---3--:R-:W-:Y:S05]  /*a490*/  @!P0 NANOSLEEP.SYNCS 0x989680 ;  /* 0x009896800000895d */ /* 0x008fea0003900000 */
[----:B------:R-:W3:Y:S02]  /*a4a0*/  @!P0 SYNCS.PHASECHK.TRANS64 P0, [R231+URZ+0x30800], R8 ;  /* 0x03080008e70085a7 */ /* 0x000ee4000800007f */
[----:B---3--:R-:W-:Y:S05]  /*a4b0*/  @!P0 BRA `(.L_x_1282) ;  /* 0xfffffffc00f08947 */ /* 0x008fea000383ffff */
[----:B------:R-:W-:Y:S05]  /*a4c0*/  BRA `(.L_x_1281) ;  /* 0xffffff6c00a47947 */ /* 0x000fea000383ffff */
.L_x_1286:
[----:B---3--:R3:W4:Y:S02]  /*a4d0*/  SYNCS.PHASECHK.TRANS64.TRYWAIT P0, [R0+URZ+0x30810], R7 ;  /* 0x03081007000075a7 */ /* 0x008724000800017f */
[----:B----4-:R-:W-:Y:S05]  /*a4e0*/  @!P0 NANOSLEEP.SYNCS 0x989680 ;  /* 0x009896800000895d */ /* 0x010fea0003900000 */
[----:B------:R-:W4:Y:S02]  /*a4f0*/  @!P0 SYNCS.PHASECHK.TRANS64 P0, [R0+URZ+0x30810], R7 ;  /* 0x03081007000085a7 */ /* 0x000f24000800007f */
[----:B----4-:R-:W-:Y:S05]  /*a500*/  @!P0 BRA `(.L_x_1286) ;  /* 0xfffffffc00f08947 */ /* 0x010fea000383ffff */
[----:B------:R-:W-:Y:S05]  /*a510*/  BRA `(.L_x_1285) ;  /* 0xffffff7400447947 */ /* 0x000fea000383ffff */
.L_x_1290:
[----:B------:R1:W1:Y:S02]  /*a520*/  SYNCS.PHASECHK.TRANS64.TRYWAIT P0, [R0+URZ+0x30830], R7 ;  /* 0x03083007000075a7 */ /* 0x000264000800017f */
[----:B-1----:R-:W-:Y:S05]  /*a530*/  @!P0 NANOSLEEP.SYNCS 0x989680 ;  /* 0x009896800000895d */ /* 0x002fea0003900000 */
[----:B------:R-:W1:Y:S02]  /*a540*/  @!P0 SYNCS.PHASECHK.TRANS64 P0, [R0+URZ+0x30830], R7 ;  /* 0x03083007000085a7 */ /* 0x000e64000800007f */
[----:B-1----:R-:W-:Y:S05]  /*a550*/  @!P0 BRA `(.L_x_1290) ;  /* 0xfffffffc00f08947 */ /* 0x002fea000383ffff */
[----:B------:R-:W-:Y:S05]  /*a560*/  BRA `(.L_x_1289) ;  /* 0xffffff78009c7947 */ /* 0x000fea000383ffff */
.L_x_1339:
[----:B------:R-:W-:Y:S01]  /*a570*/  BSSY B0, `(.L_x_1414) ;  /* 0x0000005000007945 */ /* 0x000fe20003800000 */
[----:B------:R-:W-:-:S07]  /*a580*/  IMAD.MOV.U32 R15, RZ, RZ, -0x1 ;  /* 0xffffffffff0f7424 */ /* 0x000fce00078e00ff */
[----:B------:R-:W-:Y:S05]  /*a590*/  WARPSYNC.COLLECTIVE R15, `(.L_x_1415) ;  /* 0x000000000f087348 */ /* 0x000fea0003c00000 */
[----:B------:R-:W-:Y:S01]  /*a5a0*/  NOP ;  /* 0x0000000000007918 */ /* 0x000fe20000000000 */
[----:B------:R-:W-:Y:S01]  /*a5b0*/  ENDCOLLECTIVE ;  /* 0x000000000000791b */ /* 0x000fe20003800000 */
.L_x_1415:
[----:B------:R-:W-:Y:S05]  /*a5c0*/  BSYNC B0 ;  /* 0x0000000000007941 */ /* 0x000fea0003800000 */
.L_x_1414:
[----:B------:R-:W-:Y:S05]  /*a5d0*/  BRA `(.L_x_1416) ;  /* 0xffffffc4009c7947 */ /* 0x000fea000383ffff */
.L_x_1352:
[----:B------:R-:W-:Y:S01]  /*a5e0*/  BSSY B0, `(.L_x_1417) ;  /* 0x0000005000007945 */ /* 0x000fe20003800000 */
[----:B------:R-:W-:-:S07]  /*a5f0*/  IMAD.MOV.U32 R15, RZ, RZ, -0x1 ;  /* 0xffffffffff0f7424 */ /* 0x000fce00078e00ff */
[----:B------:R-:W-:Y:S05]  /*a600*/  WARPSYNC.COLLECTIVE R15, `(.L_x_1418) ;  /* 0x000000000f087348 */ /* 0x000fea0003c00000 */
[----:B------:R-:W-:Y:S01]  /*a610*/  NOP ;  /* 0x0000000000007918 */ /* 0x000fe20000000000 */
[----:B------:R-:W-:Y:S01]  /*a620*/  ENDCOLLECTIVE ;  /* 0x000000000000791b */ /* 0x000fe20003800000 */
.L_x_1418:
[----:B------:R-:W-:Y:S05]  /*a630*/  BSYNC B0 ;  /* 0x0000000000007941 */ /* 0x000fea0003800000 */
.L_x_1417:
[----:B------:R-:W-:Y:S05]  /*a640*/  BRA `(.L_x_1419) ;  /* 0xffffffcc00207947 */ /* 0x000fea000383ffff */
.L_x_1364:
[----:B------:R-:W-:Y:S01]  /*a650*/  BSSY B0, `(.L_x_1420) ;  /* 0x0000005000007945 */ /* 0x000fe20003800000 */
[----:B------:R-:W-:-:S07]  /*a660*/  IMAD.MOV.U32 R15, RZ, RZ, -0x1 ;  /* 0xffffffffff0f7424 */ /* 0x000fce00078e00ff */
[----:B------:R-:W-:Y:S05]  /*a670*/  WARPSYNC.COLLECTIVE R15, `(.L_x_1421) ;  /* 0x000000000f087348 */ /* 0x000fea0003c00000 */
[----:B------:R-:W-:Y:S01]  /*a680*/  NOP ;  /* 0x0000000000007918 */ /* 0x000fe20000000000 */
[----:B------:R-:W-:Y:S01]  /*a690*/  ENDCOLLECTIVE ;  /* 0x000000000000791b */ /* 0x000fe20003800000 */
.L_x_1421:
[----:B------:R-:W-:Y:S05]  /*a6a0*/  BSYNC B0 ;  /* 0x0000000000007941 */ /* 0x000fea0003800000 */
.L_x_1420:
[----:B------:R-:W-:Y:S05]  /*a6b0*/  BRA `(.L_x_1422) ;  /* 0xffffffd000407947 */ /* 0x000fea000383ffff */
.L_x_1386:
[----:B-1----:R1:W2:Y:S02]  /*a6c0*/  SYNCS.PHASECHK.TRANS64.TRYWAIT P0, [R16+URZ+0x30820], R3 ;  /* 0x03082003100075a7 */ /* 0x0022a4000800017f */
[----:B--2---:R-:W-:Y:S05]  /*a6d0*/  @!P0 NANOSLEEP.SYNCS 0x989680 ;  /* 0x009896800000895d */ /* 0x004fea0003900000 */
[----:B------:R-:W2:Y:S02]  /*a6e0*/  @!P0 SYNCS.PHASECHK.TRANS64 P0, [R16+URZ+0x30820], R3 ;  /* 0x03082003100085a7 */ /* 0x000ea4000800007f */
[----:B--2---:R-:W-:Y:S05]  /*a6f0*/  @!P0 BRA `(.L_x_1386) ;  /* 0xfffffffc00f08947 */ /* 0x004fea000383ffff */
[----:B------:R-:W-:Y:S05]  /*a700*/  BRA `(.L_x_1423) ;  /* 0xffffffe000107947 */ /* 0x000fea000383ffff */
.L_x_1390:
[----:B-1----:R1:W3:Y:S02]  /*a710*/  SYNCS.PHASECHK.TRANS64.TRYWAIT P1, [R16+URZ+0x30840], R21 ;  /* 0x03084015100075a7 */ /* 0x0022e4000802017f */
[----:B---3--:R-:W-:Y:S05]  /*a720*/  @!P1 NANOSLEEP.SYNCS 0x989680 ;  /* 0x009896800000995d */ /* 0x008fea0003900000 */
[----:B------:R-:W3:Y:S02]  /*a730*/  @!P1 SYNCS.PHASECHK.TRANS64 P1, [R16+URZ+0x30840], R21 ;  /* 0x03084015100095a7 */ /* 0x000ee4000802007f */
[----:B---3--:R-:W-:Y:S05]  /*a740*/  @!P1 BRA `(.L_x_1390) ;  /* 0xfffffffc00f09947 */ /* 0x008fea000383ffff */
[----:B------:R-:W-:Y:S05]  /*a750*/  BRA `(.L_x_1424) ;  /* 0xffffffe400cc7947 */ /* 0x000fea000383ffff */
.L_x_1392:
[----:B--2---:R2:W3:Y:S02]  /*a760*/  SYNCS.PHASECHK.TRANS64.TRYWAIT P1, [R16+URZ+0x30828], R21 ;  /* 0x03082815100075a7 */ /* 0x0044e4000802017f */
[----:B---3--:R-:W-:Y:S05]  /*a770*/  @!P1 NANOSLEEP.SYNCS 0x989680 ;  /* 0x009896800000995d */ /* 0x008fea0003900000 */
[----:B------:R-:W3:Y:S02]  /*a780*/  @!P1 SYNCS.PHASECHK.TRANS64 P1, [R16+URZ+0x30828], R21 ;  /* 0x03082815100095a7 */ /* 0x000ee4000802007f */
[----:B---3--:R-:W-:Y:S05]  /*a790*/  @!P1 BRA `(.L_x_1392) ;  /* 0xfffffffc00f09947 */ /* 0x008fea000383ffff */
[----:B------:R-:W-:Y:S05]  /*a7a0*/  BRA `(.L_x_1425) ;  /* 0xffffffe800607947 */ /* 0x000fea000383ffff */
.L_x_1394:
[----:B---3--:R3:W4:Y:S02]  /*a7b0*/  SYNCS.PHASECHK.TRANS64.TRYWAIT P1, [R16+URZ+0x30848], R21 ;  /* 0x03084815100075a7 */ /* 0x008724000802017f */
[----:B----4-:R-:W-:Y:S05]  /*a7c0*/  @!P1 NANOSLEEP.SYNCS 0x989680 ;  /* 0x009896800000995d */ /* 0x010fea0003900000 */
[----:B------:R-:W4:Y:S02]  /*a7d0*/  @!P1 SYNCS.PHASECHK.TRANS64 P1, [R16+URZ+0x30848], R21 ;  /* 0x03084815100095a7 */ /* 0x000f24000802007f */
[----:B----4-:R-:W-:Y:S05]  /*a7e0*/  @!P1 BRA `(.L_x_1394) ;  /* 0xfffffffc00f09947 */ /* 0x010fea000383ffff */
[----:B------:R-:W-:Y:S05]  /*a7f0*/  BRA `(.L_x_1426) ;  /* 0xffffffe800f47947 */ /* 0x000fea000383ffff */
.L_x_1396:
[----:B------:R-:W-:-:S07]  /*a800*/  SHF.L.U32 R5, R11, 0x1f, RZ ;  /* 0x0000001f0b057819 */ /* 0x000fce00000006ff */
.L_x_1427:
[----:B------:R1:W1:Y:S02]  /*a810*/  SYNCS.PHASECHK.TRANS64.TRYWAIT P1, [R16+URZ+0x30820], R5 ;  /* 0x03082005100075a7 */ /* 0x000264000802017f */
[----:B-1----:R-:W-:Y:S05]  /*a820*/  @!P1 NANOSLEEP.SYNCS 0x989680 ;  /* 0x009896800000995d */ /* 0x002fea0003900000 */
[----:B------:R-:W1:Y:S02]  /*a830*/  @!P1 SYNCS.PHASECHK.TRANS64 P1, [R16+URZ+0x30820], R5 ;  /* 0x03082005100095a7 */ /* 0x000e64000802007f */
[----:B-1----:R-:W-:Y:S05]  /*a840*/  @!P1 BRA `(.L_x_1427) ;  /* 0xfffffffc00f09947 */ /* 0x002fea000383ffff */
[----:B------:R-:W-:Y:S05]  /*a850*/  BRA `(.L_x_1428) ;  /* 0xffffffec00707947 */ /* 0x000fea000383ffff */
.L_x_1399:
[----:B-1----:R1:W3:Y:S02]  /*a860*/  SYNCS.PHASECHK.TRANS64.TRYWAIT P1, [R16+URZ+0x30840], R13 ;  /* 0x0308400d100075a7 */ /* 0x0022e4000802017f */
[----:B---3--:R-:W-:Y:S05]  /*a870*/  @!P1 NANOSLEEP.SYNCS 0x989680 ;  /* 0x009896800000995d */ /* 0x008fea0003900000 */
[----:B------:R-:W3:Y:S02]  /*a880*/  @!P1 SYNCS.PHASECHK.TRANS64 P1, [R16+URZ+0x30840], R13 ;  /* 0x0308400d100095a7 */ /* 0x000ee4000802007f */
[----:B---3--:R-:W-:Y:S05]  /*a890*/  @!P1 BRA `(.L_x_1399) ;  /* 0xfffffffc00f09947 */ /* 0x008fea000383ffff */
[----:B------:R-:W-:Y:S05]  /*a8a0*/  BRA `(.L_x_1429) ;  /* 0xfffffff000247947 */ /* 0x000fea000383ffff */
.L_x_1401:
[----:B--2---:R2:W3:Y:S02]  /*a8b0*/  SYNCS.PHASECHK.TRANS64.TRYWAIT P1, [R16+URZ+0x30828], R13 ;  /* 0x0308280d100075a7 */ /* 0x0044e4000802017f */
[----:B---3--:R-:W-:Y:S05]  /*a8c0*/  @!P1 NANOSLEEP.SYNCS 0x989680 ;  /* 0x009896800000995d */ /* 0x008fea0003900000 */
[----:B------:R-:W3:Y:S02]  /*a8d0*/  @!P1 SYNCS.PHASECHK.TRANS64 P1, [R16+URZ+0x30828], R13 ;  /* 0x0308280d100095a7 */ /* 0x000ee4000802007f */
[----:B---3--:R-:W-:Y:S05]  /*a8e0*/  @!P1 BRA `(.L_x_1401) ;  /* 0xfffffffc00f09947 */ /* 0x008fea000383ffff */
[----:B------:R-:W-:Y:S05]  /*a8f0*/  BRA `(.L_x_1430) ;  /* 0xfffffff000ac7947 */ /* 0x000fea000383ffff */
.L_x_1403:
[----:B---3--:R3:W1:Y:S02]  /*a900*/  SYNCS.PHASECHK.TRANS64.TRYWAIT P0, [R3+URZ+0x30840], R0 ;  /* 0x03084000030075a7 */ /* 0x008664000800017f */
[----:B-1----:R-:W-:Y:S05]  /*a910*/  @!P0 NANOSLEEP.SYNCS 0x989680 ;  /* 0x009896800000895d */ /* 0x002fea0003900000 */
[----:B------:R-:W1:Y:S02]  /*a920*/  @!P0 SYNCS.PHASECHK.TRANS64 P0, [R3+URZ+0x30840], R0 ;  /* 0x03084000030085a7 */ /* 0x000e64000800007f */
[----:B-1----:R-:W-:Y:S05]  /*a930*/  @!P0 BRA `(.L_x_1403) ;  /* 0xfffffffc00f08947 */ /* 0x002fea000383ffff */
[----:B------:R-:W-:Y:S05]  /*a940*/  BRA `(.L_x_1431) ;  /* 0xfffffff400547947 */ /* 0x000fea000383ffff */
.L_x_1405:
[----:B------:R-:W-:Y:S01]  /*a950*/  BSSY B0, `(.L_x_1432) ;  /* 0x0000006000007945 */ /* 0x000fe20003800000 */
[----:B------:R-:W-:-:S07]  /*a960*/  IMAD.MOV.U32 R15, RZ, RZ, -0x1 ;  /* 0xffffffffff0f7424 */ /* 0x000fce00078e00ff */
[----:B------:R-:W-:Y:S05]  /*a970*/  WARPSYNC.COLLECTIVE R15, `(.L_x_1433) ;  /* 0x000000000f0c7348 */ /* 0x000fea0003c00000 */
[----:B------:R-:W-:Y:S02]  /*a980*/  ELECT P6, UR62, PT ;  /* 0x00000000003e782f */ /* 0x000fe400038c0000 */
[----:B------:R-:W-:Y:S01]  /*a990*/  MOV R14, UR62 ;  /* 0x0000003e000e7c02 */ /* 0x000fe20008000f00 */
[----:B------:R-:W-:Y:S10]  /*a9a0*/  ENDCOLLECTIVE ;  /* 0x000000000000791b */ /* 0x000ff40003800000 */
.L_x_1433:
[----:B------:R-:W-:Y:S05]  /*a9b0*/  BSYNC B0 ;  /* 0x0000000000007941 */ /* 0x000fea0003800000 */
.L_x_1432:
[----:B------:R-:W-:Y:S05]  /*a9c0*/  BRA `(.L_x_1434) ;  /* 0xfffffff800007947 */ /* 0x000fea000383ffff */
.L_x_1407:
[----:B-1----:R1:W2:Y:S02]  /*a9d0*/  SYNCS.PHASECHK.TRANS64.TRYWAIT P0, [R6+URZ], R5 ;  /* 0x00000005060075a7 */ /* 0x0022a4000800017f */
[----:B--2---:R-:W-:Y:S05]  /*a9e0*/  @!P0 NANOSLEEP.SYNCS 0x989680 ;  /* 0x009896800000895d */ /* 0x004fea0003900000 */
[----:B------:R-:W2:Y:S02]  /*a9f0*/  @!P0 SYNCS.PHASECHK.TRANS64 P0, [R6+URZ], R5 ;  /* 0x00000005060085a7 */ /* 0x000ea4000800007f */
[----:B--2---:R-:W-:Y:S05]  /*aa00*/  @!P0 BRA `(.L_x_1407) ;  /* 0xfffffffc00f08947 */ /* 0x004fea000383ffff */
[----:B------:R-:W-:Y:S05]  /*aa10*/  BRA `(.L_x_1435) ;  /* 0xfffffff800407947 */ /* 0x000fea000383ffff */
.L_x_1408:
[----:B--2---:R2:W3:Y:S02]  /*aa20*/  SYNCS.PHASECHK.TRANS64.TRYWAIT P0, [R3+URZ], R2 ;  /* 0x00000002030075a7 */ /* 0x0044e4000800017f */
[----:B---3--:R-:W-:Y:S05]  /*aa30*/  @!P0 NANOSLEEP.SYNCS 0x989680 ;  /* 0x009896800000895d */ /* 0x008fea0003900000 */
[----:B------:R-:W3:Y:S02]  /*aa40*/  @!P0 SYNCS.PHASECHK.TRANS64 P0, [R3+URZ], R2 ;  /* 0x00000002030085a7 */ /* 0x000ee4000800007f */
[----:B---3--:R-:W-:Y:S05]  /*aa50*/  @!P0 BRA `(.L_x_1408) ;  /* 0xfffffffc00f08947 */ /* 0x008fea000383ffff */
[----:B------:R-:W-:Y:S05]  /*aa60*/  BRA `(.L_x_1436) ;  /* 0xfffffff800347947 */ /* 0x000fea000383ffff */
.L_x_1410:
[----:B--2---:R2:W3:Y:S02]  /*aa70*/  SYNCS.PHASECHK.TRANS64.TRYWAIT P0, [R0+URZ], R5 ;  /* 0x00000005000075a7 */ /* 0x0044e4000800017f */
[----:B---3--:R-:W-:Y:S05]  /*aa80*/  @!P0 NANOSLEEP.SYNCS 0x989680 ;  /* 0x009896800000895d */ /* 0x008fea0003900000 */
[----:B------:R-:W3:Y:S02]  /*aa90*/  @!P0 SYNCS.PHASECHK.TRANS64 P0, [R0+URZ], R5 ;  /* 0x00000005000085a7 */ /* 0x000ee4000800007f */
[----:B---3--:R-:W-:Y:S05]  /*aaa0*/  @!P0 BRA `(.L_x_1410) ;  /* 0xfffffffc00f08947 */ /* 0x008fea000383ffff */
[----:B------:R-:W-:Y:S05]  /*aab0*/  BRA `(.L_x_1437) ;  /* 0xfffffff800387947 */ /* 0x000fea000383ffff */
.L_x_1438:
        /* <DEDUP_REMOVED lines=12> */
.L_x_3694:


//--------------------- .text._ZN7cutlass13device_kernelIN5flash11enable_sm90INS1_16FlashAttnBwdSm90INS1_25CollectiveMainloopBwdSm90ILi2ELi2ELi2EN4cute5tupleIJNS5_1CILi1EEES8_S8_EEENS6_IJNS7_ILi64EEENS7_ILi128EEESB_EEENS_6half_tEfNS_4arch4Sm90ELb0ELb1ELb0ELb0ELb0ELb1ELb0ELb0ELi2ELi1ELi2ELi1ELb0EEENS1_24CollectiveEpilogueBwdGQAISC_fSF_Li256ELb0ELb0EEENS1_19SingleTileSchedulerILb0ELb0ELb0ELi128EEEEEEEEEvNT_6ParamsE --------------------------
	.section	.text._ZN7cutlass13device_kernelIN5flash11enable_sm90INS1_16FlashAttnBwdSm90INS1_25CollectiveMainloopBwdSm90ILi2ELi2ELi2EN4cute5tupleIJNS5_1CILi1EEES8_S8_EEENS6_IJNS7_ILi64EEENS7_ILi128EEESB_EEENS_6half_tEfNS_4arch4Sm90ELb0ELb1ELb0ELb0ELb0ELb1ELb0ELb0ELi2ELi1ELi2ELi1ELb0EEENS1_24CollectiveEpilogueBwdGQAISC_fSF_Li256ELb0ELb0EEENS1_19SingleTileSchedulerILb0ELb0ELb0ELi128EEEEEEEEEvNT_6ParamsE,"ax",@progbits
	.align	128
.text._ZN7cutlass13device_kernelIN5flash11enable_sm90INS1_16FlashAttnBwdSm90INS1_25CollectiveMainloopBwdSm90ILi2ELi2ELi2EN4cute5tupleIJNS5_1CILi1EEES8_S8_EEENS6_IJNS7_ILi64EEENS7_ILi128EEESB_EEENS_6half_tEfNS_4arch4Sm90ELb0ELb1ELb0ELb0ELb0ELb1ELb0ELb0ELi2ELi1ELi2ELi1ELb0EEENS1_24CollectiveEpilogueBwdGQAISC_fSF_Li256ELb0ELb0EEENS1_19SingleTileSchedulerILb0ELb0ELb0ELi128EEEEEEEEEvNT_6ParamsE:
        .type           _ZN7cutlass13device_kernelIN5flash11enable_sm90INS1_16FlashAttnBwdSm90INS1_25CollectiveMainloopBwdSm90ILi2ELi2ELi2EN4cute5tupleIJNS5_1CILi1EEES8_S8_EEENS6_IJNS7_ILi64EEENS7_ILi128EEESB_EEENS_6half_tEfNS_4arch4Sm90ELb0ELb1ELb0ELb0ELb0ELb1ELb0ELb0ELi2ELi1ELi2ELi1ELb0EEENS1_24CollectiveEpilogueBwdGQAISC_fSF_Li256ELb0ELb0EEENS1_19SingleTileSchedulerILb0ELb0ELb0ELi128EEEEEEEEEvNT_6ParamsE,@function
        .size           _ZN7cutlass13device_kernelIN5flash11enable_sm90INS1_16FlashAttnBwdSm90INS1_25CollectiveMainloopBwdSm90ILi2ELi2ELi2EN4cute5tupleIJNS5_1CILi1EEES8_S8_EEENS6_IJNS7_ILi64EEENS7_ILi128EEESB_EEENS_6half_tEfNS_4arch4Sm90ELb0ELb1ELb0ELb0ELb0ELb1ELb0ELb0ELi2ELi1ELi2ELi1ELb0EEENS1_24CollectiveEpilogueBwdGQAISC_fSF_Li256ELb0ELb0EEENS1_19SingleTileSchedulerILb0ELb0ELb0ELi128EEEEEEEEEvNT_6ParamsE,(.L_x_3695 - _ZN7cutlass13device_kernelIN5flash11enable_sm90INS1_16FlashAttnBwdSm90INS1_25CollectiveMainloopBwdSm90ILi2ELi2ELi2EN4cute5tupleIJNS5_1CILi1EEES8_S8_EEENS6_IJNS7_ILi64EEENS7_ILi128EEESB_EEENS_6half_tEfNS_4arch4Sm90ELb0ELb1ELb0ELb0ELb0ELb1ELb0ELb0ELi2ELi1ELi2ELi1ELb0EEENS1_24CollectiveEpilogueBwdGQAISC_fSF_Li256ELb0ELb0EEENS1_19SingleTileSchedulerILb0ELb0ELb0ELi128EEEEEEEEEvNT_6ParamsE)
        .other          _ZN7cutlass13device_kernelIN5flash11enable_sm90INS1_16FlashAttnBwdSm90INS1_25CollectiveMainloopBwdSm90ILi2ELi2ELi2EN4cute5tupleIJNS5_1CILi1EEES8_S8_EEENS6_IJNS7_ILi64EEENS7_ILi128EEESB_EEENS_6half_tEfNS_4arch4Sm90ELb0ELb1ELb0ELb0ELb0ELb1ELb0ELb0ELi2ELi1ELi2ELi1ELb0EEENS1_24CollectiveEpilogueBwdGQAISC_fSF_Li256ELb0ELb0EEENS1_19SingleTileSchedulerILb0ELb0ELb0ELi128EEEEEEEEEvNT_6ParamsE,@"STO_CUDA_ENTRY STV_DEFAULT"
_ZN7cutlass13device_kernelIN5flash11enable_sm90INS1_16FlashAttnBwdSm90INS1_25CollectiveMainloopBwdSm90ILi2ELi2ELi2EN4cute5tupleIJNS5_1CILi1EEES8_S8_EEENS6_IJNS7_ILi64EEENS7_ILi128EEESB_EEENS_6half_tEfNS_4arch4Sm90ELb0ELb1ELb0ELb0ELb0ELb1ELb0ELb0ELi2ELi1ELi2ELi1ELb0EEENS1_24CollectiveEpilogueBwdGQAISC_fSF_Li256ELb0ELb0EEENS1_19SingleTileSchedulerILb0ELb0ELb0ELi128EEEEEEEEEvNT_6ParamsE:
        /* <DEDUP_REMOVED lines=24> */
.L_x_1440:
[----:B------:R-:W-:Y:S05]  /*0180*/  BSYNC B0 ;  /* 0x0000000000007941 */ /* 0x000fea0003800000 */
.L_x_1439:
        /* <DEDUP_REMOVED lines=37> */
.L_x_1441:
        /* <DEDUP_REMOVED lines=22> */
.L_x_1442:
[----:B------:R-:W-:Y:S01]  /*0540*/  PLOP3.LUT P0, PT, PT, PT, UP0, 0x80, 0x0 ;  /* 0x000000000000781c */ /* 0x000fe20003f0f008 */
[----:B------:R-:W-:Y:S01]  /*0550*/  NOP ;  /* 0x0000000000007918 */ /* 0x000fe20000000000 */
[----:B------:R-:W-:Y:S01]  /*0560*/  BSSY B6, `(.L_x_1443) ;  /* 0x0000747000067945 */ /* 0x000fe20003800000 */
[----:B-12-4-:R-:W-:Y:S10]  /*0570*/  BAR.SYNC.DEFER_BLOCKING 0x0 ;  /* 0x0000000000007b1d */ /* 0x016ff40000010000 */
[----:B------:R-:W-:Y:S05]  /*0580*/  @!P0 BRA `(.L_x_1444) ;  /* 0x00000044007c8947 */ /* 0x000fea0003800000 */
.L_x_1445:
        /* <DEDUP_REMOVED lines=101> */
.L_x_1447:
        /* <DEDUP_REMOVED lines=30> */
.L_x_1450:
        /* <DEDUP_REMOVED lines=15> */
.L_x_1449:
        /* <DEDUP_REMOVED lines=22> */
.L_x_1452:
        /* <DEDUP_REMOVED lines=15> */
.L_x_1451:
        /* <DEDUP_REMOVED lines=8> */
.L_x_1524:
        /* <DEDUP_REMOVED lines=23> */
.L_x_1454:
        /* <DEDUP_REMOVED lines=97> */
.L_x_1466:
[----:B------:R-:W-:-:S13]  /*1900*/  ISETP.NE.AND P6, PT, R233, 0x3, PT ;  /* 0x00000003e900780c */ /* 0x000fda0003fc5270 */
[----:B-1----:R-:W-:Y:S05]  /*1910*/  @!P6 BRA `(.L_x_1456) ;  /* 0x000000000004e947 */ /* 0x002fea0003800000 */
[----:B------:R-:W-:Y:S01]  /*1920*/  BPT.TRAP 0x1 ;  /* 0x000000040000795c */ /* 0x000fe20000300000 */
.L_x_1456:
[----:B------:R-:W-:Y:S01]  /*1930*/  IMAD R0, R4, 0x8, R229 ;  /* 0x0000000804007824 */ /* 0x000fe200078e02e5 */
[----:B------:R-:W-:-:S04]  /*1940*/  SHF.L.U32 R9, R223, 0x1f, RZ ;  /* 0x0000001fdf097819 */ /* 0x000fc800000006ff */
[----:B------:R2:W3:Y:S01]  /*1950*/  SYNCS.PHASECHK.TRANS64.TRYWAIT P0, [R0+URZ+0x30810], R9 ;  /* 0x03081009000075a7 */ /* 0x0004e2000800017f */
[----:B------:R-:W-:Y:S05]  /*1960*/  @!P6 BRA `(.L_x_1457) ;  /* 0x000000000004e947 */ /* 0x000fea0003800000 */
[----:B------:R-:W-:Y:S01]  /*1970*/  BPT.TRAP 0x1 ;  /* 0x000000040000795c */ /* 0x000fe20000300000 */
.L_x_1457:
[----:B---3--:R-:W-:Y:S05]  /*1980*/  @P0 BRA `(.L_x_1458) ;  /* 0x0000000000080947 */ /* 0x008fea0003800000 */
[----:B------:R-:W3:Y:S02]  /*1990*/  SYNCS.PHASECHK.TRANS64.TRYWAIT P0, [R0+URZ+0x30810], R9 ;  /* 0x03081009000075a7 */ /* 0x000ee4000800017f */
[----:B---3--:R-:W-:Y:S05]  /*19a0*/  @!P0 BRA `(.L_x_1459) ;  /* 0x0000006000408947 */ /* 0x008fea0003800000 */
.L_x_1458:
        /* <DEDUP_REMOVED lines=81> */
.L_x_1460:
[----:B------:R1:W1:Y:S01]  /*1ec0*/  SYNCS.PHASECHK.TRANS64.TRYWAIT P0, [R0+URZ+0x30830], R9 ;  /* 0x03083009000075a7 */ /* 0x000262000800017f */
[----:B------:R-:W-:Y:S05]  /*1ed0*/  @!P6 BRA `(.L_x_1461) ;  /* 0x000000000004e947 */ /* 0x000fea0003800000 */
[----:B------:R-:W-:Y:S01]  /*1ee0*/  BPT.TRAP 0x1 ;  /* 0x000000040000795c */ /* 0x000fe20000300000 */
.L_x_1461:
[----:B------:R-:W-:-:S05]  /*1ef0*/  VIADD R5, R229, 0x20000 ;  /* 0x00020000e5057836 */ /* 0x000fca0000000000 */
[----:B------:R-:W-:-:S04]  /*1f00*/  SHF.R.U32.HI R5, RZ, 0x4, R5 ;  /* 0x00000004ff057819 */ /* 0x000fc80000011605 */
[----:B------:R-:W-:-:S04]  /*1f10*/  LOP3.LUT R230, R5, 0x3fff, RZ, 0xc0, !PT ;  /* 0x00003fff05e67812 */ /* 0x000fc800078ec0ff */
[----:B------:R-:W-:Y:S01]  /*1f20*/  LOP3.LUT R5, R230, 0x10000, RZ, 0xfc, !PT ;  /* 0x00010000e6057812 */ /* 0x000fe200078efcff */
[----:B-1----:R-:W-:Y:S06]  /*1f30*/  @P0 BRA `(.L_x_1462) ;  /* 0x0000000000080947 */ /* 0x002fec0003800000 */
[----:B------:R-:W1:Y:S02]  /*1f40*/  SYNCS.PHASECHK.TRANS64.TRYWAIT P0, [R0+URZ+0x30830], R9 ;  /* 0x03083009000075a7 */ /* 0x000e64000800017f */
[----:B-1----:R-:W-:Y:S05]  /*1f50*/  @!P0 BRA `(.L_x_1463) ;  /* 0x0000005800e88947 */ /* 0x002fea0003800000 */
.L_x_1462:
        /* <DEDUP_REMOVED lines=446> */
.L_x_1464:
        /* <DEDUP_REMOVED lines=49> */
.L_x_1465:
        /* <DEDUP_REMOVED lines=78> */
.L_x_1448:
[----:B------:R-:W-:Y:S05]  /*4330*/  @P0 BRA `(.L_x_1446) ;  /* 0x0000003400a40947 */ /* 0x000fea0003800000 */
[----:B------:R-:W1:Y:S01]  /*4340*/  S2R R4, SR_TID.X ;  /* 0x0000000000047919 */ /* 0x000e620000002100 */
[----:B------:R-:W2:Y:S01]  /*4350*/  S2UR UR6, SR_CgaCtaId ;  /* 0x00000000000679c3 */ /* 0x000ea20000008800 */
[----:B------:R-:W-:Y:S01]  /*4360*/  ULDC UR7, c[0x0][0x850] ;  /* 0x0002140000077ab9 */ /* 0x000fe20000000800 */
[----:B------:R-:W-:Y:S01]  /*4370*/  UMOV UR4, 0x400 ;  /* 0x0000040000047882 */ /* 0x000fe20000000000 */
[----:B------:R-:W-:Y:S01]  /*4380*/  UISETP.NE.AND UP0, UPT, UR7, 0x1, UPT ;  /* 0x000000010700788c */ /* 0x000fe2000bf05270 */
[----:B------:R-:W-:Y:S01]  /*4390*/  BSSY B0, `(.L_x_1467) ;  /* 0x0000056000007945 */ /* 0x000fe20003800000 */
[----:B------:R-:W-:Y:S01]  /*43a0*/  ULDC.64 UR12, c[0x0][0x818] ;  /* 0x00020600000c7ab9 */ /* 0x000fe20000000a00 */
[----:B------:R-:W-:Y:S01]  /*43b0*/  ULDC.64 UR14, c[0x0][0x820] ;  /* 0x00020800000e7ab9 */ /* 0x000fe20000000a00 */
[----:B------:R-:W-:Y:S01]  /*43c0*/  ULDC.64 UR16, c[0x0][0x848] ;  /* 0x0002120000107ab9 */ /* 0x000fe20000000a00 */
[----:B------:R-:W3:Y:S06]  /*43d0*/  S2UR UR5, SR_CTAID.Y ;  /* 0x00000000000579c3 */ /* 0x000eec0000002600 */
[----:B------:R-:W-:-:S02]  /*43e0*/  @UP0 ULDC UR9, c[0x0][0x858] ;  /* 0x0002160000090ab9 */ /* 0x000fc40000000800 */
[----:B------:R-:W4:Y:S01]  /*43f0*/  S2UR UR8, SR_CTAID.X ;  /* 0x00000000000879c3 */ /* 0x000f220000002500 */
[----:B--2---:R-:W-:-:S07]  /*4400*/  ULEA UR4, UR6, UR4, 0x18 ;  /* 0x0000000406047291 */ /* 0x004fce000f8ec03f */
[----:B------:R-:W2:Y:S01]  /*4410*/  S2UR UR18, SR_CTAID.Z ;  /* 0x00000000001279c3 */ /* 0x000ea20000002700 */
[----:B------:R-:W-:Y:S01]  /*4420*/  @UP0 ULDC UR6, c[0x0][0x854] ;  /* 0x0002150000060ab9 */ /* 0x000fe20000000800 */
[----:B-1----:R-:W-:Y:S01]  /*4430*/  VIADD R5, R4, 0xffffff80 ;  /* 0xffffff8004057836 */ /* 0x002fe20000000000 */
[----:B---3--:R-:W-:-:S04]  /*4440*/  UIMAD.WIDE.U32 UR6, UR5, UR6, URZ ;  /* 0x00000006050672a5 */ /* 0x008fc8000f8e003f */
[----:B------:R-:W-:Y:S01]  /*4450*/  SHF.R.S32.HI R0, RZ, 0x1f, R5 ;  /* 0x0000001fff007819 */ /* 0x000fe20000011405 */
[----:B------:R-:W-:Y:S01]  /*4460*/  @UP0 USHF.R.U32.HI UR5, URZ, UR9, UR7 ;  /* 0x000000093f050299 */ /* 0x000fe20008011607 */
[----:B------:R-:W-:Y:S01]  /*4470*/  BAR.SYNC.DEFER_BLOCKING 0x1, 0x100 ;  /* 0x0044000000007b1d */ /* 0x000fe20000010000 */
[----:B------:R-:W-:Y:S01]  /*4480*/  ISETP.NE.AND P0, PT, R5, RZ, PT ;  /* 0x000000ff0500720c */ /* 0x000fe20003f05270 */
[----:B----4-:R-:W-:Y:S01]  /*4490*/  USHF.L.U32 UR8, UR8, 0xe, URZ ;  /* 0x0000000e08087899 */ /* 0x010fe2000800063f */
[----:B------:R-:W-:Y:S01]  /*44a0*/  LEA.HI R2, R0, R5, RZ, 0x7 ;  /* 0x0000000500027211 */ /* 0x000fe200078f38ff */
[----:B------:R-:W-:Y:S02]  /*44b0*/  USHF.R.S32.HI UR10, URZ, 0x1f, UR5 ;  /* 0x0000001f3f0a7899 */ /* 0x000fe40008011405 */
[----:B------:R-:W-:Y:S01]  /*44c0*/  USHF.R.S32.HI UR9, URZ, 0x1f, UR8 ;  /* 0x0000001f3f097899 */ /* 0x000fe20008011408 */
[C---:B------:R-:W-:Y:S01]  /*44d0*/  LOP3.LUT R0, R2.reuse, 0xfffff80, RZ, 0xc0, !PT ;  /* 0x0fffff8002007812 */ /* 0x040fe200078ec0ff */
[----:B------:R-:W-:Y:S01]  /*44e0*/  IMAD.SHL.U32 R2, R2, 0x40, RZ ;  /* 0x0000004002027824 */ /* 0x000fe200078e00ff */
[----:B------:R-:W-:-:S02]  /*44f0*/  UIMAD UR11, UR10, UR12, URZ ;  /* 0x0000000c0a0b72a4 */ /* 0x000fc4000f8e023f */
[----:B------:R-:W-:Y:S01]  /*4500*/  UIMAD.WIDE.U32 UR6, UR5, UR12, UR8 ;  /* 0x0000000c050672a5 */ /* 0x000fe2000f8e0008 */
[----:B------:R-:W-:Y:S01]  /*4510*/  IMAD.IADD R0, R5, 0x1, -R0 ;  /* 0x0000000105007824 */ /* 0x000fe200078e0a00 */
[----:B------:R-:W-:Y:S01]  /*4520*/  LOP3.LUT R3, R2, 0x3fffe000, RZ, 0xc0, !PT ;  /* 0x3fffe00002037812 */ /* 0x000fe200078ec0ff */
[----:B------:R-:W-:-:S03]  /*4530*/  UIMAD UR11, UR5, UR13, UR11 ;  /* 0x0000000d050b72a4 */ /* 0x000fc6000f8e020b */
[----:B------:R-:W-:Y:S01]  /*4540*/  ULDC.64 UR12, c[0x0][0x840] ;  /* 0x00021000000c7ab9 */ /* 0x000fe20000000a00 */
[----:B------:R-:W-:Y:S01]  /*4550*/  IMAD R0, R0, 0x4, R3 ;  /* 0x0000000400007824 */ /* 0x000fe200078e0203 */
[----:B------:R-:W-:Y:S02]  /*4560*/  UIMAD UR10, UR10, UR12, URZ ;  /* 0x0000000c0a0a72a4 */ /* 0x000fe4000f8e023f */
[----:B------:R-:W-:Y:S02]  /*4570*/  UIMAD.WIDE.U32 UR8, UR5, UR12, UR8 ;  /* 0x0000000c050872a5 */ /* 0x000fe4000f8e0008 */
[----:B------:R-:W-:Y:S01]  /*4580*/  LEA R0, R0, UR4, 0x2 ;  /* 0x0000000400007c11 */ /* 0x000fe2000f8e10ff */
[----:B------:R-:W-:Y:S02]  /*4590*/  UIMAD UR12, UR5, UR13, UR10 ;  /* 0x0000000d050c72a4 */ /* 0x000fe4000f8e020a */
[----:B--2---:R-:W-:Y:S02]  /*45a0*/  USHF.R.S32.HI UR5, URZ, 0x1f, UR18 ;  /* 0x0000001f3f057899 */ /* 0x004fe40008011412 */
[----:B------:R1:W-:Y:S01]  /*45b0*/  STS.128 [R0], R24 ;  /* 0x0000001800007388 */ /* 0x0003e20000000c00 */
[----:B------:R-:W-:-:S02]  /*45c0*/  UIADD3 UR7, UR7, UR11, URZ ;  /* 0x0000000b07077290 */ /* 0x000fc4000fffe03f */
[----:B------:R-:W-:Y:S01]  /*45d0*/  UIMAD UR10, UR5, UR14, URZ ;  /* 0x0000000e050a72a4 */ /* 0x000fe2000f8e023f */
[----:B------:R1:W-:Y:S01]  /*45e0*/  STS.128 [R0+0x800], R28 ;  /* 0x0008001c00007388 */ /* 0x0003e20000000c00 */
[----:B------:R-:W-:Y:S02]  /*45f0*/  UIMAD UR5, UR5, UR16, URZ ;  /* 0x00000010050572a4 */ /* 0x000fe4000f8e023f */
[----:B------:R-:W-:Y:S01]  /*4600*/  UIADD3 UR9, UR9, UR12, URZ ;  /* 0x0000000c09097290 */ /* 0x000fe2000fffe03f */
[----:B------:R1:W-:Y:S01]  /*4610*/  STS.128 [R0+0x1000], R32 ;  /* 0x0010002000007388 */ /* 0x0003e20000000c00 */
[----:B------:R-:W-:Y:S02]  /*4620*/  UIMAD UR10, UR18, UR15, UR10 ;  /* 0x0000000f120a72a4 */ /* 0x000fe4000f8e020a */
[----:B------:R-:W-:Y:S01]  /*4630*/  UIMAD.WIDE.U32 UR6, UR18, UR14, UR6 ;  /* 0x0000000e120672a5 */ /* 0x000fe2000f8e0006 */
[----:B------:R1:W-:Y:S01]  /*4640*/  STS.128 [R0+0x1800], R36 ;  /* 0x0018002400007388 */ /* 0x0003e20000000c00 */
[----:B------:R-:W-:-:S02]  /*4650*/  UIMAD UR5, UR18, UR17, UR5 ;  /* 0x00000011120572a4 */ /* 0x000fc4000f8e0205 */
[----:B------:R-:W-:Y:S01]  /*4660*/  UIMAD.WIDE.U32 UR8, UR18, UR16, UR8 ;  /* 0x00000010120872a5 */ /* 0x000fe2000f8e0008 */
[----:B------:R1:W-:Y:S01]  /*4670*/  STS.128 [R0+0x2000], R40 ;  /* 0x0020002800007388 */ /* 0x0003e20000000c00 */
[----:B------:R-:W-:Y:S01]  /*4680*/  ULDC.64 UR12, c[0x0][0x800] ;  /* 0x00020000000c7ab9 */ /* 0x000fe20000000a00 */
[----:B------:R-:W-:Y:S01]  /*4690*/  ULDC.64 UR14, c[0x0][0x828] ;  /* 0x00020a00000e7ab9 */ /* 0x000fe20000000a00 */
[----:B------:R-:W-:Y:S01]  /*46a0*/  UIADD3 UR7, UR7, UR10, URZ ;  /* 0x0000000a07077290 */ /* 0x000fe2000fffe03f */
[----:B------:R1:W-:Y:S01]  /*46b0*/  STS.128 [R0+0x2800], R44 ;  /* 0x0028002c00007388 */ /* 0x0003e20000000c00 */
[----:B------:R-:W-:Y:S02]  /*46c0*/  ULEA UR12, UP0, UR6, UR12, 0x2 ;  /* 0x0000000c060c7291 */ /* 0x000fe4000f80103f */
[----:B------:R-:W-:Y:S01]  /*46d0*/  UIADD3 UR5, UR9, UR5, URZ ;  /* 0x0000000509057290 */ /* 0x000fe2000fffe03f */
[----:B------:R1:W-:Y:S01]  /*46e0*/  STS.128 [R0+0x3000], R48 ;  /* 0x0030003000007388 */ /* 0x0003e20000000c00 */
[----:B------:R-:W-:-:S02]  /*46f0*/  ULEA UR14, UP1, UR8, UR14, 0x2 ;  /* 0x0000000e080e7291 */ /* 0x000fc4000f82103f */
[----:B------:R-:W-:Y:S01]  /*4700*/  ULEA.HI.X UR13, UR6, UR13, UR7, 0x2, UP0 ;  /* 0x0000000d060d7291 */ /* 0x000fe200080f1407 */
[----:B------:R1:W-:Y:S01]  /*4710*/  STS.128 [R0+0x3800], R52 ;  /* 0x0038003400007388 */ /* 0x0003e20000000c00 */
[----:B------:R-:W-:-:S03]  /*4720*/  ULEA.HI.X UR7, UR8, UR15, UR5, 0x2, UP1 ;  /* 0x0000000f08077291 */ /* 0x000fc600088f1405 */
        /* <DEDUP_REMOVED lines=14> */
[----:B--2---:R-:W-:Y:S06]  /*4810*/  BAR.SYNC.DEFER_BLOCKING 0x1, 0x100 ;  /* 0x0044000000007b1d */ /* 0x004fec0000010000 */
[----:B------:R-:W-:Y:S05]  /*4820*/  @P0 BRA `(.L_x_1468) ;  /* 0x0000000000300947 */ /* 0x000fea0003800000 */
[----:B------:R-:W-:Y:S01]  /*4830*/  PLOP3.LUT P0, PT, PT, PT, PT, 0x80, 0x0 ;  /* 0x000000000000781c */ /* 0x000fe20003f0f070 */
[----:B------:R-:W-:Y:S01]  /*4840*/  UMOV UR5, 0x1000 ;  /* 0x0000100000057882 */ /* 0x000fe20000000000 */
[----:B------:R-:W-:Y:S01]  /*4850*/  UMOV UR8, 0x0 ;  /* 0x0000000000087882 */ /* 0x000fe20000000000 */
[----:B------:R-:W-:Y:S01]  /*4860*/  UMOV UR9, 0x14f00000 ;  /* 0x14f0000000097882 */ /* 0x000fe20000000000 */
[----:B------:R-:W-:-:S09]  /*4870*/  UMOV UR6, UR14 ;  /* 0x0000000e00067c82 */ /* 0x000fd20008000000 */
.L_x_1469:
[----:B------:R-:W-:Y:S01]  /*4880*/  @P0 ELECT P1, URZ, PT ;  /* 0x00000000003f082f */ /* 0x000fe20003820000 */
[----:B------:R2:W-:-:S12]  /*4890*/  UBLKRED.G.S.ADD.F32.RN [UR6], [UR4], UR5, desc[UR8] ;  /* 0x00000806040073bb */ /* 0x0005d800080a1405 */
[----:B------:R-:W-:Y:S02]  /*48a0*/  @P1 PLOP3.LUT P0, PT, P1, PT, PT, 0x8, 0x0 ;  /* 0x000000000000181c */ /* 0x000fe40000f0e170 */
[----:B------:R-:W-:-:S11]  /*48b0*/  PLOP3.LUT P1, PT, PT, PT, PT, 0x8, 0x0 ;  /* 0x000000000000781c */ /* 0x000fd60003f2e170 */
[----:B--2---:R-:W-:Y:S05]  /*48c0*/  @P0 BRA.U.ANY `(.L_x_1469) ;  /* 0xfffffffd00ec0947 */ /* 0x004fea000393ffff */
[----:B------:R0:W-:Y:S01]  /*48d0*/  UTMACMDFLUSH ;  /* 0x00000000000079b7 */ /* 0x0001e20000000000 */
[----:B------:R-:W-:-:S04]  /*48e0*/  DEPBAR.LE SB0, 0x0 ;  /* 0x000080000000791a */ /* 0x000fc80000000000 */
.L_x_1468:
[----:B------:R-:W-:Y:S05]  /*48f0*/  BSYNC B0 ;  /* 0x0000000000007941 */ /* 0x000fea0003800000 */
.L_x_1467:
        /* <DEDUP_REMOVED lines=23> */
[----:B---3--:R-:W3:Y:S02]  /*4a70*/  FENCE.VIEW.ASYNC.S ;  /* 0x00000000000073c6 */ /* 0x008ee40000000000 */
[----:B---3--:R-:W-:Y:S06]  /*4a80*/  BAR.SYNC.DEFER_BLOCKING 0x1, 0x100 ;  /* 0x0044000000007b1d */ /* 0x008fec0000010000 */
[----:B------:R-:W-:Y:S05]  /*4a90*/  @P0 BRA `(.L_x_1446) ;  /* 0x0000002c00cc0947 */ /* 0x000fea0003800000 */
[----:B------:R-:W-:Y:S01]  /*4aa0*/  PLOP3.LUT P0, PT, PT, PT, PT, 0x80, 0x0 ;  /* 0x000000000000781c */ /* 0x000fe20003f0f070 */
[----:B------:R-:W-:Y:S01]  /*4ab0*/  UMOV UR5, 0x1000 ;  /* 0x0000100000057882 */ /* 0x000fe20000000000 */
[----:B------:R-:W-:Y:S01]  /*4ac0*/  UMOV UR8, 0x0 ;  /* 0x0000000000087882 */ /* 0x000fe20000000000 */
[----:B------:R-:W-:Y:S01]  /*4ad0*/  UMOV UR9, 0x14f00000 ;  /* 0x14f0000000097882 */ /* 0x000fe20000000000 */
[----:B------:R-:W-:Y:S01]  /*4ae0*/  UMOV UR6, UR12 ;  /* 0x0000000c00067c82 */ /* 0x000fe20008000000 */
[----:B------:R-:W-:-:S08]  /*4af0*/  UMOV UR7, UR13 ;  /* 0x0000000d00077c82 */ /* 0x000fd00008000000 */
.L_x_1470:
[----:B------:R-:W-:Y:S01]  /*4b00*/  @P0 ELECT P1, URZ, PT ;  /* 0x00000000003f082f */ /* 0x000fe20003820000 */
[----:B------:R3:W-:-:S12]  /*4b10*/  UBLKRED.G.S.ADD.F32.RN [UR6], [UR4], UR5, desc[UR8] ;  /* 0x00000806040073bb */ /* 0x0007d800080a1405 */
[----:B------:R-:W-:Y:S02]  /*4b20*/  @P1 PLOP3.LUT P0, PT, P1, PT, PT, 0x8, 0x0 ;  /* 0x000000000000181c */ /* 0x000fe40000f0e170 */
[----:B------:R-:W-:-:S11]  /*4b30*/  PLOP3.LUT P1, PT, PT, PT, PT, 0x8, 0x0 ;  /* 0x000000000000781c */ /* 0x000fd60003f2e170 */
[----:B---3--:R-:W-:Y:S05]  /*4b40*/  @P0 BRA.U.ANY `(.L_x_1470) ;  /* 0xfffffffd00ec0947 */ /* 0x008fea000393ffff */
[----:B------:R0:W-:Y:S01]  /*4b50*/  UTMACMDFLUSH ;  /* 0x00000000000079b7 */ /* 0x0001e20000000000 */
[----:B------:R-:W-:-:S04]  /*4b60*/  DEPBAR.LE SB0, 0x0 ;  /* 0x000080000000791a */ /* 0x000fc80000000000 */
[----:B------:R-:W-:Y:S05]  /*4b70*/  BRA `(.L_x_1446) ;  /* 0x0000002c00947947 */ /* 0x000fea0003800000 */
.L_x_1444:
        /* <DEDUP_REMOVED lines=40> */
.L_x_1472:
[----:B------:R-:W-:Y:S02]  /*4e00*/  UISETP.GT.AND UP0, UPT, UR8, UR5, UPT ;  /* 0x000000050800728c */ /* 0x000fe4000bf04270 */
[----:B------:R-:W-:Y:S02]  /*4e10*/  USHF.R.S32.HI UR14, URZ, 0x1f, UR12 ;  /* 0x0000001f3f0e7899 */ /* 0x000fe4000801140c */
[----:B------:R-:W-:Y:S02]  /*4e20*/  USHF.R.S32.HI UR4, URZ, 0x1f, UR13 ;  /* 0x0000001f3f047899 */ /* 0x000fe4000801140d */
[----:B------:R-:W-:-:S13]  /*4e30*/  PLOP3.LUT P0, PT, PT, PT, UP0, 0x80, 0x0 ;  /* 0x000000000000781c */ /* 0x000fda0003f0f008 */
[----:B------:R-:W-:Y:S05]  /*4e40*/  @!P0 BRA `(.L_x_1446) ;  /* 0x0000002800e08947 */ /* 0x000fea0003800000 */
[----:B------:R-:W-:Y:S01]  /*4e50*/  ULDC.64 UR10, c[0x0][0x2d8] ;  /* 0x0000b600000a7ab9 */ /* 0x000fe20000000a00 */
[----:B------:R-:W-:Y:S01]  /*4e60*/  ELECT P0, URZ, PT ;  /* 0x00000000003f782f */ /* 0x000fe20003800000 */
[----:B------:R-:W-:Y:S02]  /*4e70*/  UIMAD UR9, UR4, UR10, URZ ;  /* 0x0000000a040972a4 */ /* 0x000fe4000f8e023f */
[----:B------:R-:W-:Y:S02]  /*4e80*/  UIADD3 UR4, -UR5, UR8, URZ ;  /* 0x0000000805047290 */ /* 0x000fe4000fffe13f */
[----:B------:R-:W-:Y:S02]  /*4e90*/  UIMAD.WIDE.U32 UR6, UR13, UR10, URZ ;  /* 0x0000000a0d0672a5 */ /* 0x000fe4000f8e003f */
[----:B------:R-:W-:Y:S02]  /*4ea0*/  ULOP3.LUT UR4, UR4, 0x1, URZ, 0xc0, !UPT ;  /* 0x0000000104047892 */ /* 0x000fe4000f8ec03f */
[----:B------:R-:W-:-:S02]  /*4eb0*/  UIMAD UR9, UR13, UR11, UR9 ;  /* 0x0000000b0d0972a4 */ /* 0x000fc4000f8e0209 */
[----:B------:R-:W-:Y:S01]  /*4ec0*/  UISETP.NE.U32.AND UP0, UPT, UR4, 0x1, UPT ;  /* 0x000000010400788c */ /* 0x000fe2000bf05070 */
[----:B------:R-:W-:Y:S01]  /*4ed0*/  ULDC.64 UR10, c[0x0][0x2e0] ;  /* 0x0000b800000a7ab9 */ /* 0x000fe20000000a00 */
[----:B------:R-:W-:Y:S02]  /*4ee0*/  UIADD3 UR7, UR7, UR9, URZ ;  /* 0x0000000907077290 */ /* 0x000fe4000fffe03f */
[----:B------:R-:W-:Y:S02]  /*4ef0*/  UIMAD UR9, UR14, UR10, URZ ;  /* 0x0000000a0e0972a4 */ /* 0x000fe4000f8e023f */
[----:B------:R-:W-:Y:S01]  /*4f00*/  PLOP3.LUT P1, PT, PT, PT, UP0, 0x80, 0x0 ;  /* 0x000000000000781c */ /* 0x000fe20003f2f008 */
[----:B------:R-:W-:Y:S02]  /*4f10*/  UIMAD.WIDE.U32 UR6, UR12, UR10, UR6 ;  /* 0x0000000a0c0672a5 */ /* 0x000fe4000f8e0006 */
[----:B------:R-:W-:-:S04]  /*4f20*/  UIMAD UR9, UR12, UR11, UR9 ;  /* 0x0000000b0c0972a4 */ /* 0x000fc8000f8e0209 */
[----:B------:R-:W-:-:S06]  /*4f30*/  UIADD3 UR9, UR7, UR9, URZ ;  /* 0x0000000907097290 */ /* 0x000fcc000fffe03f */
[----:B------:R-:W-:Y:S06]  /*4f40*/  @P1 BRA `(.L_x_1473) ;  /* 0x0000000000bc1947 */ /* 0x000fec0003800000 */
        /* <DEDUP_REMOVED lines=18> */
.L_x_1475:
[----:B------:R-:W-:Y:S05]  /*5070*/  BSYNC B0 ;  /* 0x0000000000007941 */ /* 0x000fea0003800000 */
.L_x_1474:
        /* <DEDUP_REMOVED lines=19> */
.L_x_1477:
[----:B------:R-:W-:Y:S05]  /*51b0*/  BSYNC B0 ;  /* 0x0000000000007941 */ /* 0x000fea0003800000 */
.L_x_1476:
[----:B------:R-:W-:Y:S06]  /*51c0*/  BAR.ARV 0xa, 0xa0 ;  /* 0x0282800000007b1d */ /* 0x000fec0000002000 */
[----:B------:R-:W-:Y:S04]  /*51d0*/  BSSY B0, `(.L_x_1478) ;  /* 0x0000003000007945 */ /* 0x000fe80003800000 */
[----:B------:R-:W-:Y:S05]  /*51e0*/  @!P0 BRA `(.L_x_1479) ;  /* 0x0000000000048947 */ /* 0x000fea0003800000 */
[----:B------:R-:W-:-:S04]  /*51f0*/  DEPBAR.LE SB0, 0x0 ;  /* 0x000080000000791a */ /* 0x000fc80000000000 */
.L_x_1479:
[----:B------:R-:W-:Y:S05]  /*5200*/  BSYNC B0 ;  /* 0x0000000000007941 */ /* 0x000fea0003800000 */
.L_x_1478:
[----:B------:R-:W-:Y:S06]  /*5210*/  BAR.ARV 0xb, 0xa0 ;  /* 0x02c2800000007b1d */ /* 0x000fec0000002000 */
[----:B------:R-:W-:Y:S01]  /*5220*/  UIADD3 UR12, UR5, 0x1, URZ ;  /* 0x00000001050c7890 */ /* 0x000fe2000fffe03f */
[----:B------:R-:W-:Y:S11]  /*5230*/  BRA `(.L_x_1480) ;  /* 0x0000000000047947 */ /* 0x000ff60003800000 */
.L_x_1473:
[----:B------:R-:W-:-:S05]  /*5240*/  UMOV UR12, UR5 ;  /* 0x00000005000c7c82 */ /* 0x000fca0008000000 */
.L_x_1480:
        /* <DEDUP_REMOVED lines=17> */
.L_x_1493:
        /* <DEDUP_REMOVED lines=20> */
.L_x_1482:
[----:B------:R-:W-:Y:S05]  /*54a0*/  BSYNC B0 ;  /* 0x0000000000007941 */ /* 0x000fea0003800000 */
.L_x_1481:
        /* <DEDUP_REMOVED lines=13> */
.L_x_1484:
[----:B------:R-:W-:Y:S05]  /*5580*/  BSYNC B0 ;  /* 0x0000000000007941 */ /* 0x000fea0003800000 */
.L_x_1483:
[----:B------:R-:W-:Y:S06]  /*5590*/  BAR.ARV 0xa, 0xa0 ;  /* 0x0282800000007b1d */ /* 0x000fec0000002000 */
[----:B------:R-:W-:Y:S04]  /*55a0*/  BSSY B0, `(.L_x_1485) ;  /* 0x0000003000007945 */ /* 0x000fe80003800000 */
[----:B------:R-:W-:Y:S05]  /*55b0*/  @!P0 BRA `(.L_x_1486) ;  /* 0x0000000000048947 */ /* 0x000fea0003800000 */
[----:B------:R-:W-:-:S04]  /*55c0*/  DEPBAR.LE SB0, 0x0 ;  /* 0x000080000000791a */ /* 0x000fc80000000000 */
.L_x_1486:
[----:B------:R-:W-:Y:S05]  /*55d0*/  BSYNC B0 ;  /* 0x0000000000007941 */ /* 0x000fea0003800000 */
.L_x_1485:
        /* <DEDUP_REMOVED lines=13> */
.L_x_1488:
[----:B------:R-:W-:Y:S05]  /*56b0*/  BSYNC B0 ;  /* 0x0000000000007941 */ /* 0x000fea0003800000 */
.L_x_1487:
        /* <DEDUP_REMOVED lines=13> */
.L_x_1490:
[----:B------:R-:W-:Y:S05]  /*5790*/  BSYNC B0 ;  /* 0x0000000000007941 */ /* 0x000fea0003800000 */
.L_x_1489:
[----:B------:R-:W-:Y:S01]  /*57a0*/  UIADD3 UR12, UR12, 0x2, URZ ;  /* 0x000000020c0c7890 */ /* 0x000fe2000fffe03f */
[----:B------:R-:W-:Y:S06]  /*57b0*/  BAR.ARV 0xa, 0xa0 ;  /* 0x0282800000007b1d */ /* 0x000fec0000002000 */
[----:B------:R-:W-:Y:S01]  /*57c0*/  UISETP.GE.AND UP0, UPT, UR12, UR8, UPT ;  /* 0x000000080c00728c */ /* 0x000fe2000bf06270 */
[----:B------:R-:W-:Y:S04]  /*57d0*/  BSSY B0, `(.L_x_1491) ;  /* 0x0000003000007945 */ /* 0x000fe80003800000 */
[----:B------:R-:W-:Y:S06]  /*57e0*/  @!P0 BRA `(.L_x_1492) ;  /* 0x0000000000048947 */ /* 0x000fec0003800000 */
[----:B------:R-:W-:-:S04]  /*57f0*/  DEPBAR.LE SB0, 0x0 ;  /* 0x000080000000791a */ /* 0x000fc80000000000 */
.L_x_1492:
[----:B------:R-:W-:Y:S05]  /*5800*/  BSYNC B0 ;  /* 0x0000000000007941 */ /* 0x000fea0003800000 */
.L_x_1491:
[----:B------:R-:W-:Y:S06]  /*5810*/  BAR.ARV 0xb, 0xa0 ;  /* 0x02c2800000007b1d */ /* 0x000fec0000002000 */
[----:B------:R-:W-:Y:S01]  /*5820*/  PLOP3.LUT P1, PT, PT, PT, UP0, 0x80, 0x0 ;  /* 0x000000000000781c */ /* 0x000fe20003f2f008 */
[----:B------:R-:W-:Y:S02]  /*5830*/  UIADD3 UR20, UR20, 0x4000, URZ ;  /* 0x0000400014147890 */ /* 0x000fe4000fffe03f */
[----:B------:R-:W-:-:S10]  /*5840*/  UIADD3 UR4, UR4, 0x4000, URZ ;  /* 0x0000400004047890 */ /* 0x000fd4000fffe03f */
[----:B------:R-:W-:Y:S05]  /*5850*/  @!P1 BRA `(.L_x_1493) ;  /* 0xfffffff800c09947 */ /* 0x000fea000383ffff */
[----:B------:R-:W-:Y:S05]  /*5860*/  BRA `(.L_x_1446) ;  /* 0x0000002000587947 */ /* 0x000fea0003800000 */
.L_x_1471:
        /* <DEDUP_REMOVED lines=33> */
.L_x_1495:
        /* <DEDUP_REMOVED lines=43> */
.L_x_1525:
        /* <DEDUP_REMOVED lines=15> */
.L_x_1498:
        /* <DEDUP_REMOVED lines=98> */
.L_x_1509:
[----:B--234-:R-:W-:-:S04]  /*6440*/  SHF.L.U32 R21, R11, 0x1f, RZ ;  /* 0x0000001f0b157819 */ /* 0x01cfc800000006ff */
[----:B------:R-:W1:Y:S02]  /*6450*/  SYNCS.PHASECHK.TRANS64.TRYWAIT P1, [R16+URZ+0x30840], R21 ;  /* 0x03084015100075a7 */ /* 0x000e64000802017f */
[----:B-1----:R-:W-:Y:S05]  /*6460*/  @!P1 BRA `(.L_x_1501) ;  /* 0x0000001400cc9947 */ /* 0x002fea0003800000 */
.L_x_1526:
[----:B------:R-:W-:Y:S05]  /*6470*/  @P0 BRA `(.L_x_1502) ;  /* 0x0000000000140947 */ /* 0x000fea0003800000 */
[----:B------:R-:W-:Y:S01]  /*6480*/  ISETP.NE.AND P1, PT, R6, RZ, PT ;  /* 0x000000ff0600720c */ /* 0x000fe20003f25270 */
[----:B------:R-:W-:-:S04]  /*6490*/  IMAD.MOV.U32 R3, RZ, RZ, 0x4100 ;  /* 0x00004100ff037424 */ /* 0x000fc800078e00ff */
[----:B------:R3:W-:Y:S08]  /*64a0*/  SYNCS.ARRIVE.TRANS64 RZ, [R16+URZ+0x30830], R3 ;  /* 0x0308300310ff79a7 */ /* 0x0007f0000800003f */
[----:B------:R-:W-:Y:S05]  /*64b0*/  @!P1 BRA `(.L_x_1502) ;  /* 0x0000000000049947 */ /* 0x000fea0003800000 */
[----:B------:R-:W-:Y:S01]  /*64c0*/  BPT.TRAP 0x1 ;  /* 0x000000040000795c */ /* 0x000fe20000300000 */
.L_x_1502:
        /* <DEDUP_REMOVED lines=36> */
.L_x_1527:
[----:B------:R-:W-:Y:S05]  /*6710*/  @P0 BRA `(.L_x_1504) ;  /* 0x0000000000140947 */ /* 0x000fea0003800000 */
[----:B------:R-:W-:Y:S01]  /*6720*/  ISETP.NE.AND P1, PT, R6, RZ, PT ;  /* 0x000000ff0600720c */ /* 0x000fe20003f25270 */
[----:B------:R-:W-:-:S04]  /*6730*/  IMAD.MOV.U32 R2, RZ, RZ, 0x4100 ;  /* 0x00004100ff027424 */ /* 0x000fc800078e00ff */
[----:B------:R3:W-:Y:S08]  /*6740*/  SYNCS.ARRIVE.TRANS64 RZ, [R16+URZ+0x30818], R2 ;  /* 0x0308180210ff79a7 */ /* 0x0007f0000800003f */
[----:B------:R-:W-:Y:S05]  /*6750*/  @!P1 BRA `(.L_x_1504) ;  /* 0x0000000000049947 */ /* 0x000fea0003800000 */
[----:B------:R-:W-:Y:S01]  /*6760*/  BPT.TRAP 0x1 ;  /* 0x000000040000795c */ /* 0x000fe20000300000 */
.L_x_1504:
        /* <DEDUP_REMOVED lines=36> */
.L_x_1528:
[----:B------:R-:W-:Y:S05]  /*69b0*/  @P0 BRA `(.L_x_1506) ;  /* 0x0000000000140947 */ /* 0x000fea0003800000 */
[----:B------:R-:W-:Y:S01]  /*69c0*/  ISETP.NE.AND P1, PT, R6, RZ, PT ;  /* 0x000000ff0600720c */ /* 0x000fe20003f25270 */
[----:B-123--:R-:W-:-:S04]  /*69d0*/  IMAD.MOV.U32 R21, RZ, RZ, 0x4100 ;  /* 0x00004100ff157424 */ /* 0x00efc800078e00ff */
[----:B------:R4:W-:Y:S08]  /*69e0*/  SYNCS.ARRIVE.TRANS64 RZ, [R16+URZ+0x30838], R21 ;  /* 0x0308381510ff79a7 */ /* 0x0009f0000800003f */
[----:B------:R-:W-:Y:S05]  /*69f0*/  @!P1 BRA `(.L_x_1506) ;  /* 0x0000000000049947 */ /* 0x000fea0003800000 */
[----:B------:R-:W-:Y:S01]  /*6a00*/  BPT.TRAP 0x1 ;  /* 0x000000040000795c */ /* 0x000fe20000300000 */
.L_x_1506:
        /* <DEDUP_REMOVED lines=31> */
.L_x_1530:
[----:B------:R-:W-:Y:S05]  /*6c00*/  @P0 BRA `(.L_x_1508) ;  /* 0x0000000000140947 */ /* 0x000fea0003800000 */
[----:B------:R-:W-:Y:S01]  /*6c10*/  ISETP.NE.AND P1, PT, R6, RZ, PT ;  /* 0x000000ff0600720c */ /* 0x000fe20003f25270 */
[----:B------:R-:W-:-:S04]  /*6c20*/  IMAD.MOV.U32 R5, RZ, RZ, 0x4100 ;  /* 0x00004100ff057424 */ /* 0x000fc800078e00ff */
[----:B------:R1:W-:Y:S08]  /*6c30*/  SYNCS.ARRIVE.TRANS64 RZ, [R16+URZ+0x30810], R5 ;  /* 0x0308100510ff79a7 */ /* 0x0003f0000800003f */
[----:B------:R-:W-:Y:S05]  /*6c40*/  @!P1 BRA `(.L_x_1508) ;  /* 0x0000000000049947 */ /* 0x000fea0003800000 */
[----:B------:R-:W-:Y:S01]  /*6c50*/  BPT.TRAP 0x1 ;  /* 0x000000040000795c */ /* 0x000fe20000300000 */
.L_x_1508:
        /* <DEDUP_REMOVED lines=37> */
.L_x_1500:
[----:B------:R-:W3:Y:S02]  /*6eb0*/  LDL.LU R4, [R1+0x4] ;  /* 0x0000040001047983 */ /* 0x000ee40000300800 */
[----:B---3--:R-:W-:Y:S02]  /*6ec0*/  ISETP.NE.AND P1, PT, R4, RZ, PT ;  /* 0x000000ff0400720c */ /* 0x008fe40003f25270 */
[----:B------:R1:W5:Y:S11]  /*6ed0*/  LDL R4, [R1] ;  /* 0x0000000001047983 */ /* 0x0003760000100800 */
[----:B-1----:R-:W-:Y:S05]  /*6ee0*/  @!P1 BRA `(.L_x_1499) ;  /* 0x0000000400489947 */ /* 0x002fea0003800000 */
[----:B------:R-:W-:-:S04]  /*6ef0*/  SHF.L.U32 R13, R11, 0x1f, RZ ;  /* 0x0000001f0b0d7819 */ /* 0x000fc800000006ff */
[----:B------:R-:W1:Y:S02]  /*6f00*/  SYNCS.PHASECHK.TRANS64.TRYWAIT P1, [R16+URZ+0x30840], R13 ;  /* 0x0308400d100075a7 */ /* 0x000e64000802017f */
[----:B-1----:R-:W-:Y:S05]  /*6f10*/  @!P1 BRA `(.L_x_1510) ;  /* 0x0000000c00749947 */ /* 0x002fea0003800000 */
.L_x_1531:
[----:B------:R-:W-:Y:S05]  /*6f20*/  @P0 BRA `(.L_x_1511) ;  /* 0x0000000000140947 */ /* 0x000fea0003800000 */
[----:B------:R-:W-:Y:S01]  /*6f30*/  ISETP.NE.AND P1, PT, R6, RZ, PT ;  /* 0x000000ff0600720c */ /* 0x000fe20003f25270 */
[----:B--2---:R-:W-:-:S04]  /*6f40*/  IMAD.MOV.U32 R5, RZ, RZ, 0x4100 ;  /* 0x00004100ff057424 */ /* 0x004fc800078e00ff */
[----:B------:R3:W-:Y:S08]  /*6f50*/  SYNCS.ARRIVE.TRANS64 RZ, [R16+URZ+0x30830], R5 ;  /* 0x0308300510ff79a7 */ /* 0x0007f0000800003f */
[----:B------:R-:W-:Y:S05]  /*6f60*/  @!P1 BRA `(.L_x_1511) ;  /* 0x0000000000049947 */ /* 0x000fea0003800000 */
[----:B------:R-:W-:Y:S01]  /*6f70*/  BPT.TRAP 0x1 ;  /* 0x000000040000795c */ /* 0x000fe20000300000 */
.L_x_1511:
        /* <DEDUP_REMOVED lines=33> */
.L_x_1532:
[----:B------:R-:W-:Y:S05]  /*7190*/  @P0 BRA `(.L_x_1513) ;  /* 0x0000000000140947 */ /* 0x000fea0003800000 */
[----:B------:R-:W-:Y:S01]  /*71a0*/  ISETP.NE.AND P0, PT, R6, RZ, PT ;  /* 0x000000ff0600720c */ /* 0x000fe20003f05270 */
[----:B------:R-:W-:-:S04]  /*71b0*/  IMAD.MOV.U32 R5, RZ, RZ, 0x4100 ;  /* 0x00004100ff057424 */ /* 0x000fc800078e00ff */
[----:B------:R3:W-:Y:S08]  /*71c0*/  SYNCS.ARRIVE.TRANS64 RZ, [R16+URZ+0x30818], R5 ;  /* 0x0308180510ff79a7 */ /* 0x0007f0000800003f */
[----:B------:R-:W-:Y:S05]  /*71d0*/  @!P0 BRA `(.L_x_1513) ;  /* 0x0000000000048947 */ /* 0x000fea0003800000 */
[----:B------:R-:W-:Y:S01]  /*71e0*/  BPT.TRAP 0x1 ;  /* 0x000000040000795c */ /* 0x000fe20000300000 */
.L_x_1513:
        /* <DEDUP_REMOVED lines=34> */
.L_x_1499:
[----:B------:R-:W3:Y:S01]  /*7410*/  S2R R0, SR_TID.X ;  /* 0x0000000000007919 */ /* 0x000ee20000002100 */
[----:B------:R-:W-:Y:S01]  /*7420*/  IMAD R3, R19, 0x8, R16 ;  /* 0x0000000813037824 */ /* 0x000fe200078e0210 */
[----:B---3--:R-:W-:Y:S02]  /*7430*/  LOP3.LUT R2, R0, 0x7f, RZ, 0xc0, !PT ;  /* 0x0000007f00027812 */ /* 0x008fe400078ec0ff */
[----:B------:R-:W-:Y:S02]  /*7440*/  SHF.L.U32 R0, R11, 0x1f, RZ ;  /* 0x0000001f0b007819 */ /* 0x000fe400000006ff */
[----:B------:R-:W-:Y:S02]  /*7450*/  ISETP.NE.AND P1, PT, R2, RZ, PT ;  /* 0x000000ff0200720c */ /* 0x000fe40003f25270 */
[----:B------:R-:W3:Y:S02]  /*7460*/  SYNCS.PHASECHK.TRANS64.TRYWAIT P0, [R3+URZ+0x30840], R0 ;  /* 0x03084000030075a7 */ /* 0x000ee4000800017f */
[----:B---3--:R-:W-:Y:S09]  /*7470*/  @!P0 BRA `(.L_x_1514) ;  /* 0x0000000800448947 */ /* 0x008ff20003800000 */
.L_x_1533:
[----:B------:R-:W-:Y:S05]  /*7480*/  @P1 BRA `(.L_x_1515) ;  /* 0x0000000000181947 */ /* 0x000fea0003800000 */
[----:B------:R-:W1:Y:S01]  /*7490*/  S2R R2, SR_TID.X ;  /* 0x0000000000027919 */ /* 0x000e620000002100 */
[----:B---3--:R-:W-:-:S04]  /*74a0*/  IMAD.MOV.U32 R0, RZ, RZ, 0x4100 ;  /* 0x00004100ff007424 */ /* 0x008fc800078e00ff */
[----:B------:R3:W-:Y:S01]  /*74b0*/  SYNCS.ARRIVE.TRANS64 RZ, [R3+URZ+0x30830], R0 ;  /* 0x0308300003ff79a7 */ /* 0x0007e2000800003f */
[----:B-1----:R-:W-:-:S13]  /*74c0*/  LOP3.LUT P0, RZ, R2, 0x1f, RZ, 0xc0, !PT ;  /* 0x0000001f02ff7812 */ /* 0x002fda000780c0ff */
[----:B---3--:R-:W-:Y:S05]  /*74d0*/  @!P0 BRA `(.L_x_1515) ;  /* 0x0000000000048947 */ /* 0x008fea0003800000 */
[----:B------:R-:W-:Y:S01]  /*74e0*/  BPT.TRAP 0x1 ;  /* 0x000000040000795c */ /* 0x000fe20000300000 */
.L_x_1515:
        /* <DEDUP_REMOVED lines=40> */
.L_x_1496:
[----:B------:R-:W-:Y:S05]  /*7770*/  BSYNC B0 ;  /* 0x0000000000007941 */ /* 0x000fea0003800000 */
.L_x_1494:
[----:B------:R-:W-:-:S03]  /*7780*/  UMOV UR7, 0xffffffff ;  /* 0xffffffff00077882 */ /* 0x000fc60000000000 */
[----:B------:R-:W-:Y:S05]  /*7790*/  BRA.DIV UR7, `(.L_x_1516) ;  /* 0x0000000607907947 */ /* 0x000fea000b800000 */
[----:B------:R-:W-:-:S13]  /*77a0*/  ELECT P6, URZ, PT ;  /* 0x00000000003f782f */ /* 0x000fda00038c0000 */
.L_x_1536:
[----:B------:R-:W-:Y:S05]  /*77b0*/  @!P6 BRA `(.L_x_1446) ;  /* 0x000000000084e947 */ /* 0x000fea0003800000 */
[----:B------:R-:W-:-:S06]  /*77c0*/  ULOP3.LUT UR7, UR38, 0x2, URZ, 0xfc, !UPT ;  /* 0x0000000226077892 */ /* 0x000fcc000f8efc3f */
[----:B------:R-:W-:-:S05]  /*77d0*/  IMAD.U32 R2, RZ, RZ, UR7 ;  /* 0x00000007ff027e24 */ /* 0x000fca000f8e00ff */
[----:B------:R-:W-:-:S13]  /*77e0*/  ISETP.NE.AND P2, PT, R2, 0x3, PT ;  /* 0x000000030200780c */ /* 0x000fda0003f45270 */
[----:B------:R-:W-:Y:S05]  /*77f0*/  @!P2 BRA `(.L_x_1517) ;  /* 0x000000000004a947 */ /* 0x000fea0003800000 */
[----:B------:R-:W-:Y:S01]  /*7800*/  BPT.TRAP 0x1 ;  /* 0x000000040000795c */ /* 0x000fe20000300000 */
.L_x_1517:
        /* <DEDUP_REMOVED lines=15> */
.L_x_1537:
[----:B------:R-:W2:Y:S02]  /*7900*/  SYNCS.PHASECHK.TRANS64.TRYWAIT P0, [R3+URZ], R2 ;  /* 0x00000002030075a7 */ /* 0x000ea4000800017f */
[----:B--2---:R-:W-:Y:S05]  /*7910*/  @!P0 BRA `(.L_x_1519) ;  /* 0x0000000400648947 */ /* 0x004fea0003800000 */
.L_x_1538:
[----:B------:R-:W-:Y:S05]  /*7920*/  @!P2 BRA `(.L_x_1520) ;  /* 0x000000000004a947 */ /* 0x000fea0003800000 */
[----:B------:R-:W-:Y:S01]  /*7930*/  BPT.TRAP 0x1 ;  /* 0x000000040000795c */ /* 0x000fe20000300000 */
.L_x_1520:
[----:B--2---:R-:W-:-:S04]  /*7940*/  VIADD R3, R7, 0x30840 ;  /* 0x0003084007037836 */ /* 0x004fc80000000000 */
[----:B------:R-:W-:-:S04]  /*7950*/  IMAD R0, R0, 0x8, R3 ;  /* 0x0000000800007824 */ /* 0x000fc800078e0203 */
[----:B------:R-:W2:Y:S02]  /*7960*/  SYNCS.PHASECHK.TRANS64.TRYWAIT P0, [R0+URZ], R5 ;  /* 0x00000005000075a7 */ /* 0x000ea4000800017f */
[----:B--2---:R-:W-:Y:S05]  /*7970*/  @!P0 BRA `(.L_x_1521) ;  /* 0x0000000400608947 */ /* 0x004fea0003800000 */
.L_x_1539:
[----:B------:R-:W-:-:S07]  /*7980*/  IMAD R3, R4, 0x8, R3 ;  /* 0x0000000804037824 */ /* 0x000fce00078e0203 */
.L_x_1522:
[----:B---3--:R3:W4:Y:S02]  /*7990*/  SYNCS.PHASECHK.TRANS64.TRYWAIT P0, [R3+URZ], R2 ;  /* 0x00000002030075a7 */ /* 0x008724000800017f */
[----:B----4-:R-:W-:Y:S05]  /*79a0*/  @!P0 NANOSLEEP.SYNCS 0x989680 ;  /* 0x009896800000895d */ /* 0x010fea0003900000 */
[----:B------:R-:W4:Y:S02]  /*79b0*/  @!P0 SYNCS.PHASECHK.TRANS64 P0, [R3+URZ], R2 ;  /* 0x00000002030085a7 */ /* 0x000f24000800007f */
[----:B----4-:R-:W-:Y:S05]  /*79c0*/  @!P0 BRA `(.L_x_1522) ;  /* 0xfffffffc00f08947 */ /* 0x010fea000383ffff */
.L_x_1446:
[----:B------:R-:W-:Y:S05]  /*79d0*/  BSYNC B6 ;  /* 0x0000000000067941 */ /* 0x000fea0003800000 */
.L_x_1443:
[----:B------:R-:W-:Y:S05]  /*79e0*/  EXIT ;  /* 0x000000000000794d */ /* 0x000fea0003800000 */
.L_x_1453:
[----:B------:R-:W-:Y:S02]  /*79f0*/  IMAD.MOV.U32 R12, RZ, RZ, RZ ;  /* 0x000000ffff0c7224 */ /* 0x000fe400078e00ff */
[----:B------:R-:W-:Y:S02]  /*7a00*/  IMAD.MOV.U32 R11, RZ, RZ, 0x1f ;  /* 0x0000001fff0b7424 */ /* 0x000fe400078e00ff */
[----:B------:R-:W-:-:S07]  /*7a10*/  IMAD.MOV.U32 R15, RZ, RZ, -0x1 ;  /* 0xffffffffff0f7424 */ /* 0x000fce00078e00ff */
[----:B------:R-:W-:Y:S05]  /*7a20*/  WARPSYNC.COLLECTIVE R15, `(.L_x_1523) ;  /* 0x000000000f087348 */ /* 0x000fea0003c00000 */
[----:B------:R1:W2:Y:S02]  /*7a30*/  SHFL.IDX P6, R14, R13, R12, R11 ;  /* 0x0000000c0d0e7389 */ /* 0x0002a400000c000b */
[----:B-12---:R-:W-:Y:S01]  /*7a40*/  ENDCOLLECTIVE ;  /* 0x000000000000791b */ /* 0x006fe20003800000 */
.L_x_1523:
[----:B------:R-:W-:Y:S05]  /*7a50*/  BRA `(.L_x_1524) ;  /* 0xffffff9400c87947 */ /* 0x000fea000383ffff */
.L_x_1455:
[----:B--2---:R2:W3:Y:S02]  /*7a60*/  SYNCS.PHASECHK.TRANS64.TRYWAIT P0, [R229+URZ+0x30800], R8 ;  /* 0x03080008e50075a7 */ /* 0x0044e4000800017f */
[----:B---3--:R-:W-:Y:S05]  /*7a70*/  @!P0 NANOSLEEP.SYNCS 0x989680 ;  /* 0x009896800000895d */ /* 0x008fea0003900000 */
[----:B------:R-:W3:Y:S02]  /*7a80*/  @!P0 SYNCS.PHASECHK.TRANS64 P0, [R229+URZ+0x30800], R8 ;  /* 0x03080008e50085a7 */ /* 0x000ee4000800007f */
[----:B---3--:R-:W-:Y:S05]  /*7a90*/  @!P0 BRA `(.L_x_1455) ;  /* 0xfffffffc00f08947 */ /* 0x008fea000383ffff */
[----:B------:R-:W-:Y:S05]  /*7aa0*/  BRA `(.L_x_1454) ;  /* 0xffffff9800107947 */ /* 0x000fea000383ffff */
.L_x_1459:
[----:B---3--:R3:W4:Y:S02]  /*7ab0*/  SYNCS.PHASECHK.TRANS64.TRYWAIT P0, [R0+URZ+0x30810], R9 ;  /* 0x03081009000075a7 */ /* 0x008724000800017f */
[----:B----4-:R-:W-:Y:S05]  /*7ac0*/  @!P0 NANOSLEEP.SYNCS 0x989680 ;  /* 0x009896800000895d */ /* 0x010fea0003900000 */
[----:B------:R-:W4:Y:S02]  /*7ad0*/  @!P0 SYNCS.PHASECHK.TRANS64 P0, [R0+URZ+0x30810], R9 ;  /* 0x03081009000085a7 */ /* 0x000f24000800007f */
[----:B----4-:R-:W-:Y:S05]  /*7ae0*/  @!P0 BRA `(.L_x_1459) ;  /* 0xfffffffc00f08947 */ /* 0x010fea000383ffff */
[----:B------:R-:W-:Y:S05]  /*7af0*/  BRA `(.L_x_1458) ;  /* 0xffffff9c00ac7947 */ /* 0x000fea000383ffff */
.L_x_1463:
[----:B------:R1:W1:Y:S02]  /*7b00*/  SYNCS.PHASECHK.TRANS64.TRYWAIT P0, [R0+URZ+0x30830], R9 ;  /* 0x03083009000075a7 */ /* 0x000264000800017f */
[----:B-1----:R-:W-:Y:S05]  /*7b10*/  @!P0 NANOSLEEP.SYNCS 0x989680 ;  /* 0x009896800000895d */ /* 0x002fea0003900000 */
[----:B------:R-:W1:Y:S02]  /*7b20*/  @!P0 SYNCS.PHASECHK.TRANS64 P0, [R0+URZ+0x30830], R9 ;  /* 0x03083009000085a7 */ /* 0x000e64000800007f */
[----:B-1----:R-:W-:Y:S05]  /*7b30*/  @!P0 BRA `(.L_x_1463) ;  /* 0xfffffffc00f08947 */ /* 0x002fea000383ffff */
[----:B------:R-:W-:Y:S05]  /*7b40*/  BRA `(.L_x_1462) ;  /* 0xffffffa400047947 */ /* 0x000fea000383ffff */
.L_x_1497:
[----:B-1----:R1:W2:Y:S02]  /*7b50*/  SYNCS.PHASECHK.TRANS64.TRYWAIT P0, [R16+URZ+0x30820], R3 ;  /* 0x03082003100075a7 */ /* 0x0022a4000800017f */
[----:B--2---:R-:W-:Y:S05]  /*7b60*/  @!P0 NANOSLEEP.SYNCS 0x989680 ;  /* 0x009896800000895d */ /* 0x004fea0003900000 */
[----:B------:R-:W2:Y:S02]  /*7b70*/  @!P0 SYNCS.PHASECHK.TRANS64 P0, [R16+URZ+0x30820], R3 ;  /* 0x03082003100085a7 */ /* 0x000ea4000800007f */
[----:B--2---:R-:W-:Y:S05]  /*7b80*/  @!P0 BRA `(.L_x_1497) ;  /* 0xfffffffc00f08947 */ /* 0x004fea000383ffff */
[----:B------:R-:W-:Y:S05]  /*7b90*/  BRA `(.L_x_1525) ;  /* 0xffffffe000647947 */ /* 0x000fea000383ffff */
.L_x_1501:
[----:B-1----:R1:W3:Y:S02]  /*7ba0*/  SYNCS.PHASECHK.TRANS64.TRYWAIT P1, [R16+URZ+0x30840], R21 ;  /* 0x03084015100075a7 */ /* 0x0022e4000802017f */
[----:B---3--:R-:W-:Y:S05]  /*7bb0*/  @!P1 NANOSLEEP.SYNCS 0x989680 ;  /* 0x009896800000995d */ /* 0x008fea0003900000 */
[----:B------:R-:W3:Y:S02]  /*7bc0*/  @!P1 SYNCS.PHASECHK.TRANS64 P1, [R16+URZ+0x30840], R21 ;  /* 0x03084015100095a7 */ /* 0x000ee4000802007f */
[----:B---3--:R-:W-:Y:S05]  /*7bd0*/  @!P1 BRA `(.L_x_1501) ;  /* 0xfffffffc00f09947 */ /* 0x008fea000383ffff */
[----:B------:R-:W-:Y:S05]  /*7be0*/  BRA `(.L_x_1526) ;  /* 0xffffffe800207947 */ /* 0x000fea000383ffff */
.L_x_1503:
[----:B--2---:R2:W3:Y:S02]  /*7bf0*/  SYNCS.PHASECHK.TRANS64.TRYWAIT P1, [R16+URZ+0x30828], R21 ;  /* 0x03082815100075a7 */ /* 0x0044e4000802017f */
[----:B---3--:R-:W-:Y:S05]  /*7c00*/  @!P1 NANOSLEEP.SYNCS 0x989680 ;  /* 0x009896800000995d */ /* 0x008fea0003900000 */
[----:B------:R-:W3:Y:S02]  /*7c10*/  @!P1 SYNCS.PHASECHK.TRANS64 P1, [R16+URZ+0x30828], R21 ;  /* 0x03082815100095a7 */ /* 0x000ee4000802007f */
[----:B---3--:R-:W-:Y:S05]  /*7c20*/  @!P1 BRA `(.L_x_1503) ;  /* 0xfffffffc00f09947 */ /* 0x008fea000383ffff */
[----:B------:R-:W-:Y:S05]  /*7c30*/  BRA `(.L_x_1527) ;  /* 0xffffffe800b47947 */ /* 0x000fea000383ffff */
.L_x_1505:
[----:B---3--:R3:W4:Y:S02]  /*7c40*/  SYNCS.PHASECHK.TRANS64.TRYWAIT P1, [R16+URZ+0x30848], R21 ;  /* 0x03084815100075a7 */ /* 0x008724000802017f */
[----:B----4-:R-:W-:Y:S05]  /*7c50*/  @!P1 NANOSLEEP.SYNCS 0x989680 ;  /* 0x009896800000995d */ /* 0x010fea0003900000 */
[----:B------:R-:W4:Y:S02]  /*7c60*/  @!P1 SYNCS.PHASECHK.TRANS64 P1, [R16+URZ+0x30848], R21 ;  /* 0x03084815100095a7 */ /* 0x000f24000802007f */
[----:B----4-:R-:W-:Y:S05]  /*7c70*/  @!P1 BRA `(.L_x_1505) ;  /* 0xfffffffc00f09947 */ /* 0x010fea000383ffff */
[----:B------:R-:W-:Y:S05]  /*7c80*/  BRA `(.L_x_1528) ;  /* 0xffffffec00487947 */ /* 0x000fea000383ffff */
.L_x_1507:
[----:B------:R-:W-:-:S07]  /*7c90*/  SHF.L.U32 R5, R11, 0x1f, RZ ;  /* 0x0000001f0b057819 */ /* 0x000fce00000006ff */
.L_x_1529:
[----:B------:R1:W1:Y:S02]  /*7ca0*/  SYNCS.PHASECHK.TRANS64.TRYWAIT P1, [R16+URZ+0x30820], R5 ;  /* 0x03082005100075a7 */ /* 0x000264000802017f */
[----:B-1----:R-:W-:Y:S05]  /*7cb0*/  @!P1 NANOSLEEP.SYNCS 0x989680 ;  /* 0x009896800000995d */ /* 0x002fea0003900000 */
[----:B------:R-:W1:Y:S02]  /*7cc0*/  @!P1 SYNCS.PHASECHK.TRANS64 P1, [R16+URZ+0x30820], R5 ;  /* 0x03082005100095a7 */ /* 0x000e64000802007f */
[----:B-1----:R-:W-:Y:S05]  /*7cd0*/  @!P1 BRA `(.L_x_1529) ;  /* 0xfffffffc00f09947 */ /* 0x002fea000383ffff */
[----:B------:R-:W-:Y:S05]  /*7ce0*/  BRA `(.L_x_1530) ;  /* 0xffffffec00c47947 */ /* 0x000fea000383ffff */
.L_x_1510:
[----:B-1----:R1:W3:Y:S02]  /*7cf0*/  SYNCS.PHASECHK.TRANS64.TRYWAIT P1, [R16+URZ+0x30840], R13 ;  /* 0x0308400d100075a7 */ /* 0x0022e4000802017f */
[----:B---3--:R-:W-:Y:S05]  /*7d00*/  @!P1 NANOSLEEP.SYNCS 0x989680 ;  /* 0x009896800000995d */ /* 0x008fea0003900000 */
[----:B------:R-:W3:Y:S02]  /*7d10*/  @!P1 SYNCS.PHASECHK.TRANS64 P1, [R16+URZ+0x30840], R13 ;  /* 0x0308400d100095a7 */ /* 0x000ee4000802007f */
[----:B---3--:R-:W-:Y:S05]  /*7d20*/  @!P1 BRA `(.L_x_1510) ;  /* 0xfffffffc00f09947 */ /* 0x008fea000383ffff */
[----:B------:R-:W-:Y:S05]  /*7d30*/  BRA `(.L_x_1531) ;  /* 0xfffffff000787947 */ /* 0x000fea000383ffff */
.L_x_1512:
[----:B--2---:R2:W3:Y:S02]  /*7d40*/  SYNCS.PHASECHK.TRANS64.TRYWAIT P1, [R16+URZ+0x30828], R13 ;  /* 0x0308280d100075a7 */ /* 0x0044e4000802017f */
[----:B---3--:R-:W-:Y:S05]  /*7d50*/  @!P1 NANOSLEEP.SYNCS 0x989680 ;  /* 0x009896800000995d */ /* 0x008fea0003900000 */
[----:B------:R-:W3:Y:S02]  /*7d60*/  @!P1 SYNCS.PHASECHK.TRANS64 P1, [R16+URZ+0x30828], R13 ;  /* 0x0308280d100095a7 */ /* 0x000ee4000802007f */
[----:B---3--:R-:W-:Y:S05]  /*7d70*/  @!P1 BRA `(.L_x_1512) ;  /* 0xfffffffc00f09947 */ /* 0x008fea000383ffff */
[----:B------:R-:W-:Y:S05]  /*7d80*/  BRA `(.L_x_1532) ;  /* 0xfffffff400007947 */ /* 0x000fea000383ffff */
.L_x_1514:
[----:B---3--:R3:W1:Y:S02]  /*7d90*/  SYNCS.PHASECHK.TRANS64.TRYWAIT P0, [R3+URZ+0x30840], R0 ;  /* 0x03084000030075a7 */ /* 0x008664000800017f */
[----:B-1----:R-:W-:Y:S05]  /*7da0*/  @!P0 NANOSLEEP.SYNCS 0x989680 ;  /* 0x009896800000895d */ /* 0x002fea0003900000 */
[----:B------:R-:W1:Y:S02]  /*7db0*/  @!P0 SYNCS.PHASECHK.TRANS64 P0, [R3+URZ+0x30840], R0 ;  /* 0x03084000030085a7 */ /* 0x000e64000800007f */
[----:B-1----:R-:W-:Y:S05]  /*7dc0*/  @!P0 BRA `(.L_x_1514) ;  /* 0xfffffffc00f08947 */ /* 0x002fea000383ffff */
[----:B------:R-:W-:Y:S05]  /*7dd0*/  BRA `(.L_x_1533) ;  /* 0xfffffff400a87947 */ /* 0x000fea000383ffff */
.L_x_1516:
[----:B------:R-:W-:Y:S01]  /*7de0*/  BSSY B0, `(.L_x_1534) ;  /* 0x0000006000007945 */ /* 0x000fe20003800000 */
[----:B------:R-:W-:-:S07]  /*7df0*/  IMAD.MOV.U32 R15, RZ, RZ, -0x1 ;  /* 0xffffffffff0f7424 */ /* 0x000fce00078e00ff */
[----:B------:R-:W-:Y:S05]  /*7e00*/  WARPSYNC.COLLECTIVE R15, `(.L_x_1535) ;  /* 0x000000000f0c7348 */ /* 0x000fea0003c00000 */
[----:B------:R-:W-:Y:S02]  /*7e10*/  ELECT P6, UR62, PT ;  /* 0x00000000003e782f */ /* 0x000fe400038c0000 */
[----:B------:R-:W-:Y:S01]  /*7e20*/  MOV R14, UR62 ;  /* 0x0000003e000e7c02 */ /* 0x000fe20008000f00 */
[----:B------:R-:W-:Y:S10]  /*7e30*/  ENDCOLLECTIVE ;  /* 0x000000000000791b */ /* 0x000ff40003800000 */
.L_x_1535:
[----:B------:R-:W-:Y:S05]  /*7e40*/  BSYNC B0 ;  /* 0x0000000000007941 */ /* 0x000fea0003800000 */
.L_x_1534:
[----:B------:R-:W-:Y:S05]  /*7e50*/  BRA `(.L_x_1536) ;  /* 0xfffffff800547947 */ /* 0x000fea000383ffff */
.L_x_1518:
[----:B-1----:R1:W2:Y:S02]  /*7e60*/  SYNCS.PHASECHK.TRANS64.TRYWAIT P0, [R6+URZ], R5 ;  /* 0x00000005060075a7 */ /* 0x0022a4000800017f */
[----:B--2---:R-:W-:Y:S05]  /*7e70*/  @!P0 NANOSLEEP.SYNCS 0x989680 ;  /* 0x009896800000895d */ /* 0x004fea0003900000 */
[----:B------:R-:W2:Y:S02]  /*7e80*/  @!P0 SYNCS.PHASECHK.TRANS64 P0, [R6+URZ], R5 ;  /* 0x00000005060085a7 */ /* 0x000ea4000800007f */
[----:B--2---:R-:W-:Y:S05]  /*7e90*/  @!P0 BRA `(.L_x_1518) ;  /* 0xfffffffc00f08947 */ /* 0x004fea000383ffff */
[----:B------:R-:W-:Y:S05]  /*7ea0*/  BRA `(.L_x_1537) ;  /* 0xfffffff800947947 */ /* 0x000fea000383ffff */
.L_x_1519:
[----:B--2---:R2:W3:Y:S02]  /*7eb0*/  SYNCS.PHASECHK.TRANS64.TRYWAIT P0, [R3+URZ], R2 ;  /* 0x00000002030075a7 */ /* 0x0044e4000800017f */
[----:B---3--:R-:W-:Y:S05]  /*7ec0*/  @!P0 NANOSLEEP.SYNCS 0x989680 ;  /* 0x009896800000895d */ /* 0x008fea0003900000 */
[----:B------:R-:W3:Y:S02]  /*7ed0*/  @!P0 SYNCS.PHASECHK.TRANS64 P0, [R3+URZ], R2 ;  /* 0x00000002030085a7 */ /* 0x000ee4000800007f */
[----:B---3--:R-:W-:Y:S05]  /*7ee0*/  @!P0 BRA `(.L_x_1519) ;  /* 0xfffffffc00f08947 */ /* 0x008fea000383ffff */
[----:B------:R-:W-:Y:S05]  /*7ef0*/  BRA `(.L_x_1538) ;  /* 0xfffffff800887947 */ /* 0x000fea000383ffff */
.L_x_1521:
[----:B--2---:R2:W3:Y:S02]  /*7f00*/  SYNCS.PHASECHK.TRANS64.TRYWAIT P0, [R0+URZ], R5 ;  /* 0x00000005000075a7 */ /* 0x0044e4000800017f */
[----:B---3--:R-:W-:Y:S05]  /*7f10*/  @!P0 NANOSLEEP.SYNCS 0x989680 ;  /* 0x009896800000895d */ /* 0x008fea0003900000 */
[----:B------:R-:W3:Y:S02]  /*7f20*/  @!P0 SYNCS.PHASECHK.TRANS64 P0, [R0+URZ], R5 ;  /* 0x00000005000085a7 */ /* 0x000ee4000800007f */
[----:B---3--:R-:W-:Y:S05]  /*7f30*/  @!P0 BRA `(.L_x_1521) ;  /* 0xfffffffc00f08947 */ /* 0x008fea000383ffff */
[----:B------:R-:W-:Y:S05]  /*7f40*/  BRA `(.L_x_1539) ;  /* 0xfffffff8008c7947 */ /* 0x000fea000383ffff */
.L_x_1540:
        /* <DEDUP_REMOVED lines=11> */
.L_x_3695:


//--------------------- .text._ZN7cutlass13device_kernelIN5flash11enable_sm90INS1_16FlashAttnBwdSm90INS1_25CollectiveMainloopBwdSm90ILi2ELi2ELi2EN4cute5tupleIJNS5_1CILi1EEES8_S8_EEENS6_IJNS7_ILi64EEENS7_ILi128EEESB_EEENS_6half_tEfNS_4arch4Sm90ELb0ELb1ELb0ELb0ELb1ELb1ELb0ELb0ELi2ELi1ELi2ELi1ELb0EEENS1_24CollectiveEpilogueBwdGQAISC_fSF_Li256ELb0ELb1EEENS1_19SingleTileSchedulerILb0ELb0ELb0ELi128EEEEEEEEEvNT_6ParamsE --------------------------
	.section	.text._ZN7cutlass13device_kernelIN5flash11enable_sm90INS1_16FlashAttnBwdSm90INS1_25CollectiveMainloopBwdSm90ILi2ELi2ELi2EN4cute5tupleIJNS5_1CILi1EEES8_S8_EEENS6_IJNS7_ILi64EEENS7_ILi128EEESB_EEENS_6half_tEfNS_4arch4Sm90ELb0ELb1ELb0ELb0ELb1ELb1ELb0ELb0ELi2ELi1ELi2ELi1ELb0EEENS1_24CollectiveEpilogueBwdGQAISC_fSF_Li256ELb0ELb1EEENS1_19SingleTileSchedulerILb0ELb0ELb0ELi128EEEEEEEEEvNT_6ParamsE,"ax",@progbits
	.align	128
.text._ZN7cutlass13device_kernelIN5flash11enable_sm90INS1_16FlashAttnBwdSm90INS1_25CollectiveMainloopBwdSm90ILi2ELi2ELi2EN4cute5tupleIJNS5_1CILi1EEES8_S8_EEENS6_IJNS7_ILi64EEENS7_ILi128EEESB_EEENS_6half_tEfNS_4arch4Sm90ELb0ELb1ELb0ELb0ELb1ELb1ELb0ELb0ELi2ELi1ELi2ELi1ELb0EEENS1_24CollectiveEpilogueBwdGQAISC_fSF_Li256ELb0ELb1EEENS1_19SingleTileSchedulerILb0ELb0ELb0ELi128EEEEEEEEEvNT_6ParamsE:
        .type           _ZN7cutlass13device_kernelIN5flash11enable_sm90INS1_16FlashAttnBwdSm90INS1_25CollectiveMainloopBwdSm90ILi2ELi2ELi2EN4cute5tupleIJNS5_1CILi1EEES8_S8_EEENS6_IJNS7_ILi64EEENS7_ILi128EEESB_EEENS_6half_tEfNS_4arch4Sm90ELb0ELb1ELb0ELb0ELb1ELb1ELb0ELb0ELi2ELi1ELi2ELi1ELb0EEENS1_24CollectiveEpilogueBwdGQAISC_fSF_Li256ELb0ELb1EEENS1_19SingleTileSchedulerILb0ELb0ELb0ELi128EEEEEEEEEvNT_6ParamsE,@function
        .size           _ZN7cutlass13device_kernelIN5flash11enable_sm90INS1_16FlashAttnBwdSm90INS1_25CollectiveMainloopBwdSm90ILi2ELi2ELi2EN4cute5tupleIJNS5_1CILi1EEES8_S8_EEENS6_IJNS7_ILi64EEENS7_ILi128EEESB_EEENS_6half_tEfNS_4arch4Sm90ELb0ELb1ELb0ELb0ELb1ELb1ELb0ELb0ELi2ELi1ELi2ELi1ELb0EEENS1_24CollectiveEpilogueBwdGQAISC_fSF_Li256ELb0ELb1EEENS1_19SingleTileSchedulerILb0ELb0ELb0ELi128EEEEEEEEEvNT_6ParamsE,(.L_x_3696 - _ZN7cutlass13device_kernelIN5flash11enable_sm90INS1_16FlashAttnBwdSm90INS1_25CollectiveMainloopBwdSm90ILi2ELi2ELi2EN4cute5tupleIJNS5_1CILi1EEES8_S8_EEENS6_IJNS7_ILi64EEENS7_ILi128EEESB_EEENS_6half_tEfNS_4arch4Sm90ELb0ELb1ELb0ELb0ELb1ELb1ELb0ELb0ELi2ELi1ELi2ELi1ELb0EEENS1_24CollectiveEpilogueBwdGQAISC_fSF_Li256ELb0ELb1EEENS1_19SingleTileSchedulerILb0ELb0ELb0ELi128EEEEEEEEEvNT_6ParamsE)
        .other          _ZN7cutlass13device_kernelIN5flash11enable_sm90INS1_16FlashAttnBwdSm90INS1_25CollectiveMainloopBwdSm90ILi2ELi2ELi2EN4cute5tupleIJNS5_1CILi1EEES8_S8_EEENS6_IJNS7_ILi64EEENS7_ILi128EEESB_EEENS_6half_tEfNS_4arch4Sm90ELb0ELb1ELb0ELb0ELb1ELb1ELb0ELb0ELi2ELi1ELi2ELi1ELb0EEENS1_24CollectiveEpilogueBwdGQAISC_fSF_Li256ELb0ELb1EEENS1_19SingleTileSchedulerILb0ELb0ELb0ELi128EEEEEEEEEvNT_6ParamsE,@"STO_CUDA_ENTRY STV_DEFAULT"
_ZN7cutlass13device_kernelIN5flash11enable_sm90INS1_16FlashAttnBwdSm90INS1_25CollectiveMainloopBwdSm90ILi2ELi2ELi2EN4cute5tupleIJNS5_1CILi1EEES8_S8_EEENS6_IJNS7_ILi64EEENS7_ILi128EEESB_EEENS_6half_tEfNS_4arch4Sm90ELb0ELb1ELb0ELb0ELb1ELb1ELb0ELb0ELi2ELi1ELi2ELi1ELb0EEENS1_24CollectiveEpilogueBwdGQAISC_fSF_Li256ELb0ELb1EEENS1_19SingleTileSchedulerILb0ELb0ELb0ELi128EEEEEEEEEvNT_6ParamsE:
        /* <DEDUP_REMOVED lines=24> */
.L_x_1542:
[----:B------:R-:W-:Y:S05]  /*0180*/  BSYNC B0 ;  /* 0x0000000000007941 */ /* 0x000fea0003800000 */
.L_x_1541:
        /* <DEDUP_REMOVED lines=37> */
.L_x_1543:
        /* <DEDUP_REMOVED lines=22> */
.L_x_1544:
[----:B------:R-:W-:Y:S01]  /*0540*/  PLOP3.LUT P0, PT, PT, PT, UP0, 0x80, 0x0 ;  /* 0x000000000000781c */ /* 0x000fe20003f0f008 */
[----:B------:R-:W-:Y:S01]  /*0550*/  NOP ;  /* 0x0000000000007918 */ /* 0x000fe20000000000 */
[----:B------:R-:W-:Y:S01]  /*0560*/  ULDC.64 UR46, c[0x0][0x208] ;  /* 0x00008200002e7ab9 */ /* 0x000fe20000000a00 */
[----:B------:R-:W-:Y:S01]  /*0570*/  BSSY B6, `(.L_x_1545) ;  /* 0x0000885000067945 */ /* 0x000fe20003800000 */
[----:B-12-4-:R-:W-:Y:S09]  /*0580*/  BAR.SYNC.DEFER_BLOCKING 0x0 ;  /* 0x0000000000007b1d */ /* 0x016ff20000010000 */
[----:B------:R-:W-:Y:S05]  /*0590*/  @!P0 BRA `(.L_x_1546) ;  /* 0x0000004800b48947 */ /* 0x000fea0003800000 */
.L_x_1547:
        /* <DEDUP_REMOVED lines=101> */
.L_x_1549:
        /* <DEDUP_REMOVED lines=30> */
.L_x_1552:
        /* <DEDUP_REMOVED lines=15> */
.L_x_1551:
        /* <DEDUP_REMOVED lines=22> */
.L_x_1554:
        /* <DEDUP_REMOVED lines=15> */
.L_x_1553:
        /* <DEDUP_REMOVED lines=8> */
.L_x_1667:
        /* <DEDUP_REMOVED lines=23> */
.L_x_1556:
        /* <DEDUP_REMOVED lines=97> */
.L_x_1568:
[----:B------:R-:W-:-:S13]  /*1910*/  ISETP.NE.AND P6, PT, R235, 0x3, PT ;  /* 0x00000003eb00780c */ /* 0x000fda0003fc5270 */
[----:B------:R-:W-:Y:S05]  /*1920*/  @!P6 BRA `(.L_x_1558) ;  /* 0x000000000004e947 */ /* 0x000fea0003800000 */
[----:B------:R-:W-:Y:S01]  /*1930*/  BPT.TRAP 0x1 ;  /* 0x000000040000795c */ /* 0x000fe20000300000 */
.L_x_1558:
[----:B------:R-:W-:Y:S01]  /*1940*/  IMAD R0, R4, 0x8, R231 ;  /* 0x0000000804007824 */ /* 0x000fe200078e02e7 */
[----:B------:R-:W-:-:S04]  /*1950*/  SHF.L.U32 R7, R226, 0x1f, RZ ;  /* 0x0000001fe2077819 */ /* 0x000fc800000006ff */
[----:B------:R2:W3:Y:S01]  /*1960*/  SYNCS.PHASECHK.TRANS64.TRYWAIT P0, [R0+URZ+0x30810], R7 ;  /* 0x03081007000075a7 */ /* 0x0004e2000800017f */
[----:B------:R-:W-:Y:S05]  /*1970*/  @!P6 BRA `(.L_x_1559) ;  /* 0x000000000004e947 */ /* 0x000fea0003800000 */
[----:B------:R-:W-:Y:S01]  /*1980*/  BPT.TRAP 0x1 ;  /* 0x000000040000795c */ /* 0x000fe20000300000 */
.L_x_1559:
[----:B---3--:R-:W-:Y:S05]  /*1990*/  @P0 BRA `(.L_x_1560) ;  /* 0x0000000000080947 */ /* 0x008fea0003800000 */
[----:B------:R-:W3:Y:S02]  /*19a0*/  SYNCS.PHASECHK.TRANS64.TRYWAIT P0, [R0+URZ+0x30810], R7 ;  /* 0x03081007000075a7 */ /* 0x000ee4000800017f */
[----:B---3--:R-:W-:Y:S05]  /*19b0*/  @!P0 BRA `(.L_x_1561) ;  /* 0x0000007400388947 */ /* 0x008fea0003800000 */
.L_x_1560:
        /* <DEDUP_REMOVED lines=81> */
.L_x_1562:
[----:B------:R1:W1:Y:S01]  /*1ed0*/  SYNCS.PHASECHK.TRANS64.TRYWAIT P0, [R0+URZ+0x30830], R7 ;  /* 0x03083007000075a7 */ /* 0x000262000800017f */
[----:B------:R-:W-:Y:S05]  /*1ee0*/  @!P6 BRA `(.L_x_1563) ;  /* 0x000000000004e947 */ /* 0x000fea0003800000 */
[----:B------:R-:W-:Y:S01]  /*1ef0*/  BPT.TRAP 0x1 ;  /* 0x000000040000795c */ /* 0x000fe20000300000 */
.L_x_1563:
[----:B------:R-:W-:-:S05]  /*1f00*/  VIADD R5, R231, 0x20000 ;  /* 0x00020000e7057836 */ /* 0x000fca0000000000 */
[----:B------:R-:W-:-:S04]  /*1f10*/  SHF.R.U32.HI R5, RZ, 0x4, R5 ;  /* 0x00000004ff057819 */ /* 0x000fc80000011605 */
[----:B------:R-:W-:-:S04]  /*1f20*/  LOP3.LUT R234, R5, 0x3fff, RZ, 0xc0, !PT ;  /* 0x00003fff05ea7812 */ /* 0x000fc800078ec0ff */
[----:B------:R-:W-:Y:S01]  /*1f30*/  LOP3.LUT R5, R234, 0x10000, RZ, 0xfc, !PT ;  /* 0x00010000ea057812 */ /* 0x000fe200078efcff */
[----:B-1----:R-:W-:Y:S06]  /*1f40*/  @P0 BRA `(.L_x_1564) ;  /* 0x0000000000080947 */ /* 0x002fec0003800000 */
[----:B------:R-:W1:Y:S02]  /*1f50*/  SYNCS.PHASECHK.TRANS64.TRYWAIT P0, [R0+URZ+0x30830], R7 ;  /* 0x03083007000075a7 */ /* 0x000e64000800017f */
[----:B-1----:R-:W-:Y:S05]  /*1f60*/  @!P0 BRA `(.L_x_1565) ;  /* 0x0000006c00e08947 */ /* 0x002fea0003800000 */
.L_x_1564:
        /* <DEDUP_REMOVED lines=446> */
.L_x_1566:
        /* <DEDUP_REMOVED lines=49> */
.L_x_1567:
        /* <DEDUP_REMOVED lines=78> */
.L_x_1550:
[----:B------:R-:W-:Y:S05]  /*4340*/  @P0 BRA `(.L_x_1548) ;  /* 0x00000048009c0947 */ /* 0x000fea0003800000 */
[----:B------:R-:W1:Y:S01]  /*4350*/  S2R R4, SR_TID.X ;  /* 0x0000000000047919 */ /* 0x000e620000002100 */
[----:B------:R-:W2:Y:S01]  /*4360*/  S2UR UR8, SR_CTAID.Y ;  /* 0x00000000000879c3 */ /* 0x000ea20000002600 */
[----:B------:R-:W-:Y:S01]  /*4370*/  ULDC UR9, c[0x0][0x850] ;  /* 0x0002140000097ab9 */ /* 0x000fe20000000800 */
[----:B------:R-:W-:Y:S01]  /*4380*/  ULDC.64 UR12, c[0x0][0x818] ;  /* 0x00020600000c7ab9 */ /* 0x000fe20000000a00 */
[----:B------:R-:W-:Y:S01]  /*4390*/  UISETP.NE.AND UP0, UPT, UR9, 0x1, UPT ;  /* 0x000000010900788c */ /* 0x000fe2000bf05270 */
[----:B------:R-:W-:Y:S01]  /*43a0*/  BSSY B0, `(.L_x_1569) ;  /* 0x000005c000007945 */ /* 0x000fe20003800000 */
[----:B------:R-:W-:Y:S01]  /*43b0*/  ULDC UR18, c[0x0][0x870] ;  /* 0x00021c0000127ab9 */ /* 0x000fe20000000800 */
[----:B------:R-:W-:Y:S01]  /*43c0*/  ULDC UR20, c[0x0][0x80c] ;  /* 0x0002030000147ab9 */ /* 0x000fe20000000800 */
[----:B------:R-:W-:Y:S01]  /*43d0*/  ULDC.64 UR16, c[0x0][0x840] ;  /* 0x0002100000107ab9 */ /* 0x000fe20000000a00 */
[----:B------:R-:W3:Y:S01]  /*43e0*/  S2UR UR15, SR_CTAID.X ;  /* 0x00000000000f79c3 */ /* 0x000ee20000002500 */
[----:B------:R-:W-:-:S05]  /*43f0*/  ULDC.64 UR24, c[0x0][0x848] ;  /* 0x0002120000187ab9 */ /* 0x000fca0000000a00 */
[----:B------:R-:W-:Y:S01]  /*4400*/  @UP0 ULDC UR4, c[0x0][0x854] ;  /* 0x0002150000040ab9 */ /* 0x000fe20000000800 */
[----:B------:R-:W-:Y:S01]  /*4410*/  @UP0 ULDC UR7, c[0x0][0x858] ;  /* 0x0002160000070ab9 */ /* 0x000fe20000000800 */
[----:B------:R-:W4:Y:S08]  /*4420*/  S2UR UR14, SR_CTAID.Z ;  /* 0x00000000000e79c3 */ /* 0x000f300000002700 */
[----:B------:R-:W5:Y:S01]  /*4430*/  S2UR UR21, SR_CgaCtaId ;  /* 0x00000000001579c3 */ /* 0x000f620000008800 */
[----:B--2---:R-:W-:-:S02]  /*4440*/  UIMAD.WIDE.U32 UR4, UR8, UR4, URZ ;  /* 0x00000004080472a5 */ /* 0x004fc4000f8e003f */
[----:B------:R-:W-:Y:S02]  /*4450*/  UMOV UR11, UR8 ;  /* 0x00000008000b7c82 */ /* 0x000fe40008000000 */
[----:B------:R-:W-:Y:S01]  /*4460*/  @UP0 USHF.R.U32.HI UR11, URZ, UR7, UR5 ;  /* 0x000000073f0b0299 */ /* 0x000fe20008011605 */
[C---:B-1----:R-:W-:Y:S01]  /*4470*/  VIADD R5, R4.reuse, 0xffffff80 ;  /* 0xffffff8004057836 */ /* 0x042fe20000000000 */
[----:B---3--:R-:W-:Y:S01]  /*4480*/  UIMAD UR18, UR15, UR18, URZ ;  /* 0x000000120f1272a4 */ /* 0x008fe2000f8e023f */
[----:B------:R-:W-:Y:S01]  /*4490*/  BAR.SYNC.DEFER_BLOCKING 0x1, 0x100 ;  /* 0x0044000000007b1d */ /* 0x000fe20000010000 */
[----:B------:R-:W-:Y:S01]  /*44a0*/  USHF.R.S32.HI UR19, URZ, 0x1f, UR11 ;  /* 0x0000001f3f137899 */ /* 0x000fe2000801140b */
[----:B------:R-:W-:Y:S01]  /*44b0*/  ISETP.NE.AND P1, PT, R4, 0x80, PT ;  /* 0x000000800400780c */ /* 0x000fe20003f25270 */
[----:B------:R-:W-:Y:S01]  /*44c0*/  USHF.L.U32 UR6, UR15, 0xe, URZ ;  /* 0x0000000e0f067899 */ /* 0x000fe2000800063f */
[----:B------:R-:W-:Y:S01]  /*44d0*/  SHF.R.S32.HI R0, RZ, 0x1f, R5 ;  /* 0x0000001fff007819 */ /* 0x000fe20000011405 */
[----:B------:R-:W-:Y:S01]  /*44e0*/  UIMAD UR10, UR19, UR12, URZ ;  /* 0x0000000c130a72a4 */ /* 0x000fe2000f8e023f */
[----:B------:R-:W-:Y:S01]  /*44f0*/  ISETP.NE.AND P0, PT, R5, RZ, PT ;  /* 0x000000ff0500720c */ /* 0x000fe20003f05270 */
[----:B------:R-:W-:Y:S01]  /*4500*/  UIMAD UR18, UR18, UR20, URZ ;  /* 0x00000014121272a4 */ /* 0x000fe2000f8e023f */
[----:B------:R-:W-:Y:S01]  /*4510*/  LEA.HI R2, R0, R5, RZ, 0x7 ;  /* 0x0000000500027211 */ /* 0x000fe200078f38ff */
[----:B------:R-:W-:-:S02]  /*4520*/  UIMAD UR22, UR11, UR13, UR10 ;  /* 0x0000000d0b1672a4 */ /* 0x000fc4000f8e020a */
[----:B----4-:R-:W-:Y:S01]  /*4530*/  UIMAD UR15, UR14, UR20, URZ ;  /* 0x000000140e0f72a4 */ /* 0x010fe2000f8e023f */
[C---:B------:R-:W-:Y:S01]  /*4540*/  LOP3.LUT R0, R2.reuse, 0xfffff80, RZ, 0xc0, !PT ;  /* 0x0fffff8002007812 */ /* 0x040fe200078ec0ff */
[----:B------:R-:W-:Y:S01]  /*4550*/  IMAD.SHL.U32 R2, R2, 0x40, RZ ;  /* 0x0000004002027824 */ /* 0x000fe200078e00ff */
[----:B------:R-:W-:Y:S01]  /*4560*/  UMOV UR10, 0x400 ;  /* 0x00000400000a7882 */ /* 0x000fe20000000000 */
[----:B------:R-:W-:Y:S02]  /*4570*/  USHF.R.S32.HI UR7, URZ, 0x1f, UR6 ;  /* 0x0000001f3f077899 */ /* 0x000fe40008011406 */
[----:B------:R-:W-:Y:S01]  /*4580*/  IMAD.IADD R0, R5, 0x1, -R0 ;  /* 0x0000000105007824 */ /* 0x000fe200078e0a00 */
[----:B------:R-:W-:Y:S01]  /*4590*/  LOP3.LUT R3, R2, 0x3fffe000, RZ, 0xc0, !PT ;  /* 0x3fffe00002037812 */ /* 0x000fe200078ec0ff */
[----:B-----5:R-:W-:Y:S02]  /*45a0*/  ULEA UR10, UR21, UR10, 0x18 ;  /* 0x0000000a150a7291 */ /* 0x020fe4000f8ec03f */
[----:B------:R-:W-:-:S02]  /*45b0*/  USHF.R.S32.HI UR21, URZ, 0x1f, UR18 ;  /* 0x0000001f3f157899 */ /* 0x000fc40008011412 */
[----:B------:R-:W-:Y:S01]  /*45c0*/  USHF.R.S32.HI UR20, URZ, 0x1f, UR15 ;  /* 0x0000001f3f147899 */ /* 0x000fe2000801140f */
[----:B------:R-:W-:Y:S01]  /*45d0*/  IMAD R0, R0, 0x4, R3 ;  /* 0x0000000400007824 */ /* 0x000fe200078e0203 */
[----:B------:R-:W-:Y:S02]  /*45e0*/  UIADD3 UR18, UP0, UP1, UR18, UR15, UR11 ;  /* 0x0000000f12127290 */ /* 0x000fe4000f91e00b */
[----:B------:R-:W-:Y:S02]  /*45f0*/  UIMAD.WIDE.U32 UR4, UR11, UR12, UR6 ;  /* 0x0000000c0b0472a5 */ /* 0x000fe4000f8e0006 */
[----:B------:R-:W-:Y:S01]  /*4600*/  UIMAD.WIDE.U32 UR6, UR11, UR16, UR6 ;  /* 0x000000100b0672a5 */ /* 0x000fe2000f8e0006 */
[----:B------:R-:W-:Y:S01]  /*4610*/  LEA R0, R0, UR10, 0x2 ;  /* 0x0000000a00007c11 */ /* 0x000fe2000f8e10ff */
[----:B------:R-:W-:Y:S02]  /*4620*/  UIMAD UR23, UR19, UR16, URZ ;  /* 0x00000010131772a4 */ /* 0x000fe4000f8e023f */
[----:B------:R-:W-:-:S02]  /*4630*/  UIADD3.X UR16, UR21, UR20, UR19, UP0, UP1 ;  /* 0x0000001415107290 */ /* 0x000fc400087e2413 */
[----:B------:R-:W-:Y:S01]  /*4640*/  USHF.L.U32 UR15, UR18, 0x2, URZ ;  /* 0x00000002120f7899 */ /* 0x000fe2000800063f */
[----:B------:R1:W-:Y:S01]  /*4650*/  STS.128 [R0], R24 ;  /* 0x0000001800007388 */ /* 0x0003e20000000c00 */
[----:B------:R-:W-:Y:S01]  /*4660*/  ULDC.64 UR12, c[0x0][0x868] ;  /* 0x00021a00000c7ab9 */ /* 0x000fe20000000a00 */
[----:B------:R-:W-:Y:S02]  /*4670*/  USHF.L.U64.HI UR16, UR18, 0x2, UR16 ;  /* 0x0000000212107899 */ /* 0x000fe40008010210 */
[----:B------:R-:W-:Y:S01]  /*4680*/  UIADD3 UR18, UP0, UR15, UR12, URZ ;  /* 0x0000000c0f127290 */ /* 0x000fe2000ff1e03f */
[----:B------:R1:W-:Y:S01]  /*4690*/  STS.128 [R0+0x800], R28 ;  /* 0x0008001c00007388 */ /* 0x0003e20000000c00 */
[----:B------:R-:W-:Y:S02]  /*46a0*/  USHF.R.S32.HI UR12, URZ, 0x1f, UR14 ;  /* 0x0000001f3f0c7899 */ /* 0x000fe4000801140e */
[----:B------:R-:W-:Y:S01]  /*46b0*/  UIMAD UR17, UR11, UR17, UR23 ;  /* 0x000000110b1172a4 */ /* 0x000fe2000f8e0217 */
[----:B------:R1:W-:Y:S01]  /*46c0*/  STS.128 [R0+0x1000], R32 ;  /* 0x0010002000007388 */ /* 0x0003e20000000c00 */
[----:B------:R-:W-:Y:S01]  /*46d0*/  ULDC.64 UR20, c[0x0][0x820] ;  /* 0x0002080000147ab9 */ /* 0x000fe20000000a00 */
[----:B------:R-:W-:Y:S01]  /*46e0*/  UIADD3.X UR19, UR16, UR13, URZ, UP0, !UPT ;  /* 0x0000000d10137290 */ /* 0x000fe200087fe43f */
[----:B------:R-:W-:Y:S01]  /*46f0*/  IMAD.U32 R2, RZ, RZ, UR18 ;  /* 0x00000012ff027e24 */ /* 0x000fe2000f8e00ff */
[----:B------:R1:W-:Y:S01]  /*4700*/  STS.128 [R0+0x1800], R36 ;  /* 0x0018002400007388 */ /* 0x0003e20000000c00 */
[----:B------:R-:W-:-:S02]  /*4710*/  UIMAD UR13, UR12, UR20, URZ ;  /* 0x000000140c0d72a4 */ /* 0x000fc4000f8e023f */
[----:B------:R-:W-:Y:S01]  /*4720*/  UIADD3 UR5, UR5, UR22, URZ ;  /* 0x0000001605057290 */ /* 0x000fe2000fffe03f */
[----:B------:R1:W-:Y:S01]  /*4730*/  STS.128 [R0+0x2000], R40 ;  /* 0x0020002800007388 */ /* 0x0003e20000000c00 */
[----:B------:R-:W-:Y:S01]  /*4740*/  UIMAD UR12, UR12, UR24, URZ ;  /* 0x000000180c0c72a4 */ /* 0x000fe2000f8e023f */
[----:B------:R-:W-:Y:S01]  /*4750*/  IMAD.U32 R3, RZ, RZ, UR19 ;  /* 0x00000013ff037e24 */ /* 0x000fe2000f8e00ff */
        /* <DEDUP_REMOVED lines=10> */
[----:B------:R-:W-:Y:S01]  /*4800*/  UIADD3 UR14, -UR11, URZ, URZ ;  /* 0x0000003f0b0e7290 */ /* 0x000fe2000fffe13f */
[----:B------:R1:W-:Y:S01]  /*4810*/  STS.128 [R0+0x4000], R56 ;  /* 0x0040003800007388 */ /* 0x0003e20000000c00 */
[----:B------:R-:W-:Y:S02]  /*4820*/  UIADD3 UR11, UR5, UR13, URZ ;  /* 0x0000000d050b7290 */ /* 0x000fe4000fffe03f */
[----:B------:R-:W-:Y:S01]  /*4830*/  ULEA UR20, UP0, UR4, UR20, 0x2 ;  /* 0x0000001404147291 */ /* 0x000fe2000f80103f */
[----:B------:R1:W-:Y:S01]  /*4840*/  STS.128 [R0+0x4800], R60 ;  /* 0x0048003c00007388 */ /* 0x0003e20000000c00 */
[----:B------:R-:W-:-:S02]  /*4850*/  UIADD3 UR5, UR7, UR12, URZ ;  /* 0x0000000c07057290 */ /* 0x000fc4000fffe03f */
[----:B------:R-:W-:Y:S01]  /*4860*/  ULEA UR22, UP1, UR6, UR22, 0x2 ;  /* 0x0000001606167291 */ /* 0x000fe2000f82103f */
[----:B------:R1:W-:Y:S01]  /*4870*/  STS.128 [R0+0x5000], R64 ;  /* 0x0050004000007388 */ /* 0x0003e20000000c00 */
[----:B------:R-:W-:Y:S02]  /*4880*/  ULEA.HI.X UR21, UR4, UR21, UR11, 0x2, UP0 ;  /* 0x0000001504157291 */ /* 0x000fe400080f140b */
[----:B------:R-:W-:Y:S01]  /*4890*/  ULEA.HI.X UR5, UR6, UR23, UR5, 0x2, UP1 ;  /* 0x0000001706057291 */ /* 0x000fe200088f1405 */
[----:B------:R1:W-:Y:S01]  /*48a0*/  STS.128 [R0+0x5800], R68 ;  /* 0x0058004400007388 */ /* 0x0003e20000000c00 */
[----:B------:R-:W-:-:S03]  /*48b0*/  UIMAD UR14, UR9, UR14, UR8 ;  /* 0x0000000e090e72a4 */ /* 0x000fc6000f8e0208 */
[----:B------:R1:W-:Y:S04]  /*48c0*/  STS.128 [R0+0x6000], R72 ;  /* 0x0060004800007388 */ /* 0x0003e80000000c00 */
[----:B------:R1:W-:Y:S04]  /*48d0*/  STS.128 [R0+0x6800], R76 ;  /* 0x0068004c00007388 */ /* 0x0003e80000000c00 */
[----:B------:R1:W-:Y:S04]  /*48e0*/  STS.128 [R0+0x7000], R80 ;  /* 0x0070005000007388 */ /* 0x0003e80000000c00 */
[----:B------:R1:W-:Y:S01]  /*48f0*/  STS.128 [R0+0x7800], R84 ;  /* 0x0078005400007388 */ /* 0x0003e20000000c00 */
[----:B------:R-:W-:Y:S05]  /*4900*/  @P0 BRA `(.L_x_1570) ;  /* 0x0000000000140947 */ /* 0x000fea0003800000 */
.L_x_1571:
[----:B------:R-:W2:Y:S04]  /*4910*/  LDG.E.STRONG.GPU R4, desc[UR46][R2.64] ;  /* 0x0000002e02047981 */ /* 0x000ea8000c1ef900 */
[----:B--2---:R-:W-:Y:S01]  /*4920*/  CCTL.IVALL ;  /* 0x00000000ff00798f */ /* 0x004fe20002000000 */
[----:B------:R-:W-:Y:S05]  /*4930*/  YIELD ;  /* 0x0000000000007946 */ /* 0x000fea0003800000 */
[----:B------:R-:W-:-:S13]  /*4940*/  ISETP.NE.AND P0, PT, R4, UR14, PT ;  /* 0x0000000e04007c0c */ /* 0x000fda000bf05270 */
[----:B------:R-:W-:Y:S05]  /*4950*/  @P0 BRA `(.L_x_1571) ;  /* 0xfffffffc00ec0947 */ /* 0x000fea000383ffff */
.L_x_1570:
[----:B------:R-:W-:Y:S05]  /*4960*/  BSYNC B0 ;  /* 0x0000000000007941 */ /* 0x000fea0003800000 */
.L_x_1569:
[----:B------:R-:W-:-:S03]  /*4970*/  UMOV UR4, 0xffffffff ;  /* 0xffffffff00047882 */ /* 0x000fc60000000000 */
[----:B------:R-:W-:Y:S05]  /*4980*/  BRA.DIV UR4, `(.L_x_1572) ;  /* 0x00000046046c7947 */ /* 0x000fea000b800000 */
[----:B------:R-:W-:Y:S01]  /*4990*/  NOP ;  /* 0x0000000000007918 */ /* 0x000fe20000000000 */
.L_x_1670:
        /* <DEDUP_REMOVED lines=10> */
[----:B------:R-:W-:Y:S01]  /*4a40*/  PLOP3.LUT P0, PT, PT, PT, PT, 0x80, 0x0 ;  /* 0x000000000000781c */ /* 0x000fe20003f0f070 */
[----:B------:R-:W-:Y:S01]  /*4a50*/  UMOV UR6, 0x1000 ;  /* 0x0000100000067882 */ /* 0x000fe20000000000 */
[----:B------:R-:W-:Y:S01]  /*4a60*/  UMOV UR8, 0x0 ;  /* 0x0000000000087882 */ /* 0x000fe20000000000 */
[----:B------:R-:W-:Y:S01]  /*4a70*/  UMOV UR9, 0x14f00000 ;  /* 0x14f0000000097882 */ /* 0x000fe20000000000 */
[----:B------:R-:W-:-:S09]  /*4a80*/  UMOV UR4, UR22 ;  /* 0x0000001600047c82 */ /* 0x000fd20008000000 */
.L_x_1575:
[----:B------:R-:W-:Y:S01]  /*4a90*/  @P0 ELECT P2, URZ, PT ;  /* 0x00000000003f082f */ /* 0x000fe20003840000 */
[----:B------:R2:W-:-:S12]  /*4aa0*/  UBLKRED.G.S.ADD.F32.RN [UR4], [UR10], UR6, desc[UR8] ;  /* 0x000008040a0073bb */ /* 0x0005d800080a1406 */
[----:B------:R-:W-:Y:S02]  /*4ab0*/  @P2 PLOP3.LUT P0, PT, P2, PT, PT, 0x8, 0x0 ;  /* 0x000000000000281c */ /* 0x000fe4000170e170 */
[----:B------:R-:W-:-:S11]  /*4ac0*/  PLOP3.LUT P2, PT, PT, PT, PT, 0x8, 0x0 ;  /* 0x000000000000781c */ /* 0x000fd60003f4e170 */
[----:B--2---:R-:W-:Y:S05]  /*4ad0*/  @P0 BRA.U.ANY `(.L_x_1575) ;  /* 0xfffffffd00ec0947 */ /* 0x004fea000393ffff */
[----:B------:R0:W-:Y:S01]  /*4ae0*/  UTMACMDFLUSH ;  /* 0x00000000000079b7 */ /* 0x0001e20000000000 */
[----:B------:R-:W-:-:S04]  /*4af0*/  DEPBAR.LE SB0, 0x0 ;  /* 0x000080000000791a */ /* 0x000fc80000000000 */
.L_x_1574:
[----:B------:R-:W-:Y:S05]  /*4b00*/  BSYNC B0 ;  /* 0x0000000000007941 */ /* 0x000fea0003800000 */
.L_x_1573:
        /* <DEDUP_REMOVED lines=12> */
[----:B------:R-:W-:-:S05]  /*4bd0*/  IMAD.MOV.U32 R5, RZ, RZ, 0x1 ;  /* 0x00000001ff057424 */ /* 0x000fca00078e00ff */
[----:B------:R2:W-:Y:S02]  /*4be0*/  REDG.E.ADD.S32.STRONG.GPU desc[UR46][R2.64], R5 ;  /* 0x000000050200798e */ /* 0x0005e4000c10e3ae */
.L_x_1577:
[----:B------:R-:W-:Y:S05]  /*4bf0*/  BSYNC B0 ;  /* 0x0000000000007941 */ /* 0x000fea0003800000 */
.L_x_1576:
[----:B------:R-:W-:Y:S06]  /*4c00*/  BAR.SYNC.DEFER_BLOCKING 0x1, 0x100 ;  /* 0x0044000000007b1d */ /* 0x000fec0000010000 */
[----:B------:R-:W-:Y:S01]  /*4c10*/  ULDC.64 UR4, c[0x0][0x860] ;  /* 0x0002180000047ab9 */ /* 0x000fe20000000a00 */
[----:B------:R-:W-:Y:S01]  /*4c20*/  BSSY B0, `(.L_x_1578) ;  /* 0x000001b000007945 */ /* 0x000fe20003800000 */
[----:B------:R-:W-:-:S04]  /*4c30*/  UIADD3 UR15, UP0, UR15, UR4, URZ ;  /* 0x000000040f0f7290 */ /* 0x000fc8000ff1e03f */
[----:B------:R-:W-:Y:S02]  /*4c40*/  UIADD3.X UR16, UR16, UR5, URZ, UP0, !UPT ;  /* 0x0000000510107290 */ /* 0x000fe400087fe43f */
[----:B--2---:R-:W-:-:S04]  /*4c50*/  IMAD.U32 R2, RZ, RZ, UR15 ;  /* 0x0000000fff027e24 */ /* 0x004fc8000f8e00ff */
[----:B------:R-:W-:Y:S01]  /*4c60*/  IMAD.U32 R3, RZ, RZ, UR16 ;  /* 0x00000010ff037e24 */ /* 0x000fe2000f8e00ff */
        /* <DEDUP_REMOVED lines=17> */
.L_x_1580:
[----:B-12---:R-:W2:Y:S04]  /*4d80*/  LDG.E.STRONG.GPU R0, desc[UR46][R2.64] ;  /* 0x0000002e02007981 */ /* 0x006ea8000c1ef900 */
[----:B--2---:R-:W-:Y:S01]  /*4d90*/  CCTL.IVALL ;  /* 0x00000000ff00798f */ /* 0x004fe20002000000 */
[----:B------:R-:W-:Y:S05]  /*4da0*/  YIELD ;  /* 0x0000000000007946 */ /* 0x000fea0003800000 */
[----:B------:R-:W-:-:S13]  /*4db0*/  ISETP.NE.AND P0, PT, R0, UR14, PT ;  /* 0x0000000e00007c0c */ /* 0x000fda000bf05270 */
[----:B------:R-:W-:Y:S05]  /*4dc0*/  @P0 BRA `(.L_x_1580) ;  /* 0xfffffffc00ec0947 */ /* 0x000fea000383ffff */
.L_x_1579:
[----:B------:R-:W-:Y:S05]  /*4dd0*/  BSYNC B0 ;  /* 0x0000000000007941 */ /* 0x000fea0003800000 */
.L_x_1578:
[----:B------:R-:W-:-:S03]  /*4de0*/  UMOV UR4, 0xffffffff ;  /* 0xffffffff00047882 */ /* 0x000fc60000000000 */
[----:B------:R-:W-:Y:S05]  /*4df0*/  BRA.DIV UR4, `(.L_x_1581) ;  /* 0x00000042046c7947 */ /* 0x000fea000b800000 */
[----:B------:R-:W-:Y:S01]  /*4e00*/  NOP ;  /* 0x0000000000007918 */ /* 0x000fe20000000000 */
.L_x_1673:
[----:B------:R-:W-:Y:S01]  /*4e10*/  @!PT LDS RZ, [RZ] ;  /* 0x00000000fffff984 */ /* 0x000fe20000000800 */
[----:B------:R-:W-:Y:S01]  /*4e20*/  @!PT LDS RZ, [RZ] ;  /* 0x00000000fffff984 */ /* 0x000fe20000000800 */
[----:B------:R-:W-:Y:S01]  /*4e30*/  @!PT LDS RZ, [RZ] ;  /* 0x00000000fffff984 */ /* 0x000fe20000000800 */
[----:B------:R-:W-:Y:S01]  /*4e40*/  @!PT LDS RZ, [RZ] ;  /* 0x00000000fffff984 */ /* 0x000fe20000000800 */
[----:B------:R3:W-:Y:S06]  /*4e50*/  MEMBAR.ALL.CTA ;  /* 0x0000000000007992 */ /* 0x0007ec0000008000 */
[----:B---3--:R-:W3:Y:S01]  /*4e60*/  FENCE.VIEW.ASYNC.S ;  /* 0x00000000000073c6 */ /* 0x008ee20000000000 */
[----:B------:R-:W-:Y:S05]  /*4e70*/  WARPSYNC.ALL ;  /* 0x0000000000007948 */ /* 0x000fea0003800000 */
[----:B------:R-:W-:Y:S01]  /*4e80*/  BSSY B0, `(.L_x_1582) ;  /* 0x0000010000007945 */ /* 0x000fe20003800000 */
        /* <DEDUP_REMOVED lines=8> */
.L_x_1584:
[----:B------:R-:W-:Y:S01]  /*4f10*/  @P0 ELECT P2, URZ, PT ;  /* 0x00000000003f082f */ /* 0x000fe20003840000 */
[----:B------:R3:W-:-:S12]  /*4f20*/  UBLKRED.G.S.ADD.F32.RN [UR4], [UR10], UR6, desc[UR8] ;  /* 0x000008040a0073bb */ /* 0x0007d800080a1406 */
[----:B------:R-:W-:Y:S02]  /*4f30*/  @P2 PLOP3.LUT P0, PT, P2, PT, PT, 0x8, 0x0 ;  /* 0x000000000000281c */ /* 0x000fe4000170e170 */
[----:B------:R-:W-:-:S11]  /*4f40*/  PLOP3.LUT P2, PT, PT, PT, PT, 0x8, 0x0 ;  /* 0x000000000000781c */ /* 0x000fd60003f4e170 */
[----:B---3--:R-:W-:Y:S05]  /*4f50*/  @P0 BRA.U.ANY `(.L_x_1584) ;  /* 0xfffffffd00ec0947 */ /* 0x008fea000393ffff */
[----:B------:R0:W-:Y:S01]  /*4f60*/  UTMACMDFLUSH ;  /* 0x00000000000079b7 */ /* 0x0001e20000000000 */
[----:B------:R-:W-:-:S04]  /*4f70*/  DEPBAR.LE SB0, 0x0 ;  /* 0x000080000000791a */ /* 0x000fc80000000000 */
.L_x_1583:
[----:B------:R-:W-:Y:S05]  /*4f80*/  BSYNC B0 ;  /* 0x0000000000007941 */ /* 0x000fea0003800000 */
.L_x_1582:
        /* <DEDUP_REMOVED lines=11> */
[----:B012345:R-:W-:Y:S04]  /*5040*/  CCTL.IVALL ;  /* 0x00000000ff00798f */ /* 0x03ffe80002000000 */
[----:B------:R3:W-:Y:S01]  /*5050*/  REDG.E.ADD.S32.STRONG.GPU desc[UR46][R2.64], R5 ;  /* 0x000000050200798e */ /* 0x0007e2000c10e3ae */
[----:B------:R-:W-:Y:S05]  /*5060*/  BRA `(.L_x_1548) ;  /* 0x0000003c00547947 */ /* 0x000fea0003800000 */
.L_x_1546:
        /* <DEDUP_REMOVED lines=33> */
.L_x_1586:
[----:B------:R-:W-:-:S05]  /*5280*/  UMOV UR11, UR5 ;  /* 0x00000005000b7c82 */ /* 0x000fca0008000000 */
.L_x_1587:
[----:B------:R-:W-:Y:S01]  /*5290*/  ULEA UR6, UR23, UR6, 0x7 ;  /* 0x0000000617067291 */ /* 0x000fe2000f8e383f */
[----:B------:R-:W-:Y:S01]  /*52a0*/  ULDC UR7, c[0x0][0x290] ;  /* 0x0000a40000077ab9 */ /* 0x000fe20000000800 */
[----:B------:R-:W-:Y:S01]  /*52b0*/  ULDC UR8, c[0x0][0x74c] ;  /* 0x0001d30000087ab9 */ /* 0x000fe20000000800 */
[----:B------:R-:W-:Y:S01]  /*52c0*/  ULDC.64 UR12, c[0x0][0x2d8] ;  /* 0x0000b600000c7ab9 */ /* 0x000fe20000000a00 */
[----:B------:R-:W-:Y:S02]  /*52d0*/  UIADD3 UR7, -UR8, UR6, -UR7 ;  /* 0x0000000608077290 */ /* 0x000fe4000fffe907 */
[----:B------:R-:W-:Y:S02]  /*52e0*/  UIMAD UR6, UR4, UR12, URZ ;  /* 0x0000000c040672a4 */ /* 0x000fe4000f8e023f */
[----:B------:R-:W-:Y:S02]  /*52f0*/  USHF.R.S32.HI UR8, URZ, 0x1f, UR7 ;  /* 0x0000001f3f087899 */ /* 0x000fe40008011407 */
[----:B------:R-:W-:-:S02]  /*5300*/  UIMAD UR6, UR17, UR13, UR6 ;  /* 0x0000000d110672a4 */ /* 0x000fc4000f8e0206 */
[----:B------:R-:W-:Y:S02]  /*5310*/  ULEA.HI UR7, UR8, UR7, URZ, 0x6 ;  /* 0x0000000708077291 */ /* 0x000fe4000f8f303f */
[----:B------:R-:W-:Y:S02]  /*5320*/  UIMAD.WIDE.U32 UR8, UR17, UR12, URZ ;  /* 0x0000000c110872a5 */ /* 0x000fe4000f8e003f */
[----:B------:R-:W-:Y:S02]  /*5330*/  USHF.R.S32.HI UR10, URZ, 0x6, UR7 ;  /* 0x000000063f0a7899 */ /* 0x000fe40008011407 */
[----:B------:R-:W-:Y:S02]  /*5340*/  UIADD3 UR9, UR9, UR6, URZ ;  /* 0x0000000609097290 */ /* 0x000fe4000fffe03f */
[----:B------:R-:W-:Y:S02]  /*5350*/  UISETP.LT.AND UP0, UPT, URZ, UR10, UPT ;  /* 0x0000000a3f00728c */ /* 0x000fe4000bf01270 */
[----:B------:R-:W-:-:S02]  /*5360*/  USHF.R.S32.HI UR7, URZ, 0x1f, UR16 ;  /* 0x0000001f3f077899 */ /* 0x000fc40008011410 */
[----:B------:R-:W-:Y:S01]  /*5370*/  USEL UR6, URZ, UR10, !UP0 ;  /* 0x0000000a3f067287 */ /* 0x000fe2000c000000 */
[----:B------:R-:W-:Y:S01]  /*5380*/  ULDC.64 UR12, c[0x0][0x2e0] ;  /* 0x0000b800000c7ab9 */ /* 0x000fe20000000a00 */
[----:B------:R-:W-:Y:S02]  /*5390*/  ULDC UR15, c[0x0][0x288] ;  /* 0x0000a200000f7ab9 */ /* 0x000fe40000000800 */
[----:B------:R-:W-:Y:S02]  /*53a0*/  UISETP.GT.AND UP0, UPT, UR11, UR6, UPT ;  /* 0x000000060b00728c */ /* 0x000fe4000bf04270 */
[----:B------:R-:W-:Y:S02]  /*53b0*/  UIMAD UR7, UR7, UR12, URZ ;  /* 0x0000000c070772a4 */ /* 0x000fe4000f8e023f */
[----:B------:R-:W-:Y:S02]  /*53c0*/  UIMAD UR10, UR16, UR15, URZ ;  /* 0x0000000f100a72a4 */ /* 0x000fe4000f8e023f */
[----:B------:R-:W-:Y:S01]  /*53d0*/  PLOP3.LUT P1, PT, PT, PT, UP0, 0x80, 0x0 ;  /* 0x000000000000781c */ /* 0x000fe20003f2f008 */
[----:B------:R-:W-:-:S02]  /*53e0*/  UIMAD UR14, UR16, UR13, UR7 ;  /* 0x0000000d100e72a4 */ /* 0x000fc4000f8e0207 */
        /* <DEDUP_REMOVED lines=26> */
.L_x_1592:
[----:B------:R-:W2:Y:S04]  /*5590*/  LDG.E.STRONG.GPU R0, desc[UR46][R2.64] ;  /* 0x0000002e02007981 */ /* 0x000ea8000c1ef900 */
[----:B--2---:R-:W-:Y:S01]  /*55a0*/  CCTL.IVALL ;  /* 0x00000000ff00798f */ /* 0x004fe20002000000 */
[----:B------:R-:W-:Y:S05]  /*55b0*/  YIELD ;  /* 0x0000000000007946 */ /* 0x000fea0003800000 */
[----:B------:R-:W-:-:S13]  /*55c0*/  ISETP.NE.AND P1, PT, R0, UR23, PT ;  /* 0x0000001700007c0c */ /* 0x000fda000bf25270 */
[----:B------:R-:W-:Y:S05]  /*55d0*/  @P1 BRA `(.L_x_1592) ;  /* 0xfffffffc00ec1947 */ /* 0x000fea000383ffff */
.L_x_1591:
[----:B------:R-:W-:Y:S05]  /*55e0*/  BSYNC B0 ;  /* 0x0000000000007941 */ /* 0x000fea0003800000 */
.L_x_1590:
[----:B------:R-:W-:-:S03]  /*55f0*/  UMOV UR4, 0xffffffff ;  /* 0xffffffff00047882 */ /* 0x000fc60000000000 */
[----:B------:R-:W-:Y:S05]  /*5600*/  BRA.DIV UR4, `(.L_x_1593) ;  /* 0x0000003a04847947 */ /* 0x000fea000b800000 */
[----:B------:R-:W-:Y:S01]  /*5610*/  NOP ;  /* 0x0000000000007918 */ /* 0x000fe20000000000 */
.L_x_1676:
        /* <DEDUP_REMOVED lines=22> */
.L_x_1595:
[----:B------:R-:W-:Y:S05]  /*5780*/  BSYNC B0 ;  /* 0x0000000000007941 */ /* 0x000fea0003800000 */
.L_x_1594:
        /* <DEDUP_REMOVED lines=20> */
.L_x_1597:
[----:B------:R-:W-:Y:S05]  /*58d0*/  BSYNC B0 ;  /* 0x0000000000007941 */ /* 0x000fea0003800000 */
.L_x_1596:
[----:B------:R-:W-:Y:S06]  /*58e0*/  BAR.ARV 0xa, 0xa0 ;  /* 0x0282800000007b1d */ /* 0x000fec0000002000 */
[----:B------:R-:W-:Y:S04]  /*58f0*/  BSSY B0, `(.L_x_1598) ;  /* 0x0000003000007945 */ /* 0x000fe80003800000 */
[----:B------:R-:W-:Y:S05]  /*5900*/  @!P0 BRA `(.L_x_1599) ;  /* 0x0000000000048947 */ /* 0x000fea0003800000 */
[----:B------:R-:W-:-:S04]  /*5910*/  DEPBAR.LE SB0, 0x0 ;  /* 0x000080000000791a */ /* 0x000fc80000000000 */
.L_x_1599:
[----:B------:R-:W-:Y:S05]  /*5920*/  BSYNC B0 ;  /* 0x0000000000007941 */ /* 0x000fea0003800000 */
.L_x_1598:
        /* <DEDUP_REMOVED lines=19> */
.L_x_1601:
[----:B------:R-:W-:Y:S05]  /*5a60*/  BSYNC B0 ;  /* 0x0000000000007941 */ /* 0x000fea0003800000 */
.L_x_1600:
[----:B------:R-:W-:Y:S01]  /*5a70*/  UIADD3 UR18, UR6, 0x1, URZ ;  /* 0x0000000106127890 */ /* 0x000fe2000fffe03f */
[----:B------:R-:W-:Y:S11]  /*5a80*/  BRA `(.L_x_1602) ;  /* 0x0000000000047947 */ /* 0x000ff60003800000 */
.L_x_1589:
[----:B------:R-:W-:-:S05]  /*5a90*/  UMOV UR18, UR6 ;  /* 0x0000000600127c82 */ /* 0x000fca0008000000 */
.L_x_1602:
        /* <DEDUP_REMOVED lines=12> */
.L_x_1627:
        /* <DEDUP_REMOVED lines=11> */
.L_x_1605:
[----:B------:R-:W2:Y:S04]  /*5c10*/  LDG.E.STRONG.GPU R0, desc[UR46][R2.64] ;  /* 0x0000002e02007981 */ /* 0x000ea8000c1ef900 */
[----:B--2---:R-:W-:Y:S01]  /*5c20*/  CCTL.IVALL ;  /* 0x00000000ff00798f */ /* 0x004fe20002000000 */
[----:B------:R-:W-:Y:S05]  /*5c30*/  YIELD ;  /* 0x0000000000007946 */ /* 0x000fea0003800000 */
[----:B------:R-:W-:-:S13]  /*5c40*/  ISETP.NE.AND P1, PT, R0, UR23, PT ;  /* 0x0000001700007c0c */ /* 0x000fda000bf25270 */
[----:B------:R-:W-:Y:S05]  /*5c50*/  @P1 BRA `(.L_x_1605) ;  /* 0xfffffffc00ec1947 */ /* 0x000fea000383ffff */
.L_x_1604:
[----:B------:R-:W-:Y:S05]  /*5c60*/  BSYNC B0 ;  /* 0x0000000000007941 */ /* 0x000fea0003800000 */
.L_x_1603:
[----:B------:R-:W-:-:S03]  /*5c70*/  UMOV UR16, 0xffffffff ;  /* 0xffffffff00107882 */ /* 0x000fc60000000000 */
[----:B------:R-:W-:Y:S05]  /*5c80*/  BRA.DIV UR16, `(.L_x_1606) ;  /* 0x0000003610007947 */ /* 0x000fea000b800000 */
[----:B------:R-:W-:Y:S01]  /*5c90*/  NOP ;  /* 0x0000000000007918 */ /* 0x000fe20000000000 */
.L_x_1679:
        /* <DEDUP_REMOVED lines=19> */
.L_x_1608:
[----:B------:R-:W-:Y:S05]  /*5dd0*/  BSYNC B0 ;  /* 0x0000000000007941 */ /* 0x000fea0003800000 */
.L_x_1607:
        /* <DEDUP_REMOVED lines=15> */
.L_x_1610:
[----:B------:R-:W-:Y:S05]  /*5ed0*/  BSYNC B0 ;  /* 0x0000000000007941 */ /* 0x000fea0003800000 */
.L_x_1609:
[----:B------:R-:W-:Y:S06]  /*5ee0*/  BAR.ARV 0xa, 0xa0 ;  /* 0x0282800000007b1d */ /* 0x000fec0000002000 */
[----:B------:R-:W-:Y:S04]  /*5ef0*/  BSSY B0, `(.L_x_1611) ;  /* 0x0000003000007945 */ /* 0x000fe80003800000 */
[----:B------:R-:W-:Y:S05]  /*5f00*/  @!P0 BRA `(.L_x_1612) ;  /* 0x0000000000048947 */ /* 0x000fea0003800000 */
[----:B------:R-:W-:-:S04]  /*5f10*/  DEPBAR.LE SB0, 0x0 ;  /* 0x000080000000791a */ /* 0x000fc80000000000 */
.L_x_1612:
[----:B------:R-:W-:Y:S05]  /*5f20*/  BSYNC B0 ;  /* 0x0000000000007941 */ /* 0x000fea0003800000 */
.L_x_1611:
        /* <DEDUP_REMOVED lines=19> */
.L_x_1614:
[----:B------:R-:W-:Y:S05]  /*6060*/  BSYNC B0 ;  /* 0x0000000000007941 */ /* 0x000fea0003800000 */
.L_x_1613:
        /* <DEDUP_REMOVED lines=9> */
.L_x_1617:
[----:B------:R-:W2:Y:S04]  /*6100*/  LDG.E.STRONG.GPU R0, desc[UR46][R2.64] ;  /* 0x0000002e02007981 */ /* 0x000ea8000c1ef900 */
[----:B--2---:R-:W-:Y:S01]  /*6110*/  CCTL.IVALL ;  /* 0x00000000ff00798f */ /* 0x004fe20002000000 */
[----:B------:R-:W-:Y:S05]  /*6120*/  YIELD ;  /* 0x0000000000007946 */ /* 0x000fea0003800000 */
[----:B------:R-:W-:-:S13]  /*6130*/  ISETP.NE.AND P1, PT, R0, UR23, PT ;  /* 0x0000001700007c0c */ /* 0x000fda000bf25270 */
[----:B------:R-:W-:Y:S05]  /*6140*/  @P1 BRA `(.L_x_1617) ;  /* 0xfffffffc00ec1947 */ /* 0x000fea000383ffff */
.L_x_1616:
[----:B------:R-:W-:Y:S05]  /*6150*/  BSYNC B0 ;  /* 0x0000000000007941 */ /* 0x000fea0003800000 */
.L_x_1615:
[----:B------:R-:W-:-:S03]  /*6160*/  UMOV UR12, 0xffffffff ;  /* 0xffffffff000c7882 */ /* 0x000fc60000000000 */
[----:B------:R-:W-:Y:S05]  /*6170*/  BRA.DIV UR12, `(.L_x_1618) ;  /* 0x0000002e0ce07947 */ /* 0x000fea000b800000 */
[----:B------:R-:W-:Y:S01]  /*6180*/  NOP ;  /* 0x0000000000007918 */ /* 0x000fe20000000000 */
.L_x_1682:
        /* <DEDUP_REMOVED lines=15> */
.L_x_1620:
[----:B------:R-:W-:Y:S05]  /*6280*/  BSYNC B0 ;  /* 0x0000000000007941 */ /* 0x000fea0003800000 */
.L_x_1619:
        /* <DEDUP_REMOVED lines=15> */
.L_x_1622:
[----:B------:R-:W-:Y:S05]  /*6380*/  BSYNC B0 ;  /* 0x0000000000007941 */ /* 0x000fea0003800000 */
.L_x_1621:
[----:B------:R-:W-:Y:S06]  /*6390*/  BAR.ARV 0xa, 0xa0 ;  /* 0x0282800000007b1d */ /* 0x000fec0000002000 */
[----:B------:R-:W-:Y:S04]  /*63a0*/  BSSY B0, `(.L_x_1623) ;  /* 0x0000003000007945 */ /* 0x000fe80003800000 */
[----:B------:R-:W-:Y:S05]  /*63b0*/  @!P0 BRA `(.L_x_1624) ;  /* 0x0000000000048947 */ /* 0x000fea0003800000 */
[----:B------:R-:W-:-:S04]  /*63c0*/  DEPBAR.LE SB0, 0x0 ;  /* 0x000080000000791a */ /* 0x000fc80000000000 */
.L_x_1624:
[----:B------:R-:W-:Y:S05]  /*63d0*/  BSYNC B0 ;  /* 0x0000000000007941 */ /* 0x000fea0003800000 */
.L_x_1623:
        /* <DEDUP_REMOVED lines=19> */
.L_x_1626:
[----:B------:R-:W-:Y:S05]  /*6510*/  BSYNC B0 ;  /* 0x0000000000007941 */ /* 0x000fea0003800000 */
.L_x_1625:
[----:B------:R-:W-:Y:S02]  /*6520*/  UIADD3 UR6, UR6, 0x2, URZ ;  /* 0x0000000206067890 */ /* 0x000fe4000fffe03f */
[----:B------:R-:W-:Y:S02]  /*6530*/  UIADD3 UR4, UR4, 0x4000, URZ ;  /* 0x0000400004047890 */ /* 0x000fe4000fffe03f */
[----:B------:R-:W-:-:S06]  /*6540*/  UISETP.GE.AND UP0, UPT, UR6, UR11, UPT ;  /* 0x0000000b0600728c */ /* 0x000fcc000bf06270 */
[----:B------:R-:W-:-:S13]  /*6550*/  PLOP3.LUT P1, PT, PT, PT, UP0, 0x80, 0x0 ;  /* 0x000000000000781c */ /* 0x000fda0003f2f008 */
[----:B------:R-:W-:Y:S05]  /*6560*/  @!P1 BRA `(.L_x_1627) ;  /* 0xfffffff4007c9947 */ /* 0x000fea000383ffff */
.L_x_1588:
        /* <DEDUP_REMOVED lines=41> */
.L_x_1630:
[----:B------:R-:W-:Y:S05]  /*6800*/  BSYNC B0 ;  /* 0x0000000000007941 */ /* 0x000fea0003800000 */
.L_x_1629:
[----:B------:R-:W-:Y:S05]  /*6810*/  BRA `(.L_x_1631) ;  /* 0x0000000000047947 */ /* 0x000fea0003800000 */
.L_x_1628:
[----:B------:R-:W-:-:S05]  /*6820*/  UMOV UR4, UR6 ;  /* 0x0000000600047c82 */ /* 0x000fca0008000000 */
.L_x_1631:
        /* <DEDUP_REMOVED lines=11> */
.L_x_1636:
        /* <DEDUP_REMOVED lines=24> */
.L_x_1633:
[----:B------:R-:W-:Y:S05]  /*6a60*/  BSYNC B0 ;  /* 0x0000000000007941 */ /* 0x000fea0003800000 */
.L_x_1632:
        /* <DEDUP_REMOVED lines=24> */
.L_x_1635:
[----:B------:R-:W-:Y:S05]  /*6bf0*/  BSYNC B0 ;  /* 0x0000000000007941 */ /* 0x000fea0003800000 */
.L_x_1634:
[----:B------:R-:W-:Y:S02]  /*6c00*/  UIADD3 UR11, UR11, 0x2, URZ ;  /* 0x000000020b0b7890 */ /* 0x000fe4000fffe03f */
[----:B------:R-:W-:Y:S02]  /*6c10*/  ULEA UR8, UR18, UR8, 0x1 ;  /* 0x0000000812087291 */ /* 0x000fe4000f8e083f */
[----:B------:R-:W-:Y:S02]  /*6c20*/  ULEA UR9, UR18, UR9, 0x1 ;  /* 0x0000000912097291 */ /* 0x000fe4000f8e083f */
[----:B------:R-:W-:-:S13]  /*6c30*/  ISETP.NE.AND P0, PT, RZ, UR11, PT ;  /* 0x0000000bff007c0c */ /* 0x000fda000bf05270 */
[----:B------:R-:W-:Y:S05]  /*6c40*/  @!P0 BRA `(.L_x_1548) ;  /* 0x00000020005c8947 */ /* 0x000fea0003800000 */
[----:B------:R-:W-:Y:S05]  /*6c50*/  BRA `(.L_x_1636) ;  /* 0xfffffffc00207947 */ /* 0x000fea000383ffff */
.L_x_1585:
        /* <DEDUP_REMOVED lines=33> */
.L_x_1638:
        /* <DEDUP_REMOVED lines=43> */
.L_x_1683:
        /* <DEDUP_REMOVED lines=15> */
.L_x_1641:
        /* <DEDUP_REMOVED lines=98> */
.L_x_1652:
[----:B--234-:R-:W-:-:S04]  /*7830*/  SHF.L.U32 R21, R11, 0x1f, RZ ;  /* 0x0000001f0b157819 */ /* 0x01cfc800000006ff */
[----:B------:R-:W1:Y:S02]  /*7840*/  SYNCS.PHASECHK.TRANS64.TRYWAIT P1, [R16+URZ+0x30840], R21 ;  /* 0x03084015100075a7 */ /* 0x000e64000802017f */
[----:B-1----:R-:W-:Y:S05]  /*7850*/  @!P1 BRA `(.L_x_1644) ;  /* 0x0000001800589947 */ /* 0x002fea0003800000 */
.L_x_1684:
[----:B------:R-:W-:Y:S05]  /*7860*/  @P0 BRA `(.L_x_1645) ;  /* 0x0000000000140947 */ /* 0x000fea0003800000 */
[----:B------:R-:W-:Y:S01]  /*7870*/  ISETP.NE.AND P1, PT, R6, RZ, PT ;  /* 0x000000ff0600720c */ /* 0x000fe20003f25270 */
[----:B------:R-:W-:-:S04]  /*7880*/  IMAD.MOV.U32 R3, RZ, RZ, 0x4100 ;  /* 0x00004100ff037424 */ /* 0x000fc800078e00ff */
[----:B------:R3:W-:Y:S08]  /*7890*/  SYNCS.ARRIVE.TRANS64 RZ, [R16+URZ+0x30830], R3 ;  /* 0x0308300310ff79a7 */ /* 0x0007f0000800003f */
[----:B------:R-:W-:Y:S05]  /*78a0*/  @!P1 BRA `(.L_x_1645) ;  /* 0x0000000000049947 */ /* 0x000fea0003800000 */
[----:B------:R-:W-:Y:S01]  /*78b0*/  BPT.TRAP 0x1 ;  /* 0x000000040000795c */ /* 0x000fe20000300000 */
.L_x_1645:
        /* <DEDUP_REMOVED lines=36> */
.L_x_1685:
[----:B------:R-:W-:Y:S05]  /*7b00*/  @P0 BRA `(.L_x_1647) ;  /* 0x0000000000140947 */ /* 0x000fea0003800000 */
[----:B------:R-:W-:Y:S01]  /*7b10*/  ISETP.NE.AND P1, PT, R6, RZ, PT ;  /* 0x000000ff0600720c */ /* 0x000fe20003f25270 */
[----:B------:R-:W-:-:S04]  /*7b20*/  IMAD.MOV.U32 R2, RZ, RZ, 0x4100 ;  /* 0x00004100ff027424 */ /* 0x000fc800078e00ff */
[----:B------:R3:W-:Y:S08]  /*7b30*/  SYNCS.ARRIVE.TRANS64 RZ, [R16+URZ+0x30818], R2 ;  /* 0x0308180210ff79a7 */ /* 0x0007f0000800003f */
[----:B------:R-:W-:Y:S05]  /*7b40*/  @!P1 BRA `(.L_x_1647) ;  /* 0x0000000000049947 */ /* 0x000fea0003800000 */
[----:B------:R-:W-:Y:S01]  /*7b50*/  BPT.TRAP 0x1 ;  /* 0x000000040000795c */ /* 0x000fe20000300000 */
.L_x_1647:
        /* <DEDUP_REMOVED lines=36> */
.L_x_1686:
[----:B------:R-:W-:Y:S05]  /*7da0*/  @P0 BRA `(.L_x_1649) ;  /* 0x0000000000140947 */ /* 0x000fea0003800000 */
[----:B------:R-:W-:Y:S01]  /*7db0*/  ISETP.NE.AND P1, PT, R6, RZ, PT ;  /* 0x000000ff0600720c */ /* 0x000fe20003f25270 */
[----:B-123--:R-:W-:-:S04]  /*7dc0*/  IMAD.MOV.U32 R21, RZ, RZ, 0x4100 ;  /* 0x00004100ff157424 */ /* 0x00efc800078e00ff */
[----:B------:R4:W-:Y:S08]  /*7dd0*/  SYNCS.ARRIVE.TRANS64 RZ, [R16+URZ+0x30838], R21 ;  /* 0x0308381510ff79a7 */ /* 0x0009f0000800003f */
[----:B------:R-:W-:Y:S05]  /*7de0*/  @!P1 BRA `(.L_x_1649) ;  /* 0x0000000000049947 */ /* 0x000fea0003800000 */
[----:B------:R-:W-:Y:S01]  /*7df0*/  BPT.TRAP 0x1 ;  /* 0x000000040000795c */ /* 0x000fe20000300000 */
.L_x_1649:
        /* <DEDUP_REMOVED lines=31> */
.L_x_1688:
[----:B------:R-:W-:Y:S05]  /*7ff0*/  @P0 BRA `(.L_x_1651) ;  /* 0x0000000000140947 */ /* 0x000fea0003800000 */
[----:B------:R-:W-:Y:S01]  /*8000*/  ISETP.NE.AND P1, PT, R6, RZ, PT ;  /* 0x000000ff0600720c */ /* 0x000fe20003f25270 */
[----:B------:R-:W-:-:S04]  /*8010*/  IMAD.MOV.U32 R5, RZ, RZ, 0x4100 ;  /* 0x00004100ff057424 */ /* 0x000fc800078e00ff */
[----:B------:R1:W-:Y:S08]  /*8020*/  SYNCS.ARRIVE.TRANS64 RZ, [R16+URZ+0x30810], R5 ;  /* 0x0308100510ff79a7 */ /* 0x0003f0000800003f */
[----:B------:R-:W-:Y:S05]  /*8030*/  @!P1 BRA `(.L_x_1651) ;  /* 0x0000000000049947 */ /* 0x000fea0003800000 */
[----:B------:R-:W-:Y:S01]  /*8040*/  BPT.TRAP 0x1 ;  /* 0x000000040000795c */ /* 0x000fe20000300000 */
.L_x_1651:
        /* <DEDUP_REMOVED lines=37> */
.L_x_1643:
[----:B------:R-:W3:Y:S02]  /*82a0*/  LDL.LU R4, [R1+0x4] ;  /* 0x0000040001047983 */ /* 0x000ee40000300800 */
[----:B---3--:R-:W-:Y:S02]  /*82b0*/  ISETP.NE.AND P1, PT, R4, RZ, PT ;  /* 0x000000ff0400720c */ /* 0x008fe40003f25270 */
[----:B------:R1:W5:Y:S11]  /*82c0*/  LDL R4, [R1] ;  /* 0x0000000001047983 */ /* 0x0003760000100800 */
[----:B-1----:R-:W-:Y:S05]  /*82d0*/  @!P1 BRA `(.L_x_1642) ;  /* 0x0000000400489947 */ /* 0x002fea0003800000 */
[----:B------:R-:W-:-:S04]  /*82e0*/  SHF.L.U32 R13, R11, 0x1f, RZ ;  /* 0x0000001f0b0d7819 */ /* 0x000fc800000006ff */
[----:B------:R-:W1:Y:S02]  /*82f0*/  SYNCS.PHASECHK.TRANS64.TRYWAIT P1, [R16+URZ+0x30840], R13 ;  /* 0x0308400d100075a7 */ /* 0x000e64000802017f */
[----:B-1----:R-:W-:Y:S05]  /*8300*/  @!P1 BRA `(.L_x_1653) ;  /* 0x0000001000009947 */ /* 0x002fea0003800000 */
.L_x_1689:
[----:B------:R-:W-:Y:S05]  /*8310*/  @P0 BRA `(.L_x_1654) ;  /* 0x0000000000140947 */ /* 0x000fea0003800000 */
[----:B------:R-:W-:Y:S01]  /*8320*/  ISETP.NE.AND P1, PT, R6, RZ, PT ;  /* 0x000000ff0600720c */ /* 0x000fe20003f25270 */
[----:B--2---:R-:W-:-:S04]  /*8330*/  IMAD.MOV.U32 R5, RZ, RZ, 0x4100 ;  /* 0x00004100ff057424 */ /* 0x004fc800078e00ff */
[----:B------:R3:W-:Y:S08]  /*8340*/  SYNCS.ARRIVE.TRANS64 RZ, [R16+URZ+0x30830], R5 ;  /* 0x0308300510ff79a7 */ /* 0x0007f0000800003f */
[----:B------:R-:W-:Y:S05]  /*8350*/  @!P1 BRA `(.L_x_1654) ;  /* 0x0000000000049947 */ /* 0x000fea0003800000 */
[----:B------:R-:W-:Y:S01]  /*8360*/  BPT.TRAP 0x1 ;  /* 0x000000040000795c */ /* 0x000fe20000300000 */
.L_x_1654:
        /* <DEDUP_REMOVED lines=33> */
.L_x_1690:
[----:B------:R-:W-:Y:S05]  /*8580*/  @P0 BRA `(.L_x_1656) ;  /* 0x0000000000140947 */ /* 0x000fea0003800000 */
[----:B------:R-:W-:Y:S01]  /*8590*/  ISETP.NE.AND P0, PT, R6, RZ, PT ;  /* 0x000000ff0600720c */ /* 0x000fe20003f05270 */
[----:B------:R-:W-:-:S04]  /*85a0*/  IMAD.MOV.U32 R5, RZ, RZ, 0x4100 ;  /* 0x00004100ff057424 */ /* 0x000fc800078e00ff */
[----:B------:R3:W-:Y:S08]  /*85b0*/  SYNCS.ARRIVE.TRANS64 RZ, [R16+URZ+0x30818], R5 ;  /* 0x0308180510ff79a7 */ /* 0x0007f0000800003f */
[----:B------:R-:W-:Y:S05]  /*85c0*/  @!P0 BRA `(.L_x_1656) ;  /* 0x0000000000048947 */ /* 0x000fea0003800000 */
[----:B------:R-:W-:Y:S01]  /*85d0*/  BPT.TRAP 0x1 ;  /* 0x000000040000795c */ /* 0x000fe20000300000 */
.L_x_1656:
        /* <DEDUP_REMOVED lines=34> */
.L_x_1642:
[----:B------:R-:W3:Y:S01]  /*8800*/  S2R R0, SR_TID.X ;  /* 0x0000000000007919 */ /* 0x000ee20000002100 */
[----:B------:R-:W-:Y:S01]  /*8810*/  IMAD R3, R19, 0x8, R16 ;  /* 0x0000000813037824 */ /* 0x000fe200078e0210 */
[----:B---3--:R-:W-:Y:S02]  /*8820*/  LOP3.LUT R2, R0, 0x7f, RZ, 0xc0, !PT ;  /* 0x0000007f00027812 */ /* 0x008fe400078ec0ff */
[----:B------:R-:W-:Y:S02]  /*8830*/  SHF.L.U32 R0, R11, 0x1f, RZ ;  /* 0x0000001f0b007819 */ /* 0x000fe400000006ff */
[----:B------:R-:W-:Y:S02]  /*8840*/  ISETP.NE.AND P1, PT, R2, RZ, PT ;  /* 0x000000ff0200720c */ /* 0x000fe40003f25270 */
[----:B------:R-:W3:Y:S02]  /*8850*/  SYNCS.PHASECHK.TRANS64.TRYWAIT P0, [R3+URZ+0x30840], R0 ;  /* 0x03084000030075a7 */ /* 0x000ee4000800017f */
[----:B---3--:R-:W-:Y:S09]  /*8860*/  @!P0 BRA `(.L_x_1657) ;  /* 0x0000000800d08947 */ /* 0x008ff20003800000 */
.L_x_1691:
[----:B------:R-:W-:Y:S05]  /*8870*/  @P1 BRA `(.L_x_1658) ;  /* 0x0000000000181947 */ /* 0x000fea0003800000 */
[----:B------:R-:W1:Y:S01]  /*8880*/  S2R R2, SR_TID.X ;  /* 0x0000000000027919 */ /* 0x000e620000002100 */
[----:B---3--:R-:W-:-:S04]  /*8890*/  IMAD.MOV.U32 R0, RZ, RZ, 0x4100 ;  /* 0x00004100ff007424 */ /* 0x008fc800078e00ff */
[----:B------:R3:W-:Y:S01]  /*88a0*/  SYNCS.ARRIVE.TRANS64 RZ, [R3+URZ+0x30830], R0 ;  /* 0x0308300003ff79a7 */ /* 0x0007e2000800003f */
[----:B-1----:R-:W-:-:S13]  /*88b0*/  LOP3.LUT P0, RZ, R2, 0x1f, RZ, 0xc0, !PT ;  /* 0x0000001f02ff7812 */ /* 0x002fda000780c0ff */
[----:B---3--:R-:W-:Y:S05]  /*88c0*/  @!P0 BRA `(.L_x_1658) ;  /* 0x0000000000048947 */ /* 0x008fea0003800000 */
[----:B------:R-:W-:Y:S01]  /*88d0*/  BPT.TRAP 0x1 ;  /* 0x000000040000795c */ /* 0x000fe20000300000 */
.L_x_1658:
        /* <DEDUP_REMOVED lines=40> */
.L_x_1639:
[----:B------:R-:W-:Y:S05]  /*8b60*/  BSYNC B0 ;  /* 0x0000000000007941 */ /* 0x000fea0003800000 */
.L_x_1637:
[----:B------:R-:W-:-:S03]  /*8b70*/  UMOV UR7, 0xffffffff ;  /* 0xffffffff00077882 */ /* 0x000fc60000000000 */
[----:B------:R-:W-:Y:S05]  /*8b80*/  BRA.DIV UR7, `(.L_x_1659) ;  /* 0x0000000a071c7947 */ /* 0x000fea000b800000 */
[----:B------:R-:W-:-:S13]  /*8b90*/  ELECT P6, URZ, PT ;  /* 0x00000000003f782f */ /* 0x000fda00038c0000 */
.L_x_1694:
[----:B------:R-:W-:Y:S05]  /*8ba0*/  @!P6 BRA `(.L_x_1548) ;  /* 0x000000000084e947 */ /* 0x000fea0003800000 */
[----:B------:R-:W-:-:S06]  /*8bb0*/  ULOP3.LUT UR7, UR38, 0x2, URZ, 0xfc, !UPT ;  /* 0x0000000226077892 */ /* 0x000fcc000f8efc3f */
[----:B------:R-:W-:-:S05]  /*8bc0*/  IMAD.U32 R2, RZ, RZ, UR7 ;  /* 0x00000007ff027e24 */ /* 0x000fca000f8e00ff */
[----:B------:R-:W-:-:S13]  /*8bd0*/  ISETP.NE.AND P2, PT, R2, 0x3, PT ;  /* 0x000000030200780c */ /* 0x000fda0003f45270 */
[----:B------:R-:W-:Y:S05]  /*8be0*/  @!P2 BRA `(.L_x_1660) ;  /* 0x000000000004a947 */ /* 0x000fea0003800000 */
[----:B------:R-:W-:Y:S01]  /*8bf0*/  BPT.TRAP 0x1 ;  /* 0x000000040000795c */ /* 0x000fe20000300000 */
.L_x_1660:
        /* <DEDUP_REMOVED lines=15> */
.L_x_1695:
[----:B------:R-:W2:Y:S02]  /*8cf0*/  SYNCS.PHASECHK.TRANS64.TRYWAIT P0, [R3+URZ], R2 ;  /* 0x00000002030075a7 */ /* 0x000ea4000800017f */
[----:B--2---:R-:W-:Y:S05]  /*8d00*/  @!P0 BRA `(.L_x_1662) ;  /* 0x0000000400f08947 */ /* 0x004fea0003800000 */
.L_x_1696:
[----:B------:R-:W-:Y:S05]  /*8d10*/  @!P2 BRA `(.L_x_1663) ;  /* 0x000000000004a947 */ /* 0x000fea0003800000 */
[----:B------:R-:W-:Y:S01]  /*8d20*/  BPT.TRAP 0x1 ;  /* 0x000000040000795c */ /* 0x000fe20000300000 */
.L_x_1663:
[----:B--2---:R-:W-:-:S04]  /*8d30*/  VIADD R3, R7, 0x30840 ;  /* 0x0003084007037836 */ /* 0x004fc80000000000 */
[----:B------:R-:W-:-:S04]  /*8d40*/  IMAD R0, R0, 0x8, R3 ;  /* 0x0000000800007824 */ /* 0x000fc800078e0203 */
[----:B------:R-:W2:Y:S02]  /*8d50*/  SYNCS.PHASECHK.TRANS64.TRYWAIT P0, [R0+URZ], R5 ;  /* 0x00000005000075a7 */ /* 0x000ea4000800017f */
[----:B--2---:R-:W-:Y:S05]  /*8d60*/  @!P0 BRA `(.L_x_1664) ;  /* 0x0000000400ec8947 */ /* 0x004fea0003800000 */
.L_x_1697:
[----:B------:R-:W-:-:S07]  /*8d70*/  IMAD R3, R4, 0x8, R3 ;  /* 0x0000000804037824 */ /* 0x000fce00078e0203 */
.L_x_1665:
[----:B---3--:R3:W4:Y:S02]  /*8d80*/  SYNCS.PHASECHK.TRANS64.TRYWAIT P0, [R3+URZ], R2 ;  /* 0x00000002030075a7 */ /* 0x008724000800017f */
[----:B----4-:R-:W-:Y:S05]  /*8d90*/  @!P0 NANOSLEEP.SYNCS 0x989680 ;  /* 0x009896800000895d */ /* 0x010fea0003900000 */
[----:B------:R-:W4:Y:S02]  /*8da0*/  @!P0 SYNCS.PHASECHK.TRANS64 P0, [R3+URZ], R2 ;  /* 0x00000002030085a7 */ /* 0x000f24000800007f */
[----:B----4-:R-:W-:Y:S05]  /*8db0*/  @!P0 BRA `(.L_x_1665) ;  /* 0xfffffffc00f08947 */ /* 0x010fea000383ffff */
.L_x_1548:
[----:B------:R-:W-:Y:S05]  /*8dc0*/  BSYNC B6 ;  /* 0x0000000000067941 */ /* 0x000fea0003800000 */
.L_x_1545:
[----:B------:R-:W-:Y:S05]  /*8dd0*/  EXIT ;  /* 0x000000000000794d */ /* 0x000fea0003800000 */
.L_x_1555:
[----:B------:R-:W-:Y:S02]  /*8de0*/  IMAD.MOV.U32 R12, RZ, RZ, RZ ;  /* 0x000000ffff0c7224 */ /* 0x000fe400078e00ff */
[----:B------:R-:W-:Y:S02]  /*8df0*/  IMAD.MOV.U32 R11, RZ, RZ, 0x1f ;  /* 0x0000001fff0b7424 */ /* 0x000fe400078e00ff */
[----:B------:R-:W-:-:S07]  /*8e00*/  IMAD.MOV.U32 R15, RZ, RZ, -0x1 ;  /* 0xffffffffff0f7424 */ /* 0x000fce00078e00ff */
[----:B------:R-:W-:Y:S05]  /*8e10*/  WARPSYNC.COLLECTIVE R15, `(.L_x_1666) ;  /* 0x000000000f087348 */ /* 0x000fea0003c00000 */
[----:B------:R1:W2:Y:S02]  /*8e20*/  SHFL.IDX P6, R14, R13, R12, R11 ;  /* 0x0000000c0d0e7389 */ /* 0x0002a400000c000b */
[----:B-12---:R-:W-:Y:S01]  /*8e30*/  ENDCOLLECTIVE ;  /* 0x000000000000791b */ /* 0x006fe20003800000 */
.L_x_1666:
[----:B------:R-:W-:Y:S05]  /*8e40*/  BRA `(.L_x_1667) ;  /* 0xffffff8000d07947 */ /* 0x000fea000383ffff */
.L_x_1557:
[----:B--2---:R2:W3:Y:S02]  /*8e50*/  SYNCS.PHASECHK.TRANS64.TRYWAIT P0, [R231+URZ+0x30800], R8 ;  /* 0x03080008e70075a7 */ /* 0x0044e4000800017f */
[----:B---3--:R-:W-:Y:S05]  /*8e60*/  @!P0 NANOSLEEP.SYNCS 0x989680 ;  /* 0x009896800000895d */ /* 0x008fea0003900000 */
[----:B------:R-:W3:Y:S02]  /*8e70*/  @!P0 SYNCS.PHASECHK.TRANS64 P0, [R231+URZ+0x30800], R8 ;  /* 0x03080008e70085a7 */ /* 0x000ee4000800007f */
[----:B---3--:R-:W-:Y:S05]  /*8e80*/  @!P0 BRA `(.L_x_1557) ;  /* 0xfffffffc00f08947 */ /* 0x008fea000383ffff */
[----:B------:R-:W-:Y:S05]  /*8e90*/  BRA `(.L_x_1556) ;  /* 0xffffff8400187947 */ /* 0x000fea000383ffff */
.L_x_1561:
[----:B---3--:R3:W4:Y:S02]  /*8ea0*/  SYNCS.PHASECHK.TRANS64.TRYWAIT P0, [R0+URZ+0x30810], R7 ;  /* 0x03081007000075a7 */ /* 0x008724000800017f */
[----:B----4-:R-:W-:Y:S05]  /*8eb0*/  @!P0 NANOSLEEP.SYNCS 0x989680 ;  /* 0x009896800000895d */ /* 0x010fea0003900000 */
[----:B------:R-:W4:Y:S02]  /*8ec0*/  @!P0 SYNCS.PHASECHK.TRANS64 P0, [R0+URZ+0x30810], R7 ;  /* 0x03081007000085a7 */ /* 0x000f24000800007f */
[----:B----4-:R-:W-:Y:S05]  /*8ed0*/  @!P0 BRA `(.L_x_1561) ;  /* 0xfffffffc00f08947 */ /* 0x010fea000383ffff */
[----:B------:R-:W-:Y:S05]  /*8ee0*/  BRA `(.L_x_1560) ;  /* 0xffffff8800b47947 */ /* 0x000fea000383ffff */
.L_x_1565:
[----:B------:R1:W1:Y:S02]  /*8ef0*/  SYNCS.PHASECHK.TRANS64.TRYWAIT P0, [R0+URZ+0x30830], R7 ;  /* 0x03083007000075a7 */ /* 0x000264000800017f */
[----:B-1----:R-:W-:Y:S05]  /*8f00*/  @!P0 NANOSLEEP.SYNCS 0x989680 ;  /* 0x009896800000895d */ /* 0x002fea0003900000 */
[----:B------:R-:W1:Y:S02]  /*8f10*/  @!P0 SYNCS.PHASECHK.TRANS64 P0, [R0+URZ+0x30830], R7 ;  /* 0x03083007000085a7 */ /* 0x000e64000800007f */
[----:B-1----:R-:W-:Y:S05]  /*8f20*/  @!P0 BRA `(.L_x_1565) ;  /* 0xfffffffc00f08947 */ /* 0x002fea000383ffff */
[----:B------:R-:W-:Y:S05]  /*8f30*/  BRA `(.L_x_1564) ;  /* 0xffffff90000c7947 */ /* 0x000fea000383ffff */
.L_x_1572:
[----:B------:R-:W-:Y:S01]  /*8f40*/  BSSY B0, `(.L_x_1668) ;  /* 0x0000005000007945 */ /* 0x000fe20003800000 */
[----:B------:R-:W-:-:S07]  /*8f50*/  IMAD.MOV.U32 R15, RZ, RZ, -0x1 ;  /* 0xffffffffff0f7424 */ /* 0x000fce00078e00ff */
[----:B-1----:R-:W-:Y:S05]  /*8f60*/  WARPSYNC.COLLECTIVE R15, `(.L_x_1669) ;  /* 0x000000000f087348 */ /* 0x002fea0003c00000 */
[----:B------:R-:W-:Y:S01]  /*8f70*/  NOP ;  /* 0x0000000000007918 */ /* 0x000fe20000000000 */
[----:B-1----:R-:W-:Y:S01]  /*8f80*/  ENDCOLLECTIVE ;  /* 0x000000000000791b */ /* 0x002fe20003800000 */
.L_x_1669:
[----:B------:R-:W-:Y:S05]  /*8f90*/  BSYNC B0 ;  /* 0x0000000000007941 */ /* 0x000fea0003800000 */
.L_x_1668:
[----:B------:R-:W-:Y:S05]  /*8fa0*/  BRA `(.L_x_1670) ;  /* 0xffffffb8007c7947 */ /* 0x000fea000383ffff */
.L_x_1581:
[----:B------:R-:W-:Y:S01]  /*8fb0*/  BSSY B0, `(.L_x_1671) ;  /* 0x0000005000007945 */ /* 0x000fe20003800000 */
[----:B------:R-:W-:-:S07]  /*8fc0*/  IMAD.MOV.U32 R15, RZ, RZ, -0x1 ;  /* 0xffffffffff0f7424 */ /* 0x000fce00078e00ff */
[----:B-12---:R-:W-:Y:S05]  /*8fd0*/  WARPSYNC.COLLECTIVE R15, `(.L_x_1672) ;  /* 0x000000000f087348 */ /* 0x006fea0003c00000 */
[----:B------:R-:W-:Y:S01]  /*8fe0*/  NOP ;  /* 0x0000000000007918 */ /* 0x000fe20000000000 */
[----:B-12---:R-:W-:Y:S01]  /*8ff0*/  ENDCOLLECTIVE ;  /* 0x000000000000791b */ /* 0x006fe20003800000 */
.L_x_1672:
[----:B------:R-:W-:Y:S05]  /*9000*/  BSYNC B0 ;  /* 0x0000000000007941 */ /* 0x000fea0003800000 */
.L_x_1671:
[----:B------:R-:W-:Y:S05]  /*9010*/  BRA `(.L_x_1673) ;  /* 0xffffffbc007c7947 */ /* 0x000fea000383ffff */
.L_x_1593:
[----:B------:R-:W-:Y:S01]  /*9020*/  BSSY B0, `(.L_x_1674) ;  /* 0x0000005000007945 */ /* 0x000fe20003800000 */
[----:B------:R-:W-:-:S07]  /*9030*/  IMAD.MOV.U32 R15, RZ, RZ, -0x1 ;  /* 0xffffffffff0f7424 */ /* 0x000fce00078e00ff */
[----:B------:R-:W-:Y:S05]  /*9040*/  WARPSYNC.COLLECTIVE R15, `(.L_x_1675) ;  /* 0x000000000f087348 */ /* 0x000fea0003c00000 */
[----:B------:R-:W-:Y:S01]  /*9050*/  NOP ;  /* 0x0000000000007918 */ /* 0x000fe20000000000 */
[----:B------:R-:W-:Y:S01]  /*9060*/  ENDCOLLECTIVE ;  /* 0x000000000000791b */ /* 0x000fe20003800000 */
.L_x_1675:
[----:B------:R-:W-:Y:S05]  /*9070*/  BSYNC B0 ;  /* 0x0000000000007941 */ /* 0x000fea0003800000 */
.L_x_1674:
[----:B------:R-:W-:Y:S05]  /*9080*/  BRA `(.L_x_1676) ;  /* 0xffffffc400647947 */ /* 0x000fea000383ffff */
.L_x_1606:
[----:B------:R-:W-:Y:S01]  /*9090*/  BSSY B0, `(.L_x_1677) ;  /* 0x0000005000007945 */ /* 0x000fe20003800000 */
[----:B------:R-:W-:-:S07]  /*90a0*/  IMAD.MOV.U32 R15, RZ, RZ, -0x1 ;  /* 0xffffffffff0f7424 */ /* 0x000fce00078e00ff */
[----:B------:R-:W-:Y:S05]  /*90b0*/  WARPSYNC.COLLECTIVE R15, `(.L_x_1678) ;  /* 0x000000000f087348 */ /* 0x000fea0003c00000 */
[----:B------:R-:W-:Y:S01]  /*90c0*/  NOP ;  /* 0x0000000000007918 */ /* 0x000fe20000000000 */
[----:B------:R-:W-:Y:S01]  /*90d0*/  ENDCOLLECTIVE ;  /* 0x000000000000791b */ /* 0x000fe20003800000 */
.L_x_1678:
[----:B------:R-:W-:Y:S05]  /*90e0*/  BSYNC B0 ;  /* 0x0000000000007941 */ /* 0x000fea0003800000 */
.L_x_1677:
[----:B------:R-:W-:Y:S05]  /*90f0*/  BRA `(.L_x_1679) ;  /* 0xffffffc800e87947 */ /* 0x000fea000383ffff */
.L_x_1618:
[----:B------:R-:W-:Y:S01]  /*9100*/  BSSY B0, `(.L_x_1680) ;  /* 0x0000005000007945 */ /* 0x000fe20003800000 */
[----:B------:R-:W-:-:S07]  /*9110*/  IMAD.MOV.U32 R15, RZ, RZ, -0x1 ;  /* 0xffffffffff0f7424 */ /* 0x000fce00078e00ff */
[----:B------:R-:W-:Y:S05]  /*9120*/  WARPSYNC.COLLECTIVE R15, `(.L_x_1681) ;  /* 0x000000000f087348 */ /* 0x000fea0003c00000 */
[----:B------:R-:W-:Y:S01]  /*9130*/  NOP ;  /* 0x0000000000007918 */ /* 0x000fe20000000000 */
[----:B------:R-:W-:Y:S01]  /*9140*/  ENDCOLLECTIVE ;  /* 0x000000000000791b */ /* 0x000fe20003800000 */
.L_x_1681:
[----:B------:R-:W-:Y:S05]  /*9150*/  BSYNC B0 ;  /* 0x0000000000007941 */ /* 0x000fea0003800000 */
.L_x_1680:
[----:B------:R-:W-:Y:S05]  /*9160*/  BRA `(.L_x_1682) ;  /* 0xffffffd000087947 */ /* 0x000fea000383ffff */
.L_x_1640:
[----:B-1----:R1:W2:Y:S02]  /*9170*/  SYNCS.PHASECHK.TRANS64.TRYWAIT P0, [R16+URZ+0x30820], R3 ;  /* 0x03082003100075a7 */ /* 0x0022a4000800017f */
[----:B--2---:R-:W-:Y:S05]  /*9180*/  @!P0 NANOSLEEP.SYNCS 0x989680 ;  /* 0x009896800000895d */ /* 0x004fea0003900000 */
[----:B------:R-:W2:Y:S02]  /*9190*/  @!P0 SYNCS.PHASECHK.TRANS64 P0, [R16+URZ+0x30820], R3 ;  /* 0x03082003100085a7 */ /* 0x000ea4000800007f */
[----:B--2---:R-:W-:Y:S05]  /*91a0*/  @!P0 BRA `(.L_x_1640) ;  /* 0xfffffffc00f08947 */ /* 0x004fea000383ffff */
[----:B------:R-:W-:Y:S05]  /*91b0*/  BRA `(.L_x_1683) ;  /* 0xffffffdc00d87947 */ /* 0x000fea000383ffff */
.L_x_1644:
[----:B-1----:R1:W3:Y:S02]  /*91c0*/  SYNCS.PHASECHK.TRANS64.TRYWAIT P1, [R16+URZ+0x30840], R21 ;  /* 0x03084015100075a7 */ /* 0x0022e4000802017f */
[----:B---3--:R-:W-:Y:S05]  /*91d0*/  @!P1 NANOSLEEP.SYNCS 0x989680 ;  /* 0x009896800000995d */ /* 0x008fea0003900000 */
[----:B------:R-:W3:Y:S02]  /*91e0*/  @!P1 SYNCS.PHASECHK.TRANS64 P1, [R16+URZ+0x30840], R21 ;  /* 0x03084015100095a7 */ /* 0x000ee4000802007f */
[----:B---3--:R-:W-:Y:S05]  /*91f0*/  @!P1 BRA `(.L_x_1644) ;  /* 0xfffffffc00f09947 */ /* 0x008fea000383ffff */
[----:B------:R-:W-:Y:S05]  /*9200*/  BRA `(.L_x_1684) ;  /* 0xffffffe400947947 */ /* 0x000fea000383ffff */
.L_x_1646:
[----:B--2---:R2:W3:Y:S02]  /*9210*/  SYNCS.PHASECHK.TRANS64.TRYWAIT P1, [R16+URZ+0x30828], R21 ;  /* 0x03082815100075a7 */ /* 0x0044e4000802017f */
[----:B---3--:R-:W-:Y:S05]  /*9220*/  @!P1 NANOSLEEP.SYNCS 0x989680 ;  /* 0x009896800000995d */ /* 0x008fea0003900000 */
[----:B------:R-:W3:Y:S02]  /*9230*/  @!P1 SYNCS.PHASECHK.TRANS64 P1, [R16+URZ+0x30828], R21 ;  /* 0x03082815100095a7 */ /* 0x000ee4000802007f */
[----:B---3--:R-:W-:Y:S05]  /*9240*/  @!P1 BRA `(.L_x_1646) ;  /* 0xfffffffc00f09947 */ /* 0x008fea000383ffff */
[----:B------:R-:W-:Y:S05]  /*9250*/  BRA `(.L_x_1685) ;  /* 0xffffffe800287947 */ /* 0x000fea000383ffff */
.L_x_1648:
[----:B---3--:R3:W4:Y:S02]  /*9260*/  SYNCS.PHASECHK.TRANS64.TRYWAIT P1, [R16+URZ+0x30848], R21 ;  /* 0x03084815100075a7 */ /* 0x008724000802017f */
[----:B----4-:R-:W-:Y:S05]  /*9270*/  @!P1 NANOSLEEP.SYNCS 0x989680 ;  /* 0x009896800000995d */ /* 0x010fea0003900000 */
[----:B------:R-:W4:Y:S02]  /*9280*/  @!P1 SYNCS.PHASECHK.TRANS64 P1, [R16+URZ+0x30848], R21 ;  /* 0x03084815100095a7 */ /* 0x000f24000802007f */
[----:B----4-:R-:W-:Y:S05]  /*9290*/  @!P1 BRA `(.L_x_1648) ;  /* 0xfffffffc00f09947 */ /* 0x010fea000383ffff */
[----:B------:R-:W-:Y:S05]  /*92a0*/  BRA `(.L_x_1686) ;  /* 0xffffffe800bc7947 */ /* 0x000fea000383ffff */
.L_x_1650:
[----:B------:R-:W-:-:S07]  /*92b0*/  SHF.L.U32 R5, R11, 0x1f, RZ ;  /* 0x0000001f0b057819 */ /* 0x000fce00000006ff */
.L_x_1687:
[----:B------:R1:W1:Y:S02]  /*92c0*/  SYNCS.PHASECHK.TRANS64.TRYWAIT P1, [R16+URZ+0x30820], R5 ;  /* 0x03082005100075a7 */ /* 0x000264000802017f */
[----:B-1----:R-:W-:Y:S05]  /*92d0*/  @!P1 NANOSLEEP.SYNCS 0x989680 ;  /* 0x009896800000995d */ /* 0x002fea0003900000 */
[----:B------:R-:W1:Y:S02]  /*92e0*/  @!P1 SYNCS.PHASECHK.TRANS64 P1, [R16+URZ+0x30820], R5 ;  /* 0x03082005100095a7 */ /* 0x000e64000802007f */
[----:B-1----:R-:W-:Y:S05]  /*92f0*/  @!P1 BRA `(.L_x_1687) ;  /* 0xfffffffc00f09947 */ /* 0x002fea000383ffff */
[----:B------:R-:W-:Y:S05]  /*9300*/  BRA `(.L_x_1688) ;  /* 0xffffffec00387947 */ /* 0x000fea000383ffff */
.L_x_1653:
[----:B-1----:R1:W3:Y:S02]  /*9310*/  SYNCS.PHASECHK.TRANS64.TRYWAIT P1, [R16+URZ+0x30840], R13 ;  /* 0x0308400d100075a7 */ /* 0x0022e4000802017f */
[----:B---3--:R-:W-:Y:S05]  /*9320*/  @!P1 NANOSLEEP.SYNCS 0x989680 ;  /* 0x009896800000995d */ /* 0x008fea0003900000 */
[----:B------:R-:W3:Y:S02]  /*9330*/  @!P1 SYNCS.PHASECHK.TRANS64 P1, [R16+URZ+0x30840], R13 ;  /* 0x0308400d100095a7 */ /* 0x000ee4000802007f */
[----:B---3--:R-:W-:Y:S05]  /*9340*/  @!P1 BRA `(.L_x_1653) ;  /* 0xfffffffc00f09947 */ /* 0x008fea000383ffff */
[----:B------:R-:W-:Y:S05]  /*9350*/  BRA `(.L_x_1689) ;  /* 0xffffffec00ec7947 */ /* 0x000fea000383ffff */
.L_x_1655:
[----:B--2---:R2:W3:Y:S02]  /*9360*/  SYNCS.PHASECHK.TRANS64.TRYWAIT P1, [R16+URZ+0x30828], R13 ;  /* 0x0308280d100075a7 */ /* 0x0044e4000802017f */
[----:B---3--:R-:W-:Y:S05]  /*9370*/  @!P1 NANOSLEEP.SYNCS 0x989680 ;  /* 0x009896800000995d */ /* 0x008fea0003900000 */
[----:B------:R-:W3:Y:S02]  /*9380*/  @!P1 SYNCS.PHASECHK.TRANS64 P1, [R16+URZ+0x30828], R13 ;  /* 0x0308280d100095a7 */ /* 0x000ee4000802007f */
[----:B---3--:R-:W-:Y:S05]  /*9390*/  @!P1 BRA `(.L_x_1655) ;  /* 0xfffffffc00f09947 */ /* 0x008fea000383ffff */
[----:B------:R-:W-:Y:S05]  /*93a0*/  BRA `(.L_x_1690) ;  /* 0xfffffff000747947 */ /* 0x000fea000383ffff */
.L_x_1657:
[----:B---3--:R3:W1:Y:S02]  /*93b0*/  SYNCS.PHASECHK.TRANS64.TRYWAIT P0, [R3+URZ+0x30840], R0 ;  /* 0x03084000030075a7 */ /* 0x008664000800017f */
[----:B-1----:R-:W-:Y:S05]  /*93c0*/  @!P0 NANOSLEEP.SYNCS 0x989680 ;  /* 0x009896800000895d */ /* 0x002fea0003900000 */
[----:B------:R-:W1:Y:S02]  /*93d0*/  @!P0 SYNCS.PHASECHK.TRANS64 P0, [R3+URZ+0x30840], R0 ;  /* 0x03084000030085a7 */ /* 0x000e64000800007f */
[----:B-1----:R-:W-:Y:S05]  /*93e0*/  @!P0 BRA `(.L_x_1657) ;  /* 0xfffffffc00f08947 */ /* 0x002fea000383ffff */
[----:B------:R-:W-:Y:S05]  /*93f0*/  BRA `(.L_x_1691) ;  /* 0xfffffff4001c7947 */ /* 0x000fea000383ffff */
.L_x_1659:
[----:B------:R-:W-:Y:S01]  /*9400*/  BSSY B0, `(.L_x_1692) ;  /* 0x0000006000007945 */ /* 0x000fe20003800000 */
[----:B------:R-:W-:-:S07]  /*9410*/  IMAD.MOV.U32 R15, RZ, RZ, -0x1 ;  /* 0xffffffffff0f7424 */ /* 0x000fce00078e00ff */
[----:B------:R-:W-:Y:S05]  /*9420*/  WARPSYNC.COLLECTIVE R15, `(.L_x_1693) ;  /* 0x000000000f0c7348 */ /* 0x000fea0003c00000 */
[----:B------:R-:W-:Y:S02]  /*9430*/  ELECT P6, UR62, PT ;  /* 0x00000000003e782f */ /* 0x000fe400038c0000 */
[----:B------:R-:W-:Y:S01]  /*9440*/  MOV R14, UR62 ;  /* 0x0000003e000e7c02 */ /* 0x000fe20008000f00 */
[----:B------:R-:W-:Y:S10]  /*9450*/  ENDCOLLECTIVE ;  /* 0x000000000000791b */ /* 0x000ff40003800000 */
.L_x_1693:
[----:B------:R-:W-:Y:S05]  /*9460*/  BSYNC B0 ;  /* 0x0000000000007941 */ /* 0x000fea0003800000 */
.L_x_1692:
[----:B------:R-:W-:Y:S05]  /*9470*/  BRA `(.L_x_1694) ;  /* 0xfffffff400c87947 */ /* 0x000fea000383ffff */
.L_x_1661:
[----:B-1----:R1:W2:Y:S02]  /*9480*/  SYNCS.PHASECHK.TRANS64.TRYWAIT P0, [R6+URZ], R5 ;  /* 0x00000005060075a7 */ /* 0x0022a4000800017f */
[----:B--2---:R-:W-:Y:S05]  /*9490*/  @!P0 NANOSLEEP.SYNCS 0x989680 ;  /* 0x009896800000895d */ /* 0x004fea0003900000 */
[----:B------:R-:W2:Y:S02]  /*94a0*/  @!P0 SYNCS.PHASECHK.TRANS64 P0, [R6+URZ], R5 ;  /* 0x00000005060085a7 */ /* 0x000ea4000800007f */
[----:B--2---:R-:W-:Y:S05]  /*94b0*/  @!P0 BRA `(.L_x_1661) ;  /* 0xfffffffc00f08947 */ /* 0x004fea000383ffff */
[----:B------:R-:W-:Y:S05]  /*94c0*/  BRA `(.L_x_1695) ;  /* 0xfffffff800087947 */ /* 0x000fea000383ffff */
.L_x_1662:
[----:B--2---:R2:W3:Y:S02]  /*94d0*/  SYNCS.PHASECHK.TRANS64.TRYWAIT P0, [R3+URZ], R2 ;  /* 0x00000002030075a7 */ /* 0x0044e4000800017f */
[----:B---3--:R-:W-:Y:S05]  /*94e0*/  @!P0 NANOSLEEP.SYNCS 0x989680 ;  /* 0x009896800000895d */ /* 0x008fea0003900000 */
[----:B------:R-:W3:Y:S02]  /*94f0*/  @!P0 SYNCS.PHASECHK.TRANS64 P0, [R3+URZ], R2 ;  /* 0x00000002030085a7 */ /* 0x000ee4000800007f */
[----:B---3--:R-:W-:Y:S05]  /*9500*/  @!P0 BRA `(.L_x_1662) ;  /* 0xfffffffc00f08947 */ /* 0x008fea000383ffff */
[----:B------:R-:W-:Y:S05]  /*9510*/  BRA `(.L_x_1696) ;  /* 0xfffffff400fc7947 */ /* 0x000fea000383ffff */
.L_x_1664:
[----:B--2---:R2:W3:Y:S02]  /*9520*/  SYNCS.PHASECHK.TRANS64.TRYWAIT P0, [R0+URZ], R5 ;  /* 0x00000005000075a7 */ /* 0x0044e4000800017f */
[----:B---3--:R-:W-:Y:S05]  /*9530*/  @!P0 NANOSLEEP.SYNCS 0x989680 ;  /* 0x009896800000895d */ /* 0x008fea0003900000 */
[----:B------:R-:W3:Y:S02]  /*9540*/  @!P0 SYNCS.PHASECHK.TRANS64 P0, [R0+URZ], R5 ;  /* 0x00000005000085a7 */ /* 0x000ee4000800007f */
[----:B---3--:R-:W-:Y:S05]  /*9550*/  @!P0 BRA `(.L_x_1664) ;  /* 0xfffffffc00f08947 */ /* 0x008fea000383ffff */
[----:B------:R-:W-:Y:S05]  /*9560*/  BRA `(.L_x_1697) ;  /* 0xfffffff800007947 */ /* 0x000fea000383ffff */
.L_x_1698:
        /* <DEDUP_REMOVED lines=9> */
.L_x_3696:


//--------------------- .text._ZN7cutlass13device_kernelIN5flash11enable_sm90INS1_16FlashAttnBwdSm90INS1_25CollectiveMainloopBwdSm90ILi2ELi2ELi2EN4cute5tupleIJNS5_1CILi1EEES8_S8_EEENS6_IJNS7_ILi64EEENS7_ILi128EEESB_EEENS_6half_tEfNS_4arch4Sm90ELb0ELb1ELb0ELb1ELb0ELb1ELb0ELb0ELi2ELi1ELi2ELi1ELb0EEENS1_21CollectiveEpilogueBwdISC_SD_SF_Li256ELb1ELb0ELi1EEENS1_19SingleTileSchedulerILb1ELb0ELb0ELi128EEEEEEEEEvNT_6ParamsE --------------------------
	.section	.text._ZN7cutlass13device_kernelIN5flash11enable_sm90INS1_16FlashAttnBwdSm90INS1_25CollectiveMainloopBwdSm90ILi2ELi2ELi2EN4cute5tupleIJNS5_1CILi1EEES8_S8_EEENS6_IJNS7_ILi64EEENS7_ILi128EEESB_EEENS_6half_tEfNS_4arch4Sm90ELb0ELb1ELb0ELb1ELb0ELb1ELb0ELb0ELi2ELi1ELi2ELi1ELb0EEENS1_21CollectiveEpilogueBwdISC_SD_SF_Li256ELb1ELb0ELi1EEENS1_19SingleTileSchedulerILb1ELb0ELb0ELi128EEEEEEEEEvNT_6ParamsE,"ax",@progbits
	.align	128
.text._ZN7cutlass13device_kernelIN5flash11enable_sm90INS1_16FlashAttnBwdSm90INS1_25CollectiveMainloopBwdSm90ILi2ELi2ELi2EN4cute5tupleIJNS5_1CILi1EEES8_S8_EEENS6_IJNS7_ILi64EEENS7_ILi128EEESB_EEENS_6half_tEfNS_4arch4Sm90ELb0ELb1ELb0ELb1ELb0ELb1ELb0ELb0ELi2ELi1ELi2ELi1ELb0EEENS1_21CollectiveEpilogueBwdISC_SD_SF_Li256ELb1ELb0ELi1EEENS1_19SingleTileSchedulerILb1ELb0ELb0ELi128EEEEEEEEEvNT_6ParamsE:
        .type           _ZN7cutlass13device_kernelIN5flash11enable_sm90INS1_16FlashAttnBwdSm90INS1_25CollectiveMainloopBwdSm90ILi2ELi2ELi2EN4cute5tupleIJNS5_1CILi1EEES8_S8_EEENS6_IJNS7_ILi64EEENS7_ILi128EEESB_EEENS_6half_tEfNS_4arch4Sm90ELb0ELb1ELb0ELb1ELb0ELb1ELb0ELb0ELi2ELi1ELi2ELi1ELb0EEENS1_21CollectiveEpilogueBwdISC_SD_SF_Li256ELb1ELb0ELi1EEENS1_19SingleTileSchedulerILb1ELb0ELb0ELi128EEEEEEEEEvNT_6ParamsE,@function
        .size           _ZN7cutlass13device_kernelIN5flash11enable_sm90INS1_16FlashAttnBwdSm90INS1_25CollectiveMainloopBwdSm90ILi2ELi2ELi2EN4cute5tupleIJNS5_1CILi1EEES8_S8_EEENS6_IJNS7_ILi64EEENS7_ILi128EEESB_EEENS_6half_tEfNS_4arch4Sm90ELb0ELb1ELb0ELb1ELb0ELb1ELb0ELb0ELi2ELi1ELi2ELi1ELb0EEENS1_21CollectiveEpilogueBwdISC_SD_SF_Li256ELb1ELb0ELi1EEENS1_19SingleTileSchedulerILb1ELb0ELb0ELi128EEEEEEEEEvNT_6ParamsE,(.L_x_3697 - _ZN7cutlass13device_kernelIN5flash11enable_sm90INS1_16FlashAttnBwdSm90INS1_25CollectiveMainloopBwdSm90ILi2ELi2ELi2EN4cute5tupleIJNS5_1CILi1EEES8_S8_EEENS6_IJNS7_ILi64EEENS7_ILi128EEESB_EEENS_6half_tEfNS_4arch4Sm90ELb0ELb1ELb0ELb1ELb0ELb1ELb0ELb0ELi2ELi1ELi2ELi1ELb0EEENS1_21CollectiveEpilogueBwdISC_SD_SF_Li256ELb1ELb0ELi1EEENS1_19SingleTileSchedulerILb1ELb0ELb0ELi128EEEEEEEEEvNT_6ParamsE)
        .other          _ZN7cutlass13device_kernelIN5flash11enable_sm90INS1_16FlashAttnBwdSm90INS1_25CollectiveMainloopBwdSm90ILi2ELi2ELi2EN4cute5tupleIJNS5_1CILi1EEES8_S8_EEENS6_IJNS7_ILi64EEENS7_ILi128EEESB_EEENS_6half_tEfNS_4arch4Sm90ELb0ELb1ELb0ELb1ELb0ELb1ELb0ELb0ELi2ELi1ELi2ELi1ELb0EEENS1_21CollectiveEpilogueBwdISC_SD_SF_Li256ELb1ELb0ELi1EEENS1_19SingleTileSchedulerILb1ELb0ELb0ELi128EEEEEEEEEvNT_6ParamsE,@"STO_CUDA_ENTRY STV_DEFAULT"
_ZN7cutlass13device_kernelIN5flash11enable_sm90INS1_16FlashAttnBwdSm90INS1_25CollectiveMainloopBwdSm90ILi2ELi2ELi2EN4cute5tupleIJNS5_1CILi1EEES8_S8_EEENS6_IJNS7_ILi64EEENS7_ILi128EEESB_EEENS_6half_tEfNS_4arch4Sm90ELb0ELb1ELb0ELb1ELb0ELb1ELb0ELb0ELi2ELi1ELi2ELi1ELb0EEENS1_21CollectiveEpilogueBwdISC_SD_SF_Li256ELb1ELb0ELi1EEENS1_19SingleTileSchedulerILb1ELb0ELb0ELi128EEEEEEEEEvNT_6ParamsE:
        /* <DEDUP_REMOVED lines=24> */
.L_x_1700:
[----:B------:R-:W-:Y:S05]  /*0180*/  BSYNC B0 ;  /* 0x0000000000007941 */ /* 0x000fea0003800000 */
.L_x_1699:
        /* <DEDUP_REMOVED lines=37> */
.L_x_1701:
        /* <DEDUP_REMOVED lines=22> */
.L_x_1702:
[----:B------:R-:W-:Y:S01]  /*0540*/  PLOP3.LUT P0, PT, PT, PT, UP0, 0x80, 0x0 ;  /* 0x000000000000781c */ /* 0x000fe20003f0f008 */
[----:B------:R-:W-:Y:S01]  /*0550*/  NOP ;  /* 0x0000000000007918 */ /* 0x000fe20000000000 */
[----:B------:R-:W-:Y:S01]  /*0560*/  ULDC.64 UR46, c[0x0][0x208] ;  /* 0x00008200002e7ab9 */ /* 0x000fe20000000a00 */
[----:B------:R-:W-:Y:S01]  /*0570*/  BSSY B6, `(.L_x_1703) ;  /* 0x0000b3f000067945 */ /* 0x000fe20003800000 */
[----:B-12-4-:R-:W-:Y:S09]  /*0580*/  BAR.SYNC.DEFER_BLOCKING 0x0 ;  /* 0x0000000000007b1d */ /* 0x016ff20000010000 */
[----:B------:R-:W-:Y:S05]  /*0590*/  @!P0 BRA `(.L_x_1704) ;  /* 0x0000007800188947 */ /* 0x000fea0003800000 */
.L_x_1705:
[----:B------:R-:W-:-:S08]  /*05a0*/  NOP ;  /* 0x0000000000007918 */ /* 0x000fd00000000000 */
[----:B------:R-:W1:Y:S02]  /*05b0*/  USETMAXREG.TRY_ALLOC.CTAPOOL UP0, 0xf0 ;  /* 0x000000f0000079c8 */ /* 0x000e640008000600 */
[----:B-1----:R-:W-:-:S13]  /*05c0*/  PLOP3.LUT P0, PT, PT, PT, UP0, 0x80, 0x0 ;  /* 0x000000000000781c */ /* 0x002fda0003f0f008 */
[----:B------:R-:W-:Y:S05]  /*05d0*/  @!P0 BRA `(.L_x_1705) ;  /* 0xfffffffc00f08947 */ /* 0x000fea000383ffff */
[----:B------:R-:W-:Y:S01]  /*05e0*/  LOP3.LUT R0, R0, 0x3, RZ, 0xc0, !PT ;  /* 0x0000000300007812 */ /* 0x000fe200078ec0ff */
[----:B------:R-:W1:Y:S01]  /*05f0*/  S2R R2, SR_TID.X ;  /* 0x0000000000027919 */ /* 0x000e620000002100 */
[----:B------:R-:W-:Y:S01]  /*0600*/  ULDC.64 UR4, c[0x0][0x8d8] ;  /* 0x0002360000047ab9 */ /* 0x000fe20000000a00 */
[----:B------:R-:W2:Y:S03]  /*0610*/  S2UR UR6, SR_CTAID.X ;  /* 0x00000000000679c3 */ /* 0x000ea60000002500 */
[----:B------:R-:W3:Y:S05]  /*0620*/  SHFL.IDX PT, R0, R0, RZ, 0x1f ;  /* 0x00001fff00007589 */ /* 0x000eea00000e0000 */
[----:B------:R-:W4:Y:S01]  /*0630*/  S2UR UR36, SR_CTAID.Z ;  /* 0x00000000002479c3 */ /* 0x000f220000002700 */
[----:B---3--:R-:W-:-:S02]  /*0640*/  ISETP.NE.AND P0, PT, R0, RZ, PT ;  /* 0x000000ff0000720c */ /* 0x008fc40003f05270 */
[----:B-1----:R-:W-:-:S11]  /*0650*/  SHF.R.U32.HI R2, RZ, 0x7, R2 ;  /* 0x00000007ff027819 */ /* 0x002fd60000011602 */
[----:B------:R-:W-:-:S05]  /*0660*/  @!P0 VIADD R2, R2, 0x9 ;  /* 0x0000000902028836 */ /* 0x000fca0000000000 */
[----:B------:R1:W-:Y:S06]  /*0670*/  @!P0 BAR.ARV R2, 0xa0 ;  /* 0x000280020000851d */ /* 0x0003ec0000002000 */
[----:B------:R-:W-:-:S04]  /*0680*/  ISETP.NE.U32.AND P0, PT, RZ, UR4, PT ;  /* 0x00000004ff007c0c */ /* 0x000fc8000bf05070 */
[----:B------:R-:W-:-:S13]  /*0690*/  ISETP.NE.AND.EX P0, PT, RZ, UR5, PT, P0 ;  /* 0x00000005ff007c0c */ /* 0x000fda000bf05300 */
[----:B-12-4-:R-:W-:Y:S05]  /*06a0*/  @!P0 BRA `(.L_x_1706) ;  /* 0x00000000001c8947 */ /* 0x016fea0003800000 */
[----:B------:R-:W-:Y:S02]  /*06b0*/  ULDC.64 UR4, c[0x0][0x8d8] ;  /* 0x0002360000047ab9 */ /* 0x000fe40000000a00 */
[----:B------:R-:W-:-:S06]  /*06c0*/  UIMAD.WIDE UR4, UR36, 0x4, UR4 ;  /* 0x00000004240478a5 */ /* 0x000fcc000f8e0204 */
[----:B------:R-:W-:Y:S02]  /*06d0*/  IMAD.U32 R2, RZ, RZ, UR4 ;  /* 0x00000004ff027e24 */ /* 0x000fe4000f8e00ff */
[----:B------:R-:W-:-:S05]  /*06e0*/  IMAD.U32 R3, RZ, RZ, UR5 ;  /* 0x00000005ff037e24 */ /* 0x000fca000f8e00ff */
[----:B------:R-:W2:Y:S02]  /*06f0*/  LDG.E R2, desc[UR46][R2.64] ;  /* 0x0000002e02027981 */ /* 0x000ea4000c1e1900 */
[----:B--2---:R-:W-:Y:S01]  /*0700*/  R2UR UR4, R2 ;  /* 0x00000000020472ca */ /* 0x004fe200000e0000 */
[----:B------:R-:W-:-:S14]  /*0710*/  BRA `(.L_x_1707) ;  /* 0x00000000003c7947 */ /* 0x000fdc0003800000 */
.L_x_1706:
[----:B------:R-:W-:Y:S02]  /*0720*/  ULDC.64 UR4, c[0x0][0x8d0] ;  /* 0x0002340000047ab9 */ /* 0x000fe40000000a00 */
[----:B------:R-:W-:-:S04]  /*0730*/  ISETP.NE.U32.AND P0, PT, RZ, UR4, PT ;  /* 0x00000004ff007c0c */ /* 0x000fc8000bf05070 */
[----:B------:R-:W-:-:S13]  /*0740*/  ISETP.NE.AND.EX P0, PT, RZ, UR5, PT, P0 ;  /* 0x00000005ff007c0c */ /* 0x000fda000bf05300 */
[----:B------:R-:W-:Y:S05]  /*0750*/  @!P0 BRA `(.L_x_1708) ;  /* 0x0000000000288947 */ /* 0x000fea0003800000 */
[----:B------:R-:W-:Y:S02]  /*0760*/  ULDC.64 UR4, c[0x0][0x8d0] ;  /* 0x0002340000047ab9 */ /* 0x000fe40000000a00 */
[----:B------:R-:W-:-:S06]  /*0770*/  UIMAD.WIDE UR4, UR36, 0x4, UR4 ;  /* 0x00000004240478a5 */ /* 0x000fcc000f8e0204 */
[----:B------:R-:W-:Y:S02]  /*0780*/  IMAD.U32 R2, RZ, RZ, UR4 ;  /* 0x00000004ff027e24 */ /* 0x000fe4000f8e00ff */
[----:B------:R-:W-:-:S05]  /*0790*/  IMAD.U32 R3, RZ, RZ, UR5 ;  /* 0x00000005ff037e24 */ /* 0x000fca000f8e00ff */
[----:B------:R-:W2:Y:S04]  /*07a0*/  LDG.E R4, desc[UR46][R2.64] ;  /* 0x0000002e02047981 */ /* 0x000ea8000c1e1900 */
[----:B------:R-:W3:Y:S01]  /*07b0*/  LDG.E R0, desc[UR46][R2.64+0x4] ;  /* 0x0000042e02007981 */ /* 0x000ee2000c1e1900 */
[----:B--2---:R-:W-:Y:S02]  /*07c0*/  R2UR UR4, R4 ;  /* 0x00000000040472ca */ /* 0x004fe400000e0000 */
[----:B---3--:R-:W-:-:S13]  /*07d0*/  R2UR UR5, R0 ;  /* 0x00000000000572ca */ /* 0x008fda00000e0000 */
[----:B------:R-:W-:Y:S01]  /*07e0*/  UIADD3 UR4, -UR4, UR5, URZ ;  /* 0x0000000504047290 */ /* 0x000fe2000fffe13f */
[----:B------:R-:W-:Y:S11]  /*07f0*/  BRA `(.L_x_1707) ;  /* 0x0000000000047947 */ /* 0x000ff60003800000 */
.L_x_1708:
[----:B------:R-:W-:-:S05]  /*0800*/  ULDC UR4, c[0x0][0x8bc] ;  /* 0x00022f0000047ab9 */ /* 0x000fca0000000800 */
.L_x_1707:
[----:B------:R-:W-:-:S04]  /*0810*/  USHF.L.U32 UR42, UR6, 0x7, URZ ;  /* 0x00000007062a7899 */ /* 0x000fc8000800063f */
[----:B------:R-:W-:-:S04]  /*0820*/  UISETP.GE.AND UP0, UPT, UR42, UR4, UPT ;  /* 0x000000042a00728c */ /* 0x000fc8000bf06270 */
[----:B------:R-:W-:-:S06]  /*0830*/  USEL UR36, UR36, 0xffffffff, !UP0 ;  /* 0xffffffff24247887 */ /* 0x000fcc000c000000 */
[----:B------:R-:W-:-:S13]  /*0840*/  ISETP.LE.AND P0, PT, RZ, UR36, PT ;  /* 0x00000024ff007c0c */ /* 0x000fda000bf03270 */
[----:B------:R-:W-:Y:S05]  /*0850*/  @!P0 BRA `(.L_x_1709) ;  /* 0x000000b000408947 */ /* 0x000fea0003800000 */
[----:B------:R-:W-:Y:S01]  /*0860*/  ULDC.64 UR4, c[0x0][0x780] ;  /* 0x0001e00000047ab9 */ /* 0x000fe20000000a00 */
[----:B------:R-:W-:Y:S01]  /*0870*/  ULDC UR37, c[0x0][0x290] ;  /* 0x0000a40000257ab9 */ /* 0x000fe20000000800 */
[----:B------:R-:W-:-:S04]  /*0880*/  ISETP.NE.U32.AND P0, PT, RZ, UR4, PT ;  /* 0x00000004ff007c0c */ /* 0x000fc8000bf05070 */
[----:B------:R-:W-:-:S13]  /*0890*/  ISETP.NE.AND.EX P0, PT, RZ, UR5, PT, P0 ;  /* 0x00000005ff007c0c */ /* 0x000fda000bf05300 */
[----:B------:R-:W-:Y:S05]  /*08a0*/  @!P0 BRA `(.L_x_1710) ;  /* 0x00000000001c8947 */ /* 0x000fea0003800000 */
[----:B------:R-:W-:Y:S02]  /*08b0*/  ULDC.64 UR4, c[0x0][0x780] ;  /* 0x0001e00000047ab9 */ /* 0x000fe40000000a00 */
[----:B------:R-:W-:-:S06]  /*08c0*/  UIMAD.WIDE UR4, UR36, 0x4, UR4 ;  /* 0x00000004240478a5 */ /* 0x000fcc000f8e0204 */
[----:B------:R-:W-:Y:S02]  /*08d0*/  IMAD.U32 R2, RZ, RZ, UR4 ;  /* 0x00000004ff027e24 */ /* 0x000fe4000f8e00ff */
[----:B------:R-:W-:-:S05]  /*08e0*/  IMAD.U32 R3, RZ, RZ, UR5 ;  /* 0x00000005ff037e24 */ /* 0x000fca000f8e00ff */
[----:B------:R-:W2:Y:S02]  /*08f0*/  LDG.E R2, desc[UR46][R2.64] ;  /* 0x0000002e02027981 */ /* 0x000ea4000c1e1900 */
[----:B--2---:R-:W-:Y:S01]  /*0900*/  R2UR UR39, R2 ;  /* 0x00000000022772ca */ /* 0x004fe200000e0000 */
[----:B------:R-:W-:-:S14]  /*0910*/  BRA `(.L_x_1711) ;  /* 0x0000000000387947 */ /* 0x000fdc0003800000 */
.L_x_1710:
        /* <DEDUP_REMOVED lines=13> */
[----:B------:R-:W-:-:S12]  /*09f0*/  UIADD3 UR39, -UR39, UR4, URZ ;  /* 0x0000000427277290 */ /* 0x000fd8000fffe13f */
.L_x_1711:
        /* <DEDUP_REMOVED lines=11> */
.L_x_1712:
        /* <DEDUP_REMOVED lines=13> */
.L_x_1713:
[----:B------:R-:W-:Y:S01]  /*0b80*/  UIADD3 UR5, UR42, UR39, -UR37 ;  /* 0x000000272a057290 */ /* 0x000fe2000fffe825 */
[----:B------:R-:W-:Y:S01]  /*0b90*/  ISETP.LE.AND P1, PT, RZ, UR6, PT ;  /* 0x00000006ff007c0c */ /* 0x000fe2000bf23270 */
[----:B------:R-:W-:Y:S01]  /*0ba0*/  ULDC UR6, c[0x0][0x74c] ;  /* 0x0001d30000067ab9 */ /* 0x000fe20000000800 */
[----:B------:R-:W-:Y:S01]  /*0bb0*/  UIADD3 UR4, UR39, 0x3f, URZ ;  /* 0x0000003f27047890 */ /* 0x000fe2000fffe03f */
[----:B------:R-:W-:Y:S01]  /*0bc0*/  PLOP3.LUT P0, PT, PT, PT, PT, 0x80, 0x0 ;  /* 0x000000000000781c */ /* 0x000fe20003f0f070 */
[----:B------:R-:W-:Y:S01]  /*0bd0*/  UIADD3 UR5, UR5, -UR6, URZ ;  /* 0x8000000605057290 */ /* 0x000fe2000fffe03f */
[----:B------:R-:W-:Y:S02]  /*0be0*/  CS2R R86, SRZ ;  /* 0x0000000000567805 */ /* 0x000fe4000001ff00 */
[----:B------:R-:W-:Y:S02]  /*0bf0*/  CS2R R84, SRZ ;  /* 0x0000000000547805 */ /* 0x000fe4000001ff00 */
[----:B------:R-:W-:Y:S01]  /*0c00*/  CS2R R82, SRZ ;  /* 0x0000000000527805 */ /* 0x000fe2000001ff00 */
[----:B------:R-:W-:Y:S01]  /*0c10*/  USHF.R.S32.HI UR6, URZ, 0x1f, UR5 ;  /* 0x0000001f3f067899 */ /* 0x000fe20008011405 */
[----:B------:R-:W-:-:S02]  /*0c20*/  CS2R R80, SRZ ;  /* 0x0000000000507805 */ /* 0x000fc4000001ff00 */
[----:B------:R-:W-:Y:S02]  /*0c30*/  CS2R R78, SRZ ;  /* 0x00000000004e7805 */ /* 0x000fe4000001ff00 */
[----:B------:R-:W-:Y:S01]  /*0c40*/  CS2R R76, SRZ ;  /* 0x00000000004c7805 */ /* 0x000fe2000001ff00 */
[----:B------:R-:W-:Y:S01]  /*0c50*/  ULEA.HI UR6, UR6, UR5, URZ, 0x6 ;  /* 0x0000000506067291 */ /* 0x000fe2000f8f303f */
[----:B------:R-:W-:Y:S01]  /*0c60*/  CS2R R74, SRZ ;  /* 0x00000000004a7805 */ /* 0x000fe2000001ff00 */
[----:B------:R-:W-:Y:S01]  /*0c70*/  USHF.R.S32.HI UR5, URZ, 0x1f, UR4 ;  /* 0x0000001f3f057899 */ /* 0x000fe20008011404 */
[----:B------:R-:W-:Y:S01]  /*0c80*/  CS2R R72, SRZ ;  /* 0x0000000000487805 */ /* 0x000fe2000001ff00 */
[----:B------:R-:W-:Y:S01]  /*0c90*/  USHF.R.S32.HI UR6, URZ, 0x6, UR6 ;  /* 0x000000063f067899 */ /* 0x000fe20008011406 */
[----:B------:R-:W-:Y:S01]  /*0ca0*/  CS2R R70, SRZ ;  /* 0x0000000000467805 */ /* 0x000fe2000001ff00 */
[----:B------:R-:W-:Y:S01]  /*0cb0*/  ULEA.HI UR5, UR5, UR4, URZ, 0x6 ;  /* 0x0000000405057291 */ /* 0x000fe2000f8f303f */
[----:B------:R-:W-:Y:S01]  /*0cc0*/  CS2R R68, SRZ ;  /* 0x0000000000447805 */ /* 0x000fe2000001ff00 */
[----:B------:R-:W-:Y:S01]  /*0cd0*/  UISETP.LT.AND UP0, UPT, URZ, UR6, UPT ;  /* 0x000000063f00728c */ /* 0x000fe2000bf01270 */
[----:B------:R-:W-:Y:S01]  /*0ce0*/  CS2R R66, SRZ ;  /* 0x0000000000427805 */ /* 0x000fe2000001ff00 */
[----:B------:R-:W-:Y:S01]  /*0cf0*/  USHF.R.S32.HI UR40, URZ, 0x6, UR5 ;  /* 0x000000063f287899 */ /* 0x000fe20008011405 */
[----:B------:R-:W-:Y:S01]  /*0d00*/  CS2R R64, SRZ ;  /* 0x0000000000407805 */ /* 0x000fe2000001ff00 */
[----:B------:R-:W-:Y:S01]  /*0d10*/  USEL UR41, URZ, UR6, !UP0 ;  /* 0x000000063f297287 */ /* 0x000fe2000c000000 */
        /* <DEDUP_REMOVED lines=13> */
[----:B------:R-:W-:-:S02]  /*0df0*/  CS2R R10, SRZ ;  /* 0x00000000000a7805 */ /* 0x000fc4000001ff00 */
[----:B------:R-:W-:Y:S02]  /*0e00*/  CS2R R36, SRZ ;  /* 0x0000000000247805 */ /* 0x000fe4000001ff00 */
[----:B------:R-:W-:Y:S02]  /*0e10*/  CS2R R8, SRZ ;  /* 0x0000000000087805 */ /* 0x000fe4000001ff00 */
[----:B------:R-:W-:Y:S02]  /*0e20*/  CS2R R32, SRZ ;  /* 0x0000000000207805 */ /* 0x000fe4000001ff00 */
[----:B------:R-:W-:Y:S01]  /*0e30*/  CS2R R6, SRZ ;  /* 0x0000000000067805 */ /* 0x000fe2000001ff00 */
[----:B------:R-:W-:Y:S01]  /*0e40*/  IMAD.MOV.U32 R29, RZ, RZ, RZ ;  /* 0x000000ffff1d7224 */ /* 0x000fe200078e00ff */
[----:B------:R-:W-:Y:S01]  /*0e50*/  CS2R R4, SRZ ;  /* 0x0000000000047805 */ /* 0x000fe2000001ff00 */
[----:B------:R-:W-:Y:S01]  /*0e60*/  IMAD.MOV.U32 R2, RZ, RZ, RZ ;  /* 0x000000ffff027224 */ /* 0x000fe200078e00ff */
        /* <DEDUP_REMOVED lines=27> */
[----:B------:R-:W-:Y:S01]  /*1020*/  IMAD.MOV.U32 R99, RZ, RZ, RZ ;  /* 0x000000ffff637224 */ /* 0x000fe200078e00ff */
[----:B------:R-:W-:Y:S06]  /*1030*/  @!P1 BRA `(.L_x_1714) ;  /* 0x0000000000209947 */ /* 0x000fec0003800000 */
[----:B------:R-:W-:Y:S01]  /*1040*/  UIADD3 UR4, -UR37, 0xbf, UR39 ;  /* 0x000000bf25047890 */ /* 0x000fe2000fffe127 */
[----:B------:R-:W-:-:S03]  /*1050*/  ULDC UR5, c[0x0][0x748] ;  /* 0x0001d20000057ab9 */ /* 0x000fc60000000800 */
[----:B------:R-:W-:-:S04]  /*1060*/  UIADD3 UR4, UR4, UR5, UR42 ;  /* 0x0000000504047290 */ /* 0x000fc8000fffe02a */
[----:B------:R-:W-:-:S04]  /*1070*/  USHF.R.S32.HI UR5, URZ, 0x1f, UR4 ;  /* 0x0000001f3f057899 */ /* 0x000fc80008011404 */
[----:B------:R-:W-:-:S04]  /*1080*/  ULEA.HI UR5, UR5, UR4, URZ, 0x6 ;  /* 0x0000000405057291 */ /* 0x000fc8000f8f303f */
[----:B------:R-:W-:-:S04]  /*1090*/  USHF.R.S32.HI UR5, URZ, 0x6, UR5 ;  /* 0x000000063f057899 */ /* 0x000fc80008011405 */
[----:B------:R-:W-:-:S04]  /*10a0*/  UISETP.LT.AND UP0, UPT, UR40, UR5, UPT ;  /* 0x000000052800728c */ /* 0x000fc8000bf01270 */
[----:B------:R-:W-:-:S12]  /*10b0*/  USEL UR40, UR40, UR5, UP0 ;  /* 0x0000000528287287 */ /* 0x000fd80008000000 */
.L_x_1714:
        /* <DEDUP_REMOVED lines=10> */
[----:B------:R-:W-:-:S03]  /*1160*/  ULDC UR43, c[0x0][0x744] ;  /* 0x0001d100002b7ab9 */ /* 0x000fc60000000800 */
        /* <DEDUP_REMOVED lines=18> */
.L_x_1717:
        /* <DEDUP_REMOVED lines=15> */
.L_x_1716:
        /* <DEDUP_REMOVED lines=22> */
.L_x_1719:
        /* <DEDUP_REMOVED lines=15> */
.L_x_1718:
        /* <DEDUP_REMOVED lines=8> */
.L_x_1862:
        /* <DEDUP_REMOVED lines=23> */
.L_x_1721:
[----:B------:R-:W-:Y:S01]  /*17c0*/  LEA.HI R7, R7, R4, RZ, 0x3 ;  /* 0x0000000407077211 */ /* 0x000fe200078f18ff */
[----:B------:R-:W-:Y:S01]  /*17d0*/  IMAD.U32 R235, RZ, RZ, UR38 ;  /* 0x00000026ffeb7e24 */ /* 0x000fe2000f8e00ff */
[----:B--2---:R-:W-:Y:S01]  /*17e0*/  LOP3.LUT R8, R3, 0x30, R6, 0xf8, !PT ;  /* 0x0000003003087812 */ /* 0x004fe200078ef806 */
[----:B------:R-:W-:Y:S01]  /*17f0*/  IMAD.MOV.U32 R226, RZ, RZ, RZ ;  /* 0x000000ffffe27224 */ /* 0x000fe200078e00ff */
[----:B------:R-:W-:Y:S02]  /*1800*/  LOP3.LUT R7, R7, 0xfffffff8, RZ, 0xc0, !PT ;  /* 0xfffffff807077812 */ /* 0x000fe400078ec0ff */
[----:B------:R-:W-:Y:S02]  /*1810*/  CS2R R86, SRZ ;  /* 0x0000000000567805 */ /* 0x000fe4000001ff00 */
[----:B------:R-:W-:Y:S02]  /*1820*/  LEA.HI R6, R13, R13, RZ, 0x1 ;  /* 0x0000000d0d067211 */ /* 0x000fe400078f08ff */
[----:B------:R-:W-:-:S02]  /*1830*/  CS2R R84, SRZ ;  /* 0x0000000000547805 */ /* 0x000fc4000001ff00 */
[----:B------:R-:W-:Y:S01]  /*1840*/  LOP3.LUT R11, R11, 0x7ffffe, RZ, 0xc0, !PT ;  /* 0x007ffffe0b0b7812 */ /* 0x000fe200078ec0ff */
[----:B------:R-:W-:Y:S01]  /*1850*/  IMAD.IADD R7, R4, 0x1, -R7 ;  /* 0x0000000104077824 */ /* 0x000fe200078e0a07 */
[----:B------:R-:W-:Y:S01]  /*1860*/  LEA.HI R4, R2, R5, RZ, 0x5 ;  /* 0x0000000502047211 */ /* 0x000fe200078f28ff */
[----:B------:R-:W-:Y:S01]  /*1870*/  IMAD.SHL.U32 R2, R13, 0x1000, RZ ;  /* 0x000010000d027824 */ /* 0x000fe200078e00ff */
[----:B------:R-:W-:Y:S01]  /*1880*/  LOP3.LUT R6, R6, 0x3fffffe, RZ, 0xc0, !PT ;  /* 0x03fffffe06067812 */ /* 0x000fe200078ec0ff */
[----:B------:R-:W-:Y:S01]  /*1890*/  IMAD.IADD R11, R10, 0x1, -R11 ;  /* 0x000000010a0b7824 */ /* 0x000fe200078e0a0b */
[----:B------:R-:W-:Y:S02]  /*18a0*/  SHF.R.S32.HI R4, RZ, 0x5, R4 ;  /* 0x00000005ff047819 */ /* 0x000fe40000011404 */
[----:B------:R-:W-:Y:S02]  /*18b0*/  CS2R R82, SRZ ;  /* 0x0000000000527805 */ /* 0x000fe4000001ff00 */
[----:B------:R-:W-:Y:S01]  /*18c0*/  LOP3.LUT R9, R8, 0x8, R9, 0xf8, !PT ;  /* 0x0000000808097812 */ /* 0x000fe200078ef809 */
[----:B------:R-:W-:Y:S01]  /*18d0*/  IMAD R11, R11, 0x200, R2 ;  /* 0x000002000b0b7824 */ /* 0x000fe200078e0202 */
[----:B------:R-:W-:Y:S01]  /*18e0*/  LOP3.LUT R0, R0, 0x7ffffffc, RZ, 0xc0, !PT ;  /* 0x7ffffffc00007812 */ /* 0x000fe200078ec0ff */
[----:B------:R-:W-:Y:S01]  /*18f0*/  IMAD R4, R4, 0x10, R7 ;  /* 0x0000001004047824 */ /* 0x000fe200078e0207 */
[----:B------:R-:W-:Y:S01]  /*1900*/  SHF.R.U32.HI R8, RZ, 0x3, R3 ;  /* 0x00000003ff087819 */ /* 0x000fe20000011603 */
[----:B------:R-:W-:Y:S01]  /*1910*/  IMAD.IADD R3, R13, 0x1, -R6 ;  /* 0x000000010d037824 */ /* 0x000fe200078e0a06 */
[----:B------:R-:W-:Y:S01]  /*1920*/  CS2R R80, SRZ ;  /* 0x0000000000507805 */ /* 0x000fe2000001ff00 */
[----:B------:R-:W-:Y:S01]  /*1930*/  IMAD R2, R5, 0x4, R2 ;  /* 0x0000000405027824 */ /* 0x000fe200078e0202 */
[----:B------:R-:W-:Y:S01]  /*1940*/  LOP3.LUT R8, R9, R8, RZ, 0x3c, !PT ;  /* 0x0000000809087212 */ /* 0x000fe200078e3cff */
[----:B------:R-:W-:Y:S01]  /*1950*/  IMAD.IADD R0, R5, 0x1, -R0 ;  /* 0x0000000105007824 */ /* 0x000fe200078e0a00 */
[----:B------:R-:W-:Y:S01]  /*1960*/  CS2R R78, SRZ ;  /* 0x00000000004e7805 */ /* 0x000fe2000001ff00 */
[----:B------:R-:W-:Y:S01]  /*1970*/  IMAD R228, R3, 0x40, R4 ;  /* 0x0000004003e47824 */ /* 0x000fe200078e0204 */
[----:B------:R-:W-:Y:S01]  /*1980*/  CS2R R76, SRZ ;  /* 0x00000000004c7805 */ /* 0x000fe2000001ff00 */
[----:B------:R-:W-:Y:S01]  /*1990*/  IMAD.U32 R5, RZ, RZ, UR42 ;  /* 0x0000002aff057e24 */ /* 0x000fe2000f8e00ff */
[----:B------:R-:W-:Y:S01]  /*19a0*/  CS2R R74, SRZ ;  /* 0x00000000004a7805 */ /* 0x000fe2000001ff00 */
[----:B------:R-:W-:Y:S01]  /*19b0*/  IMAD R3, R2, 0x4, R231 ;  /* 0x0000000402037824 */ /* 0x000fe200078e02e7 */
[----:B------:R-:W-:Y:S01]  /*19c0*/  CS2R R72, SRZ ;  /* 0x0000000000487805 */ /* 0x000fe2000001ff00 */
[----:B------:R-:W-:Y:S01]  /*19d0*/  IMAD.IADD R232, R8, 0x1, R11 ;  /* 0x0000000108e87824 */ /* 0x000fe200078e020b */
[----:B------:R-:W-:Y:S01]  /*19e0*/  IADD3 R2, -R228, UR37, -R5 ;  /* 0x00000025e4027c10 */ /* 0x000fe2000fffe905 */
        /* <DEDUP_REMOVED lines=57> */
[----:B------:R-:W-:Y:S01]  /*1d80*/  LOP3.LUT R235, R235, 0x1, RZ, 0xfc, !PT ;  /* 0x00000001ebeb7812 */ /* 0x000fe200078efcff */
[----:B------:R-:W-:Y:S01]  /*1d90*/  IMAD.SHL.U32 R229, R0, 0x2, RZ ;  /* 0x0000000200e57824 */ /* 0x000fe200078e00ff */
[----:B------:R-:W-:-:S07]  /*1da0*/  IADD3 R228, RZ, -UR42, -R228 ;  /* 0x8000002affe47c10 */ /* 0x000fce000fffe8e4 */
.L_x_1733:
[----:B------:R-:W-:-:S13]  /*1db0*/  ISETP.NE.AND P6, PT, R235, 0x3, PT ;  /* 0x00000003eb00780c */ /* 0x000fda0003fc5270 */
[----:B------:R-:W-:Y:S05]  /*1dc0*/  @!P6 BRA `(.L_x_1723) ;  /* 0x000000000004e947 */ /* 0x000fea0003800000 */
[----:B------:R-:W-:Y:S01]  /*1dd0*/  BPT.TRAP 0x1 ;  /* 0x000000040000795c */ /* 0x000fe20000300000 */
.L_x_1723:
[----:B------:R-:W-:Y:S01]  /*1de0*/  IMAD R0, R4, 0x8, R231 ;  /* 0x0000000804007824 */ /* 0x000fe200078e02e7 */
[----:B------:R-:W-:-:S04]  /*1df0*/  SHF.L.U32 R7, R226, 0x1f, RZ ;  /* 0x0000001fe2077819 */ /* 0x000fc800000006ff */
[----:B------:R2:W3:Y:S01]  /*1e00*/  SYNCS.PHASECHK.TRANS64.TRYWAIT P0, [R0+URZ+0x30810], R7 ;  /* 0x03081007000075a7 */ /* 0x0004e2000800017f */
[----:B------:R-:W-:Y:S05]  /*1e10*/  @!P6 BRA `(.L_x_1724) ;  /* 0x000000000004e947 */ /* 0x000fea0003800000 */
[----:B------:R-:W-:Y:S01]  /*1e20*/  BPT.TRAP 0x1 ;  /* 0x000000040000795c */ /* 0x000fe20000300000 */
.L_x_1724:
[----:B---3--:R-:W-:Y:S05]  /*1e30*/  @P0 BRA `(.L_x_1725) ;  /* 0x0000000000080947 */ /* 0x008fea0003800000 */
[----:B------:R-:W3:Y:S02]  /*1e40*/  SYNCS.PHASECHK.TRANS64.TRYWAIT P0, [R0+URZ+0x30810], R7 ;  /* 0x03081007000075a7 */ /* 0x000ee4000800017f */
[----:B---3--:R-:W-:Y:S05]  /*1e50*/  @!P0 BRA `(.L_x_1726) ;  /* 0x0000009800f88947 */ /* 0x008fea0003800000 */
.L_x_1725:
        /* <DEDUP_REMOVED lines=81> */
.L_x_1727:
[----:B------:R1:W1:Y:S01]  /*2370*/  SYNCS.PHASECHK.TRANS64.TRYWAIT P0, [R0+URZ+0x30830], R7 ;  /* 0x03083007000075a7 */ /* 0x000262000800017f */
[----:B------:R-:W-:Y:S05]  /*2380*/  @!P6 BRA `(.L_x_1728) ;  /* 0x000000000004e947 */ /* 0x000fea0003800000 */
[----:B------:R-:W-:Y:S01]  /*2390*/  BPT.TRAP 0x1 ;  /* 0x000000040000795c */ /* 0x000fe20000300000 */
.L_x_1728:
[----:B------:R-:W-:-:S05]  /*23a0*/  VIADD R5, R231, 0x20000 ;  /* 0x00020000e7057836 */ /* 0x000fca0000000000 */
[----:B------:R-:W-:-:S04]  /*23b0*/  SHF.R.U32.HI R5, RZ, 0x4, R5 ;  /* 0x00000004ff057819 */ /* 0x000fc80000011605 */
[----:B------:R-:W-:-:S04]  /*23c0*/  LOP3.LUT R234, R5, 0x3fff, RZ, 0xc0, !PT ;  /* 0x00003fff05ea7812 */ /* 0x000fc800078ec0ff */
[----:B------:R-:W-:Y:S01]  /*23d0*/  LOP3.LUT R5, R234, 0x10000, RZ, 0xfc, !PT ;  /* 0x00010000ea057812 */ /* 0x000fe200078efcff */
[----:B-1----:R-:W-:Y:S06]  /*23e0*/  @P0 BRA `(.L_x_1729) ;  /* 0x0000000000080947 */ /* 0x002fec0003800000 */
[----:B------:R-:W1:Y:S02]  /*23f0*/  SYNCS.PHASECHK.TRANS64.TRYWAIT P0, [R0+URZ+0x30830], R7 ;  /* 0x03083007000075a7 */ /* 0x000e64000800017f */
[----:B-1----:R-:W-:Y:S05]  /*2400*/  @!P0 BRA `(.L_x_1730) ;  /* 0x0000009400a08947 */ /* 0x002fea0003800000 */
.L_x_1729:
        /* <DEDUP_REMOVED lines=9> */
[----:B------:R-:W-:Y:S01]  /*24a0*/  ISETP.GT.AND P1, PT, R228, RZ, PT ;  /* 0x000000ffe400720c */ /* 0x000fe20003f24270 */
[----:B------:R-:W-:Y:S01]  /*24b0*/  ULEA UR7, UR41, -UR39, 0x6 ;  /* 0x8000002729077291 */ /* 0x000fe2000f8e303f */
[C---:B------:R-:W-:Y:S01]  /*24c0*/  ISETP.GT.AND P0, PT, R2.reuse, RZ, PT ;  /* 0x000000ff0200720c */ /* 0x040fe20003f04270 */
[----:B------:R-:W-:Y:S01]  /*24d0*/  ULOP3.LUT UR6, UR6, 0x10000, URZ, 0xfc, !UPT ;  /* 0x0001000006067892 */ /* 0x000fe2000f8efc3f */
[----:B------:R-:W-:-:S03]  /*24e0*/  ISETP.GT.AND P3, PT, R2, 0x8, PT ;  /* 0x000000080200780c */ /* 0x000fc60003f64270 */
[----:B------:R-:W-:Y:S01]  /*24f0*/  IADD3 R13, R2, UR7, R229 ;  /* 0x00000007020d7c10 */ /* 0x000fe2000fffe0e5 */
[----:B------:R-:W-:Y:S02]  /*2500*/  UMOV UR7, 0x40000040 ;  /* 0x4000004000077882 */ /* 0x000fe40000000000 */
[----:B------:R-:W-:Y:S01]  /*2510*/  UMOV UR8, UR6 ;  /* 0x0000000600087c82 */ /* 0x000fe20008000000 */
[----:B------:R-:W-:Y:S02]  /*2520*/  UMOV UR10, UR5 ;  /* 0x00000005000a7c82 */ /* 0x000fe40008000000 */
[----:B------:R-:W-:Y:S01]  /*2530*/  HGMMA.64x64x16.F32 R152, gdesc[UR8], RZ, !UPT, gsb0 ;  /* 0x00e00000089879f0 */ /* 0x000fe2000c0008ff */
[----:B------:R-:W-:Y:S02]  /*2540*/  UIADD3 UR10, UR5, 0x2, URZ ;  /* 0x00000002050a7890 */ /* 0x000fe4000fffe03f */
[----:B------:R-:W-:Y:S01]  /*2550*/  UIADD3 UR8, UR6, 0x2, URZ ;  /* 0x0000000206087890 */ /* 0x000fe2000fffe03f */
[----:B------:R-:W-:Y:S01]  /*2560*/  UMOV UR11, 0x40000040 ;  /* 0x40000040000b7882 */ /* 0x000fe20000000000 */
[----:B------:R-:W-:Y:S01]  /*2570*/  UMOV UR9, 0x40000040 ;  /* 0x4000004000097882 */ /* 0x000fe20000000000 */
[----:B-1----:R-:W-:Y:S01]  /*2580*/  IMAD.IADD R230, R6, 0x1, -R13 ;  /* 0x0000000106e67824 */ /* 0x002fe200078e0a0d */
[----:B------:R-:W-:-:S02]  /*2590*/  IADD3 R225, RZ, -R13, -R7 ;  /* 0x8000000dffe17210 */ /* 0x000fc40007ffe807 */
[----:B------:R-:W-:Y:S02]  /*25a0*/  IADD3 R14, -R13, 0x8, -R7 ;  /* 0x000000080d0e7810 */ /* 0x000fe40007ffe907 */
[----:B------:R-:W-:Y:S02]  /*25b0*/  SEL R230, R230, 0x40, !P1 ;  /* 0x00000040e6e67807 */ /* 0x000fe40004800000 */
[----:B------:R-:W-:Y:S02]  /*25c0*/  SEL R225, R225, 0x40, P0 ;  /* 0x00000040e1e17807 */ /* 0x000fe40000000000 */
[C---:B------:R-:W-:Y:S02]  /*25d0*/  ISETP.GE.AND P0, PT, R230.reuse, RZ, PT ;  /* 0x000000ffe600720c */ /* 0x040fe40003f06270 */
[----:B------:R-:W-:Y:S02]  /*25e0*/  ISETP.GE.AND P1, PT, R230, 0x1, PT ;  /* 0x00000001e600780c */ /* 0x000fe40003f26270 */
[----:B------:R-:W-:-:S02]  /*25f0*/  ISETP.GT.OR P0, PT, R225, RZ, !P0 ;  /* 0x000000ffe100720c */ /* 0x000fc40004704670 */
[----:B------:R-:W-:Y:S02]  /*2600*/  IADD3 R13, R6, 0x8, -R13 ;  /* 0x00000008060d7810 */ /* 0x000fe40007ffe80d */
[----:B------:R-:W-:Y:S02]  /*2610*/  FSEL R5, R184, -INF , !P0 ;  /* 0xff800000b8057808 */ /* 0x000fe40004000000 */
[----:B------:R-:W-:Y:S02]  /*2620*/  ISETP.GT.OR P0, PT, R225, 0x1, !P1 ;  /* 0x00000001e100780c */ /* 0x000fe40004f04670 */
[----:B------:R-:W-:Y:S01]  /*2630*/  ISETP.GE.AND P1, PT, R230, 0x8, PT ;  /* 0x00000008e600780c */ /* 0x000fe20003f26270 */
[----:B------:R-:W-:Y:S01]  /*2640*/  FFMA.FTZ R5, R5, UR43, -R222 ;  /* 0x0000002b05057c23 */ /* 0x000fe200080108de */
[----:B------:R-:W-:Y:S02]  /*2650*/  FSEL R6, R185, -INF , !P0 ;  /* 0xff800000b9067808 */ /* 0x000fe40004000000 */
[----:B------:R-:W-:-:S02]  /*2660*/  ISETP.GT.OR P0, PT, R225, 0x8, !P1 ;  /* 0x00000008e100780c */ /* 0x000fc40004f04670 */
[----:B------:R-:W-:Y:S01]  /*2670*/  ISETP.GE.AND P1, PT, R230, 0x9, PT ;  /* 0x00000009e600780c */ /* 0x000fe20003f26270 */
[----:B------:R-:W-:Y:S01]  /*2680*/  FFMA.FTZ R6, R6, UR43, -R223 ;  /* 0x0000002b06067c23 */ /* 0x000fe200080108df */
[----:B------:R-:W-:Y:S01]  /*2690*/  FSEL R7, R188, -INF , !P0 ;  /* 0xff800000bc077808 */ /* 0x000fe20004000000 */
[----:B------:R-:W-:Y:S01]  /*26a0*/  MUFU.EX2 R5, R5 ;  /* 0x0000000500057308 */ /* 0x000fe20000000800 */
[----:B------:R-:W-:Y:S02]  /*26b0*/  ISETP.GT.OR P0, PT, R225, 0x9, !P1 ;  /* 0x00000009e100780c */ /* 0x000fe40004f04670 */
[C---:B------:R-:W-:Y:S01]  /*26c0*/  ISETP.GE.AND P1, PT, R230.reuse, 0x10, PT ;  /* 0x00000010e600780c */ /* 0x040fe20003f26270 */
[----:B------:R-:W-:Y:S01]  /*26d0*/  FFMA.FTZ R7, R7, UR43, -R220 ;  /* 0x0000002b07077c23 */ /* 0x000fe200080108dc */
[----:B------:R-:W-:Y:S02]  /*26e0*/  FSEL R8, R189, -INF , !P0 ;  /* 0xff800000bd087808 */ /* 0x000fe40004000000 */
[----:B------:R-:W-:Y:S01]  /*26f0*/  ISETP.GT.OR P0, PT, R225, 0x10, !P1 ;  /* 0x00000010e100780c */ /* 0x000fe20004f04670 */
[----:B------:R-:W-:Y:S01]  /*2700*/  MUFU.EX2 R6, R6 ;  /* 0x0000000600067308 */ /* 0x000fe20000000800 */
[----:B------:R-:W-:Y:S01]  /*2710*/  ISETP.GE.AND P1, PT, R230, 0x11, PT ;  /* 0x00000011e600780c */ /* 0x000fe20003f26270 */
[----:B------:R-:W-:Y:S01]  /*2720*/  FFMA.FTZ R8, R8, UR43, -R221 ;  /* 0x0000002b08087c23 */ /* 0x000fe200080108dd */
[----:B------:R-:W-:-:S02]  /*2730*/  FSEL R9, R192, -INF , !P0 ;  /* 0xff800000c0097808 */ /* 0x000fc40004000000 */
[----:B------:R-:W-:Y:S02]  /*2740*/  ISETP.GT.OR P0, PT, R225, 0x11, !P1 ;  /* 0x00000011e100780c */ /* 0x000fe40004f04670 */
[C---:B------:R-:W-:Y:S01]  /*2750*/  ISETP.GE.AND P1, PT, R230.reuse, 0x18, PT ;  /* 0x00000018e600780c */ /* 0x040fe20003f26270 */
        /* <DEDUP_REMOVED lines=9> */
[C---:B------:R-:W-:Y:S01]  /*27f0*/  ISETP.GE.AND P2, PT, R230.reuse, 0x20, PT ;  /* 0x00000020e600780c */ /* 0x040fe20003f46270 */
[----:B------:R-:W-:Y:S01]  /*2800*/  FFMA.FTZ R11, R11, UR43, -R20 ;  /* 0x0000002b0b0b7c23 */ /* 0x000fe20008010814 */
[----:B------:R-:W-:Y:S02]  /*2810*/  FSEL R12, R197, -INF , !P0 ;  /* 0xff800000c50c7808 */ /* 0x000fe40004000000 */
[----:B------:R-:W-:Y:S02]  /*2820*/  ISETP.GT.OR P0, PT, R225, 0x20, !P2 ;  /* 0x00000020e100780c */ /* 0x000fe40005704670 */
[----:B------:R-:W-:Y:S01]  /*2830*/  ISETP.GE.AND P1, PT, R230, 0x21, PT ;  /* 0x00000021e600780c */ /* 0x000fe20003f26270 */
[----:B------:R-:W-:Y:S01]  /*2840*/  FFMA.FTZ R12, R12, UR43, -R21 ;  /* 0x0000002b0c0c7c23 */ /* 0x000fe20008010815 */
[----:B------:R-:W-:Y:S01]  /*2850*/  ISETP.GT.AND P2, PT, R228, 0x8, PT ;  /* 0x00000008e400780c */ /* 0x000fe20003f44270 */
[----:B------:R-:W-:Y:S01]  /*2860*/  MUFU.EX2 R9, R9 ;  /* 0x0000000900097308 */ /* 0x000fe20000000800 */
[----:B------:R-:W-:Y:S01]  /*2870*/  FSEL R15, R200, -INF , !P0 ;  /* 0xff800000c80f7808 */ /* 0x000fe20004000000 */
[----:B------:R-:W-:-:S02]  /*2880*/  WARPGROUP.DEPBAR.LE gsb0, 0x0 ;  /* 0x00008000000079c5 */ /* 0x000fc40000010000 */
[----:B------:R-:W-:Y:S01]  /*2890*/  WARPGROUP.ARRIVE ;  /* 0x00000000000079c5 */ /* 0x000fe20000000000 */
[----:B------:R-:W-:Y:S01]  /*28a0*/  ISETP.GT.OR P0, PT, R225, 0x21, !P1 ;  /* 0x00000021e100780c */ /* 0x000fe20004f04670 */
[----:B------:R-:W-:Y:S01]  /*28b0*/  FFMA.FTZ R189, R15, UR43, -R216 ;  /* 0x0000002b0fbd7c23 */ /* 0x000fe200080108d8 */
[----:B------:R-:W-:Y:S01]  /*28c0*/  SEL R184, R13, 0x40, !P2 ;  /* 0x000000400db87807 */ /* 0x000fe20005000000 */
[----:B------:R-:W-:Y:S01]  /*28d0*/  MUFU.EX2 R10, R10 ;  /* 0x0000000a000a7308 */ /* 0x000fe20000000800 */
[----:B------:R-:W-:Y:S01]  /*28e0*/  ISETP.GE.AND P1, PT, R230, 0x28, PT ;  /* 0x00000028e600780c */ /* 0x000fe20003f26270 */
[----:B------:R-:W-:Y:S01]  /*28f0*/  HGMMA.64x64x16.F32 R152, gdesc[UR8], R152, gsb0 ;  /* 0x00e00000089879f0 */ /* 0x000fe20008000898 */
[----:B------:R-:W-:Y:S01]  /*2900*/  UIADD3 UR10, UR5, 0x4, URZ ;  /* 0x00000004050a7890 */ /* 0x000fe2000fffe03f */
[----:B------:R-:W-:Y:S01]  /*2910*/  FSEL R188, R201, -INF , !P0 ;  /* 0xff800000c9bc7808 */ /* 0x000fe20004000000 */
[----:B------:R-:W-:Y:S01]  /*2920*/  UIADD3 UR8, UR6, 0x4, URZ ;  /* 0x0000000406087890 */ /* 0x000fe2000fffe03f */
[----:B------:R-:W-:Y:S01]  /*2930*/  SEL R192, R14, 0x40, P3 ;  /* 0x000000400ec07807 */ /* 0x000fe20001800000 */
[----:B------:R-:W-:Y:S01]  /*2940*/  UMOV UR11, 0x40000040 ;  /* 0x40000040000b7882 */ /* 0x000fe20000000000 */
[----:B------:R-:W-:Y:S01]  /*2950*/  UMOV UR9, 0x40000040 ;  /* 0x4000004000097882 */ /* 0x000fe20000000000 */
[----:B------:R-:W-:Y:S01]  /*2960*/  ISETP.GE.AND P3, PT, R184, RZ, PT ;  /* 0x000000ffb800720c */ /* 0x000fe20003f66270 */
[----:B------:R-:W-:Y:S01]  /*2970*/  FFMA.FTZ R14, R188, UR43, -R217 ;  /* 0x0000002bbc0e7c23 */ /* 0x000fe200080108d9 */
[----:B------:R-:W-:Y:S01]  /*2980*/  ISETP.GT.OR P0, PT, R225, 0x28, !P1 ;  /* 0x00000028e100780c */ /* 0x000fe20004f04670 */
[----:B------:R-:W-:Y:S01]  /*2990*/  MUFU.EX2 R13, R189 ;  /* 0x000000bd000d7308 */ /* 0x000fe20000000800 */
[----:B------:R-:W-:-:S02]  /*29a0*/  ISETP.GE.AND P2, PT, R230, 0x29, PT ;  /* 0x00000029e600780c */ /* 0x000fc40003f46270 */
[----:B------:R-:W-:Y:S02]  /*29b0*/  ISETP.GT.OR P1, PT, R192, RZ, !P3 ;  /* 0x000000ffc000720c */ /* 0x000fe40005f24670 */
[----:B------:R-:W-:Y:S02]  /*29c0*/  FSEL R15, R204, -INF , !P0 ;  /* 0xff800000cc0f7808 */ /* 0x000fe40004000000 */
[----:B------:R-:W-:Y:S01]  /*29d0*/  ISETP.GT.OR P0, PT, R225, 0x29, !P2 ;  /* 0x00000029e100780c */ /* 0x000fe20005704670 */
[----:B------:R-:W-:Y:S01]  /*29e0*/  MUFU.EX2 R11, R11 ;  /* 0x0000000b000b7308 */ /* 0x000fe20000000800 */
[----:B------:R-:W-:Y:S01]  /*29f0*/  FSEL R185, R186, -INF , !P1 ;  /* 0xff800000bab97808 */ /* 0x000fe20004800000 */
[----:B------:R-:W-:Y:S01]  /*2a00*/  FFMA.FTZ R15, R15, UR43, -R22 ;  /* 0x0000002b0f0f7c23 */ /* 0x000fe20008010816 */
[----:B------:R-:W-:Y:S02]  /*2a10*/  FSEL R186, R205, -INF , !P0 ;  /* 0xff800000cdba7808 */ /* 0x000fe40004000000 */
[C---:B------:R-:W-:Y:S01]  /*2a20*/  ISETP.GE.AND P0, PT, R184.reuse, 0x1, PT ;  /* 0x00000001b800780c */ /* 0x040fe20003f06270 */
[----:B------:R-:W-:Y:S01]  /*2a30*/  FFMA.FTZ R201, R185, UR43, -R222 ;  /* 0x0000002bb9c97c23 */ /* 0x000fe200080108de */
[----:B------:R-:W-:Y:S01]  /*2a40*/  ISETP.GE.AND P1, PT, R184, 0x8, PT ;  /* 0x00000008b800780c */ /* 0x000fe20003f26270 */
[----:B------:R-:W-:Y:S01]  /*2a50*/  FFMA.FTZ R200, R186, UR43, -R23 ;  /* 0x0000002bbac87c23 */ /* 0x000fe20008010817 */
[----:B------:R-:W-:Y:S01]  /*2a60*/  ISETP.GT.OR P0, PT, R192, 0x1, !P0 ;  /* 0x00000001c000780c */ /* 0x000fe20004704670 */
[----:B------:R-:W-:Y:S01]  /*2a70*/  MUFU.EX2 R12, R12 ;  /* 0x0000000c000c7308 */ /* 0x000fe20000000800 */
[----:B------:R-:W-:-:S02]  /*2a80*/  LOP3.LUT R185, R234, 0x2000000, RZ, 0xfc, !PT ;  /* 0x02000000eab97812 */ /* 0x000fc400078efcff */
[----:B------:R-:W-:Y:S02]  /*2a90*/  ISETP.GT.OR P1, PT, R192, 0x8, !P1 ;  /* 0x00000008c000780c */ /* 0x000fe40004f24670 */
[----:B------:R-:W-:Y:S01]  /*2aa0*/  FSEL R186, R187, -INF , !P0 ;  /* 0xff800000bbba7808 */ /* 0x000fe20004000000 */
[----:B------:R-:W-:Y:S01]  /*2ab0*/  IMAD R188, R4, 0x400, R185 ;  /* 0x0000040004bc7824 */ /* 0x000fe200078e02b9 */
[----:B------:R-:W-:Y:S01]  /*2ac0*/  ISETP.GE.AND P0, PT, R184, 0x9, PT ;  /* 0x00000009b800780c */ /* 0x000fe20003f06270 */
[----:B------:R-:W2:Y:S01]  /*2ad0*/  MUFU.EX2 R201, R201 ;  /* 0x000000c900c97308 */ /* 0x000ea20000000800 */
[----:B------:R-:W-:Y:S01]  /*2ae0*/  FSEL R185, R190, -INF , !P1 ;  /* 0xff800000beb97808 */ /* 0x000fe20004800000 */
[----:B------:R-:W-:Y:S01]  /*2af0*/  FFMA.FTZ R205, R186, UR43, -R223 ;  /* 0x0000002bbacd7c23 */ /* 0x000fe200080108df */
[----:B------:R-:W-:Y:S02]  /*2b00*/  ISETP.GE.AND P1, PT, R184, 0x10, PT ;  /* 0x00000010b800780c */ /* 0x000fe40003f26270 */
[C---:B------:R-:W-:Y:S01]  /*2b10*/  ISETP.GT.OR P0, PT, R192.reuse, 0x9, !P0 ;  /* 0x00000009c000780c */ /* 0x040fe20004704670 */
[----:B------:R-:W-:Y:S01]  /*2b20*/  FFMA.FTZ R204, R185, UR43, -R220 ;  /* 0x0000002bb9cc7c23 */ /* 0x000fe200080108dc */
[----:B------:R-:W-:Y:S01]  /*2b30*/  ISETP.GT.OR P1, PT, R192, 0x10, !P1 ;  /* 0x00000010c000780c */ /* 0x000fe20004f24670 */
[----:B------:R-:W3:Y:S01]  /*2b40*/  MUFU.EX2 R205, R205 ;  /* 0x000000cd00cd7308 */ /* 0x000ee20000000800 */
[----:B------:R-:W-:-:S02]  /*2b50*/  FSEL R186, R191, -INF , !P0 ;  /* 0xff800000bfba7808 */ /* 0x000fc40004000000 */
[----:B------:R-:W-:Y:S02]  /*2b60*/  ISETP.GE.AND P0, PT, R184, 0x18, PT ;  /* 0x00000018b800780c */ /* 0x000fe40003f06270 */
[----:B------:R-:W-:Y:S01]  /*2b70*/  FSEL R185, R194, -INF , !P1 ;  /* 0xff800000c2b97808 */ /* 0x000fe20004800000 */
[----:B------:R-:W-:Y:S01]  /*2b80*/  FFMA.FTZ R186, R186, UR43, -R221 ;  /* 0x0000002bbaba7c23 */ /* 0x000fe200080108dd */
[----:B------:R-:W-:Y:S01]  /*2b90*/  ISETP.GE.AND P3, PT, R184, 0x19, PT ;  /* 0x00000019b800780c */ /* 0x000fe20003f66270 */
[----:B------:R-:W-:Y:S01]  /*2ba0*/  MUFU.EX2 R204, R204 ;  /* 0x000000cc00cc7308 */ /* 0x000fe20000000800 */
[----:B------:R-:W-:Y:S01]  /*2bb0*/  ISETP.GT.OR P0, PT, R192, 0x18, !P0 ;  /* 0x00000018c000780c */ /* 0x000fe20004704670 */
[----:B------:R-:W-:Y:S01]  /*2bc0*/  FFMA.FTZ R218, R185, UR43, -R218 ;  /* 0x0000002bb9da7c23 */ /* 0x000fe200080108da */
[----:B------:R-:W-:Y:S02]  /*2bd0*/  ISETP.GE.AND P1, PT, R184, 0x20, PT ;  /* 0x00000020b800780c */ /* 0x000fe40003f26270 */
[----:B------:R-:W-:-:S02]  /*2be0*/  ISETP.GT.OR P3, PT, R192, 0x19, !P3 ;  /* 0x00000019c000780c */ /* 0x000fc40005f64670 */
[----:B------:R-:W-:Y:S01]  /*2bf0*/  FSEL R185, R198, -INF , !P0 ;  /* 0xff800000c6b97808 */ /* 0x000fe20004000000 */
[----:B------:R5:W-:Y:S01]  /*2c00*/  MUFU.EX2 R220, R186 ;  /* 0x000000ba00dc7308 */ /* 0x000be20000000800 */
[----:B------:R-:W-:Y:S02]  /*2c10*/  ISETP.GE.AND P5, PT, R184, 0x21, PT ;  /* 0x00000021b800780c */ /* 0x000fe40003fa6270 */
[C---:B------:R-:W-:Y:S01]  /*2c20*/  ISETP.GT.OR P1, PT, R192.reuse, 0x20, !P1 ;  /* 0x00000020c000780c */ /* 0x040fe20004f24670 */
[----:B------:R-:W-:Y:S01]  /*2c30*/  FFMA.FTZ R20, R185, UR43, -R20 ;  /* 0x0000002bb9147c23 */ /* 0x000fe20008010814 */
[----:B------:R-:W-:Y:S02]  /*2c40*/  ISETP.GT.OR P5, PT, R192, 0x21, !P5 ;  /* 0x00000021c000780c */ /* 0x000fe40006fa4670 */
[----:B------:R-:W-:Y:S01]  /*2c50*/  ISETP.GE.AND P4, PT, R230, 0x30, PT ;  /* 0x00000030e600780c */ /* 0x000fe20003f86270 */
[----:B------:R-:W3:Y:S01]  /*2c60*/  MUFU.EX2 R218, R218 ;  /* 0x000000da00da7308 */ /* 0x000ee20000000800 */
[----:B-----5:R-:W-:-:S02]  /*2c70*/  FSEL R186, R199, -INF , !P3 ;  /* 0xff800000c7ba7808 */ /* 0x020fc40005800000 */
[----:B------:R-:W-:Y:S02]  /*2c80*/  FSEL R185, R202, -INF , !P1 ;  /* 0xff800000cab97808 */ /* 0x000fe40004800000 */
[----:B------:R-:W-:Y:S01]  /*2c90*/  ISETP.GE.AND P2, PT, R184, 0x11, PT ;  /* 0x00000011b800780c */ /* 0x000fe20003f46270 */
[----:B------:R-:W-:Y:S01]  /*2ca0*/  FFMA.FTZ R21, R186, UR43, -R21 ;  /* 0x0000002bba157c23 */ /* 0x000fe20008010815 */
[C---:B------:R-:W-:Y:S01]  /*2cb0*/  ISETP.GE.AND P1, PT, R184.reuse, 0x28, PT ;  /* 0x00000028b800780c */ /* 0x040fe20003f26270 */
[----:B------:R-:W-:Y:S02]  /*2cc0*/  WARPGROUP.DEPBAR.LE gsb0, 0x0 ;  /* 0x00008000000079c5 */ /* 0x000fe40000010000 */
[----:B------:R-:W-:Y:S01]  /*2cd0*/  WARPGROUP.ARRIVE ;  /* 0x00000000000079c5 */ /* 0x000fe20000000000 */
[----:B------:R-:W-:Y:S01]  /*2ce0*/  FSEL R186, R203, -INF , !P5 ;  /* 0xff800000cbba7808 */ /* 0x000fe20006800000 */
[----:B------:R-:W-:Y:S01]  /*2cf0*/  FFMA.FTZ R202, R185, UR43, -R216 ;  /* 0x0000002bb9ca7c23 */ /* 0x000fe200080108d8 */
[----:B------:R-:W-:Y:S01]  /*2d00*/  ISETP.GT.OR P4, PT, R225, 0x30, !P4 ;  /* 0x00000030e100780c */ /* 0x000fe20006784670 */
[----:B------:R-:W-:Y:S01]  /*2d10*/  MUFU.EX2 R20, R20 ;  /* 0x0000001400147308 */ /* 0x000fe20000000800 */
[----:B------:R-:W-:Y:S01]  /*2d20*/  ISETP.GE.AND P5, PT, R184, 0x30, PT ;  /* 0x00000030b800780c */ /* 0x000fe20003fa6270 */
[----:B------:R-:W-:Y:S01]  /*2d30*/  HGMMA.64x64x16.F32 R152, gdesc[UR8], R152, gsb0 ;  /* 0x00e00000089879f0 */ /* 0x000fe20008000898 */
[----:B------:R-:W-:Y:S01]  /*2d40*/  UIADD3 UR10, UR5, 0x6, URZ ;  /* 0x00000006050a7890 */ /* 0x000fe2000fffe03f */
[C---:B------:R-:W-:Y:S01]  /*2d50*/  ISETP.GT.OR P2, PT, R192.reuse, 0x11, !P2 ;  /* 0x00000011c000780c */ /* 0x040fe20005744670 */
[----:B------:R-:W-:Y:S01]  /*2d60*/  UIADD3 UR8, UR6, 0x6, URZ ;  /* 0x0000000606087890 */ /* 0x000fe2000fffe03f */
[----:B------:R-:W-:Y:S01]  /*2d70*/  ISETP.GT.OR P1, PT, R192, 0x28, !P1 ;  /* 0x00000028c000780c */ /* 0x000fe20004f24670 */
[----:B------:R-:W-:Y:S01]  /*2d80*/  UMOV UR11, 0x40000040 ;  /* 0x40000040000b7882 */ /* 0x000fe20000000000 */
[----:B------:R-:W-:Y:S01]  /*2d90*/  UMOV UR9, 0x40000040 ;  /* 0x4000004000097882 */ /* 0x000fe20000000000 */
[----:B------:R-:W-:Y:S01]  /*2da0*/  R2UR UR12, R188 ;  /* 0x00000000bc0c72ca */ /* 0x000fe200000e0000 */
[----:B------:R-:W-:Y:S01]  /*2db0*/  FFMA.FTZ R203, R186, UR43, -R217 ;  /* 0x0000002bbacb7c23 */ /* 0x000fe200080108d9 */
[----:B------:R-:W-:Y:S01]  /*2dc0*/  FSEL R191, R208, -INF , !P4 ;  /* 0xff800000d0bf7808 */ /* 0x000fe20006000000 */
[----:B------:R-:W-:Y:S01]  /*2dd0*/  MUFU.EX2 R21, R21 ;  /* 0x0000001500157308 */ /* 0x000fe20000000800 */
[----:B------:R-:W-:-:S02]  /*2de0*/  ISETP.GT.OR P5, PT, R192, 0x30, !P5 ;  /* 0x00000030c000780c */ /* 0x000fc40006fa4670 */
[----:B------:R-:W-:Y:S01]  /*2df0*/  FSEL R188, R195, -INF , !P2 ;  /* 0xff800000c3bc7808 */ /* 0x000fe20005000000 */
[----:B------:R-:W-:Y:S01]  /*2e00*/  FFMA.FTZ R216, R191, UR43, -R18 ;  /* 0x0000002bbfd87c23 */ /* 0x000fe20008010812 */
[----:B------:R-:W-:Y:S02]  /*2e10*/  ISETP.GE.AND P4, PT, R184, 0x29, PT ;  /* 0x00000029b800780c */ /* 0x000fe40003f86270 */
[----:B------:R-:W-:Y:S01]  /*2e20*/  FSEL R187, R206, -INF , !P1 ;  /* 0xff800000cebb7808 */ /* 0x000fe20004800000 */
[----:B------:R-:W-:Y:S01]  /*2e30*/  FFMA.FTZ R219, R188, UR43, -R219 ;  /* 0x0000002bbcdb7c23 */ /* 0x000fe200080108db */
[----:B------:R-:W-:Y:S01]  /*2e40*/  ISETP.GE.AND P2, PT, R230, 0x31, PT ;  /* 0x00000031e600780c */ /* 0x000fe20003f46270 */
[----:B------:R-:W-:Y:S01]  /*2e50*/  MUFU.EX2 R14, R14 ;  /* 0x0000000e000e7308 */ /* 0x000fe20000000800 */
[----:B------:R-:W-:Y:S01]  /*2e60*/  ISETP.GE.AND P1, PT, R184, 0x31, PT ;  /* 0x00000031b800780c */ /* 0x000fe20003f26270 */
[----:B------:R-:W-:Y:S01]  /*2e70*/  FFMA.FTZ R206, R187, UR43, -R22 ;  /* 0x0000002bbbce7c23 */ /* 0x000fe20008010816 */
[----:B------:R-:W-:-:S02]  /*2e80*/  FSEL R193, R210, -INF , !P5 ;  /* 0xff800000d2c17808 */ /* 0x000fc40006800000 */
[C---:B------:R-:W-:Y:S02]  /*2e90*/  ISETP.GT.OR P4, PT, R192.reuse, 0x29, !P4 ;  /* 0x00000029c000780c */ /* 0x040fe40006784670 */
[----:B------:R-:W-:Y:S01]  /*2ea0*/  ISETP.GT.OR P2, PT, R225, 0x31, !P2 ;  /* 0x00000031e100780c */ /* 0x000fe20005744670 */
[----:B------:R-:W-:Y:S01]  /*2eb0*/  FFMA.FTZ R208, R193, UR43, -R18 ;  /* 0x0000002bc1d07c23 */ /* 0x000fe20008010812 */
[----:B------:R-:W-:Y:S01]  /*2ec0*/  ISETP.GT.OR P1, PT, R192, 0x31, !P1 ;  /* 0x00000031c000780c */ /* 0x000fe20004f24670 */
[----:B------:R-:W5:Y:S01]  /*2ed0*/  MUFU.EX2 R219, R219 ;  /* 0x000000db00db7308 */ /* 0x000f620000000800 */
[----:B------:R-:W-:Y:S02]  /*2ee0*/  FSEL R190, R207, -INF , !P4 ;  /* 0xff800000cfbe7808 */ /* 0x000fe40006000000 */
[C---:B------:R-:W-:Y:S02]  /*2ef0*/  ISETP.GE.AND P4, PT, R184.reuse, 0x38, PT ;  /* 0x00000038b800780c */ /* 0x040fe40003f86270 */
[----:B------:R-:W-:Y:S01]  /*2f00*/  ISETP.GE.AND P5, PT, R184, 0x39, PT ;  /* 0x00000039b800780c */ /* 0x000fe20003fa6270 */
[----:B------:R-:W-:Y:S01]  /*2f10*/  FFMA.FTZ R207, R190, UR43, -R23 ;  /* 0x0000002bbecf7c23 */ /* 0x000fe20008010817 */
[----:B------:R-:W-:Y:S01]  /*2f20*/  FSEL R18, R209, -INF , !P2 ;  /* 0xff800000d1127808 */ /* 0x000fe20005000000 */
[----:B------:R-:W-:Y:S01]  /*2f30*/  MUFU.EX2 R15, R15 ;  /* 0x0000000f000f7308 */ /* 0x000fe20000000800 */
[----:B------:R-:W-:-:S02]  /*2f40*/  FSEL R196, R211, -INF , !P1 ;  /* 0xff800000d3c47808 */ /* 0x000fc40004800000 */
[----:B------:R-:W-:Y:S01]  /*2f50*/  ISETP.GE.AND P0, PT, R230, 0x38, PT ;  /* 0x00000038e600780c */ /* 0x000fe20003f06270 */
[--C-:B------:R-:W-:Y:S01]  /*2f60*/  FFMA.FTZ R197, R18, UR43, -R19.reuse ;  /* 0x0000002b12c57c23 */ /* 0x100fe20008010813 */
[----:B------:R-:W-:Y:S01]  /*2f70*/  ISETP.GE.AND P3, PT, R230, 0x39, PT ;  /* 0x00000039e600780c */ /* 0x000fe20003f66270 */
[----:B------:R-:W-:Y:S01]  /*2f80*/  FFMA.FTZ R196, R196, UR43, -R19 ;  /* 0x0000002bc4c47c23 */ /* 0x000fe20008010813 */
[----:B------:R-:W-:Y:S01]  /*2f90*/  ISETP.GT.OR P0, PT, R225, 0x38, !P0 ;  /* 0x00000038e100780c */ /* 0x000fe20004704670 */
[----:B------:R-:W-:Y:S01]  /*2fa0*/  MUFU.EX2 R200, R200 ;  /* 0x000000c800c87308 */ /* 0x000fe20000000800 */
[----:B------:R-:W-:Y:S02]  /*2fb0*/  ISETP.GT.OR P4, PT, R192, 0x38, !P4 ;  /* 0x00000038c000780c */ /* 0x000fe40006784670 */
[----:B------:R-:W-:Y:S02]  /*2fc0*/  FSEL R193, R212, -INF , !P0 ;  /* 0xff800000d4c17808 */ /* 0x000fe40004000000 */
[----:B------:R-:W-:-:S02]  /*2fd0*/  ISETP.GT.OR P5, PT, R192, 0x39, !P5 ;  /* 0x00000039c000780c */ /* 0x000fc40006fa4670 */
[----:B------:R-:W-:Y:S01]  /*2fe0*/  ISETP.GT.OR P3, PT, R225, 0x39, !P3 ;  /* 0x00000039e100780c */ /* 0x000fe20005f64670 */
[--C-:B------:R-:W-:Y:S01]  /*2ff0*/  FFMA.FTZ R194, R193, UR43, -R16.reuse ;  /* 0x0000002bc1c27c23 */ /* 0x100fe20008010810 */
[----:B------:R-:W-:Y:S01]  /*3000*/  FSEL R195, R214, -INF , !P4 ;  /* 0xff800000d6c37808 */ /* 0x000fe20006000000 */
[----:B------:R-:W5:Y:S01]  /*3010*/  MUFU.EX2 R202, R202 ;  /* 0x000000ca00ca7308 */ /* 0x000f620000000800 */
[----:B------:R-:W-:Y:S02]  /*3020*/  FSEL R210, R213, -INF , !P3 ;  /* 0xff800000d5d27808 */ /* 0x000fe40005800000 */
[----:B------:R-:W-:Y:S01]  /*3030*/  FSEL R212, R215, -INF , !P5 ;  /* 0xff800000d7d47808 */ /* 0x000fe20006800000 */
[----:B------:R-:W-:Y:S02]  /*3040*/  FFMA.FTZ R198, R195, UR43, -R16 ;  /* 0x0000002bc3c67c23 */ /* 0x000fe40008010810 */
[--C-:B------:R-:W-:Y:S02]  /*3050*/  FFMA.FTZ R199, R210, UR43, -R17.reuse ;  /* 0x0000002bd2c77c23 */ /* 0x100fe40008010811 */
        /* <DEDUP_REMOVED lines=8> */
[----:B------:R-:W-:Y:S01]  /*30e0*/  UIADD3 UR8, UR6, 0x400, URZ ;  /* 0x0000040006087890 */ /* 0x000fe2000fffe03f */
[----:B------:R-:W-:Y:S01]  /*30f0*/  UMOV UR11, 0x40000040 ;  /* 0x40000040000b7882 */ /* 0x000fe20000000000 */
[----:B------:R-:W-:Y:S02]  /*3100*/  UMOV UR9, 0x40000040 ;  /* 0x4000004000097882 */ /* 0x000fe40000000000 */
        /* <DEDUP_REMOVED lines=24> */
[----:B------:R-:W-:Y:S01]  /*3290*/  UMOV UR6, UR12 ;  /* 0x0000000c00067c82 */ /* 0x000fe20008000000 */
[----:B------:R-:W-:Y:S02]  /*32a0*/  WARPGROUP.DEPBAR.LE gsb0, 0x0 ;  /* 0x00008000000079c5 */ /* 0x000fe40000010000 */
[----:B------:R-:W-:-:S06]  /*32b0*/  WARPGROUP.ARRIVE ;  /* 0x00000000000079c5 */ /* 0x000fcc0000000000 */
[----:B------:R-:W-:Y:S01]  /*32c0*/  HGMMA.64x64x16.F32 R152, gdesc[UR8], R152, gsb0 ;  /* 0x00e00000089879f0 */ /* 0x000fe20008000898 */
[----:B------:R-:W-:Y:S01]  /*32d0*/  UMOV UR11, 0x40000040 ;  /* 0x40000040000b7882 */ /* 0x000fe20000000000 */
[----:B------:R-:W-:Y:S01]  /*32e0*/  UMOV UR9, 0x40000040 ;  /* 0x4000004000097882 */ /* 0x000fe20000000000 */
[----:B------:R-:W-:Y:S02]  /*32f0*/  WARPGROUP.DEPBAR.LE gsb0, 0x0 ;  /* 0x00008000000079c5 */ /* 0x000fe40000010000 */
[----:B------:R-:W1:Y:S04]  /*3300*/  LDS.64 R184, [R224+0x28200] ;  /* 0x02820000e0b87984 */ /* 0x000e680000000a00 */
[----:B------:R-:W2:Y:S04]  /*3310*/  LDS.64 R188, [R224+0x28220] ;  /* 0x02822000e0bc7984 */ /* 0x000ea80000000a00 */
[----:B------:R-:W3:Y:S04]  /*3320*/  LDS.64 R186, [R224+0x28240] ;  /* 0x02824000e0ba7984 */ /* 0x000ee80000000a00 */
[----:B------:R-:W5:Y:S04]  /*3330*/  LDS.64 R22, [R224+0x28260] ;  /* 0x02826000e0167984 */ /* 0x000f680000000a00 */
[----:B------:R-:W5:Y:S04]  /*3340*/  LDS.64 R18, [R224+0x282a0] ;  /* 0x0282a000e0127984 */ /* 0x000f680000000a00 */
[----:B------:R-:W5:Y:S04]  /*3350*/  LDS.64 R190, [R224+0x28280] ;  /* 0x02828000e0be7984 */ /* 0x000f680000000a00 */
[----:B------:R-:W5:Y:S04]  /*3360*/  LDS.64 R192, [R224+0x282c0] ;  /* 0x0282c000e0c07984 */ /* 0x000f680000000a00 */
[----:B----4-:R-:W4:Y:S01]  /*3370*/  LDS.64 R224, [R224+0x282e0] ;  /* 0x0282e000e0e07984 */ /* 0x010f220000000a00 */
[--C-:B-1----:R-:W-:Y:S01]  /*3380*/  FADD.FTZ R152, R152, -R184.reuse ;  /* 0x800000b898987221 */ /* 0x102fe20000010000 */
[----:B------:R-:W-:Y:S01]  /*3390*/  FADD.FTZ R154, R154, -R184 ;  /* 0x800000b89a9a7221 */ /* 0x000fe20000010000 */
[--C-:B------:R-:W-:Y:S01]  /*33a0*/  FADD.FTZ R153, R153, -R185.reuse ;  /* 0x800000b999997221 */ /* 0x100fe20000010000 */
[----:B------:R-:W-:Y:S01]  /*33b0*/  FADD.FTZ R184, R155, -R185 ;  /* 0x800000b99bb87221 */ /* 0x000fe20000010000 */
[--C-:B--2---:R-:W-:Y:S01]  /*33c0*/  FADD.FTZ R185, R157, -R189.reuse ;  /* 0x800000bd9db97221 */ /* 0x104fe20000010000 */
[----:B------:R-:W-:Y:S01]  /*33d0*/  FADD.FTZ R159, R159, -R189 ;  /* 0x800000bd9f9f7221 */ /* 0x000fe20000010000 */
[----:B------:R-:W-:Y:S01]  /*33e0*/  FADD.FTZ R156, R156, -R188 ;  /* 0x800000bc9c9c7221 */ /* 0x000fe20000010000 */
[----:B------:R1:W2:Y:S01]  /*33f0*/  MUFU.EX2 R157, R196 ;  /* 0x000000c4009d7308 */ /* 0x0002a20000000800 */
[----:B---3--:R-:W-:Y:S01]  /*3400*/  FADD.FTZ R189, R162, -R186 ;  /* 0x800000baa2bd7221 */ /* 0x008fe20000010000 */
[----:B------:R-:W-:Y:S01]  /*3410*/  FMUL.FTZ R185, R8, R185 ;  /* 0x000000b908b97220 */ /* 0x000fe20000410000 */
[----:B------:R-:W-:Y:S01]  /*3420*/  FMUL.FTZ R156, R7, R156 ;  /* 0x0000009c079c7220 */ /* 0x000fe20000410000 */
[----:B------:R-:W-:Y:S01]  /*3430*/  FADD.FTZ R155, R158, -R188 ;  /* 0x800000bc9e9b7221 */ /* 0x000fe20000010000 */
[----:B-----5:R-:W-:Y:S01]  /*3440*/  FADD.FTZ R162, R167, -R23 ;  /* 0x80000017a7a27221 */ /* 0x020fe20000010000 */
[----:B------:R-:W-:Y:S01]  /*3450*/  FADD.FTZ R158, R163, -R187 ;  /* 0x800000bba39e7221 */ /* 0x000fe20000010000 */
[--C-:B------:R-:W-:Y:S01]  /*3460*/  FADD.FTZ R164, R164, -R22.reuse ;  /* 0x80000016a4a47221 */ /* 0x100fe20000010000 */
[----:B------:R-:W-:Y:S01]  /*3470*/  FADD.FTZ R163, R166, -R22 ;  /* 0x80000016a6a37221 */ /* 0x000fe20000010000 */
[--C-:B------:R-:W-:Y:S01]  /*3480*/  FADD.FTZ R167, R174, -R18.reuse ;  /* 0x80000012aea77221 */ /* 0x100fe20000010000 */
[----:B------:R-:W-:Y:S01]  /*3490*/  FADD.FTZ R174, R175, -R19 ;  /* 0x80000013afae7221 */ /* 0x000fe20000010000 */
[----:B-1----:R-:W-:Y:S01]  /*34a0*/  FMUL.FTZ R196, R5, R152 ;  /* 0x0000009805c47220 */ /* 0x002fe20000410000 */
[----:B------:R-:W-:Y:S01]  /*34b0*/  FMUL.FTZ R175, R6, R153 ;  /* 0x0000009906af7220 */ /* 0x000fe20000410000 */
[----:B------:R-:W-:Y:S01]  /*34c0*/  FADD.FTZ R172, R172, -R18 ;  /* 0x80000012acac7221 */ /* 0x000fe20000010000 */
[----:B------:R-:W1:Y:S01]  /*34d0*/  MUFU.EX2 R22, R194 ;  /* 0x000000c200167308 */ /* 0x000e620000000800 */
[----:B------:R-:W-:Y:S01]  /*34e0*/  FMUL.FTZ R154, R201, R154 ;  /* 0x0000009ac99a7220 */ /* 0x000fe20000410000 */
[----:B------:R-:W-:Y:S01]  /*34f0*/  FMUL.FTZ R197, R205, R184 ;  /* 0x000000b8cdc57220 */ /* 0x000fe20000410000 */
[----:B------:R-:W-:Y:S01]  /*3500*/  F2FP.F16.F32.PACK_AB R196, R175, R196 ;  /* 0x000000c4afc4723e */ /* 0x000fe200000000ff */
[----:B------:R-:W-:Y:S01]  /*3510*/  FMUL.FTZ R189, R218, R189 ;  /* 0x000000bddabd7220 */ /* 0x000fe20000410000 */
[----:B------:R-:W-:Y:S01]  /*3520*/  FMUL.FTZ R158, R219, R158 ;  /* 0x0000009edb9e7220 */ /* 0x000fe20000410000 */
[----:B------:R-:W-:Y:S01]  /*3530*/  FADD.FTZ R165, R165, -R23 ;  /* 0x80000017a5a57221 */ /* 0x000fe20000010000 */
[----:B------:R-:W-:Y:S01]  /*3540*/  F2FP.F16.F32.PACK_AB R197, R197, R154 ;  /* 0x0000009ac5c5723e */ /* 0x000fe200000000ff */
[----:B------:R3:W5:Y:S01]  /*3550*/  MUFU.EX2 R18, R198 ;  /* 0x000000c600127308 */ /* 0x0007620000000800 */
[----:B------:R-:W-:Y:S01]  /*3560*/  FADD.FTZ R160, R160, -R186 ;  /* 0x800000baa0a07221 */ /* 0x000fe20000010000 */
[----:B------:R-:W-:Y:S01]  /*3570*/  FADD.FTZ R161, R161, -R187 ;  /* 0x800000bba1a17221 */ /* 0x000fe20000010000 */
[--C-:B------:R-:W-:Y:S01]  /*3580*/  FADD.FTZ R23, R170, -R190.reuse ;  /* 0x800000beaa177221 */ /* 0x100fe20000010000 */
[----:B------:R-:W-:Y:S01]  /*3590*/  FADD.FTZ R173, R173, -R19 ;  /* 0x80000013adad7221 */ /* 0x000fe20000010000 */
[----:B------:R-:W-:Y:S01]  /*35a0*/  FMUL.FTZ R155, R204, R155 ;  /* 0x0000009bcc9b7220 */ /* 0x000fe20000410000 */
[----:B------:R-:W-:Y:S01]  /*35b0*/  FMUL.FTZ R154, R220, R159 ;  /* 0x0000009fdc9a7220 */ /* 0x000fe20000410000 */
[----:B------:R-:W-:Y:S01]  /*35c0*/  FADD.FTZ R168, R168, -R190 ;  /* 0x800000bea8a87221 */ /* 0x000fe20000010000 */
[----:B------:R2:W5:Y:S01]  /*35d0*/  MUFU.EX2 R175, R199 ;  /* 0x000000c700af7308 */ /* 0x0005620000000800 */
[----:B---3--:R-:W-:Y:S01]  /*35e0*/  F2FP.F16.F32.PACK_AB R198, R185, R156 ;  /* 0x0000009cb9c6723e */ /* 0x008fe200000000ff */
[--C-:B------:R-:W-:Y:S01]  /*35f0*/  FADD.FTZ R169, R169, -R191.reuse ;  /* 0x800000bfa9a97221 */ /* 0x100fe20000010000 */
[----:B------:R-:W-:Y:S01]  /*3600*/  FADD.FTZ R166, R171, -R191 ;  /* 0x800000bfaba67221 */ /* 0x000fe20000010000 */
[--C-:B------:R-:W-:Y:S01]  /*3610*/  FADD.FTZ R19, R176, -R192.reuse ;  /* 0x800000c0b0137221 */ /* 0x100fe20000010000 */
[--C-:B------:R-:W-:Y:S01]  /*3620*/  FADD.FTZ R170, R177, -R193.reuse ;  /* 0x800000c1b1aa7221 */ /* 0x100fe20000010000 */
[----:B------:R-:W-:Y:S01]  /*3630*/  FADD.FTZ R171, R178, -R192 ;  /* 0x800000c0b2ab7221 */ /* 0x000fe20000010000 */
[----:B------:R-:W-:Y:S01]  /*3640*/  FADD.FTZ R176, R179, -R193 ;  /* 0x800000c1b3b07221 */ /* 0x000fe20000010000 */
[----:B------:R-:W3:Y:S01]  /*3650*/  MUFU.EX2 R156, R195 ;  /* 0x000000c3009c7308 */ /* 0x000ee20000000800 */
[--C-:B----4-:R-:W-:Y:S01]  /*3660*/  FADD.FTZ R177, R180, -R224.reuse ;  /* 0x800000e0b4b17221 */ /* 0x110fe20000010000 */
[----:B------:R-:W-:Y:S01]  /*3670*/  FADD.FTZ R153, R182, -R224 ;  /* 0x800000e0b6997221 */ /* 0x000fe20000010000 */
[--C-:B------:R-:W-:Y:S01]  /*3680*/  FADD.FTZ R152, R181, -R225.reuse ;  /* 0x800000e1b5987221 */ /* 0x100fe20000010000 */
[----:B------:R-:W-:Y:S01]  /*3690*/  FADD.FTZ R183, R183, -R225 ;  /* 0x800000e1b7b77221 */ /* 0x000fe20000010000 */
[----:B------:R-:W-:Y:S01]  /*36a0*/  F2FP.F16.F32.PACK_AB R193, R158, R189 ;  /* 0x000000bd9ec1723e */ /* 0x000fe200000000ff */
[----:B------:R-:W-:Y:S01]  /*36b0*/  FMUL.FTZ R160, R9, R160 ;  /* 0x000000a009a07220 */ /* 0x000fe20000410000 */
[----:B------:R-:W-:Y:S01]  /*36c0*/  FMUL.FTZ R161, R10, R161 ;  /* 0x000000a10aa17220 */ /* 0x000fe20000410000 */
[----:B------:R-:W-:Y:S01]  /*36d0*/  FMUL.FTZ R164, R11, R164 ;  /* 0x000000a40ba47220 */ /* 0x000fe20000410000 */
[----:B------:R-:W-:Y:S01]  /*36e0*/  FMUL.FTZ R165, R12, R165 ;  /* 0x000000a50ca57220 */ /* 0x000fe20000410000 */
[----:B------:R-:W-:Y:S01]  /*36f0*/  FMUL.FTZ R163, R20, R163 ;  /* 0x000000a314a37220 */ /* 0x000fe20000410000 */
[----:B------:R-:W-:Y:S01]  /*3700*/  FMUL.FTZ R162, R21, R162 ;  /* 0x000000a215a27220 */ /* 0x000fe20000410000 */
[----:B------:R-:W-:Y:S01]  /*3710*/  IMAD R158, R4, 0x2000, R232 ;  /* 0x00002000049e7824 */ /* 0x000fe200078e02e8 */
[----:B--2---:R-:W-:Y:S01]  /*3720*/  F2FP.F16.F32.PACK_AB R199, R154, R155 ;  /* 0x0000009b9ac7723e */ /* 0x004fe200000000ff */
        /* <DEDUP_REMOVED lines=13> */
[----:B-----5:R-:W-:Y:S01]  /*3800*/  FMUL.FTZ R153, R18, R153 ;  /* 0x0000009912997220 */ /* 0x020fe20000410000 */
[----:B------:R-:W-:Y:S01]  /*3810*/  FMUL.FTZ R152, R175, R152 ;  /* 0x00000098af987220 */ /* 0x000fe20000410000 */
[----:B---3--:R-:W-:Y:S01]  /*3820*/  FMUL.FTZ R154, R156, R183 ;  /* 0x000000b79c9a7220 */ /* 0x008fe20000410000 */
[----:B------:R-:W-:Y:S01]  /*3830*/  IMAD R158, R158, 0x2, R231 ;  /* 0x000000029e9e7824 */ /* 0x000fe200078e02e7 */
        /* <DEDUP_REMOVED lines=20> */
[----:B------:R-:W-:Y:S02]  /*3980*/  SHF.R.U32.HI R5, RZ, 0x4, R233 ;  /* 0x00000004ff057819 */ /* 0x000fe400000116e9 */
[----:B------:R-:W-:Y:S01]  /*3990*/  WARPGROUP.ARRIVE ;  /* 0x00000000000079c5 */ /* 0x000fe20000000000 */
[----:B------:R-:W-:Y:S02]  /*39a0*/  R2UR UR5, R6 ;  /* 0x00000000060572ca */ /* 0x000fe400000e0000 */
[----:B------:R-:W-:-:S11]  /*39b0*/  LOP3.LUT R5, R5, 0x3fff, RZ, 0xc0, !PT ;  /* 0x00003fff05057812 */ /* 0x000fd600078ec0ff */
[----:B------:R-:W-:Y:S01]  /*39c0*/  HGMMA.64x128x16.F32 R88, R152, gdesc[UR4].tnspB, R88, gsb0 ;  /* 0x41e0000498587df0 */ /* 0x000fe20008000858 */
[----:B------:R-:W-:Y:S01]  /*39d0*/  UIADD3 UR6, UR12, 0x80, URZ ;  /* 0x000000800c067890 */ /* 0x000fe2000fffe03f */
[----:B------:R-:W-:Y:S01]  /*39e0*/  LOP3.LUT R5, R5, 0x10000, RZ, 0xfc, !PT ;  /* 0x0001000005057812 */ /* 0x000fe200078efcff */
[----:B------:R-:W-:-:S04]  /*39f0*/  UMOV UR7, 0x40000040 ;  /* 0x4000004000077882 */ /* 0x000fc80000000000 */
[----:B------:R-:W-:Y:S01]  /*3a00*/  IMAD R5, R4, 0x400, R5 ;  /* 0x0000040004057824 */ /* 0x000fe200078e0205 */
[----:B------:R-:W-:-:S04]  /*3a10*/  USHF.R.U32.HI UR5, URZ, 0x4, UR5 ;  /* 0x000000043f057899 */ /* 0x000fc80008011605 */
        /* <DEDUP_REMOVED lines=8> */
[----:B------:R-:W-:Y:S01]  /*3aa0*/  UIADD3 UR6, UR12, 0x100, URZ ;  /* 0x000001000c067890 */ /* 0x000fe2000fffe03f */
[----:B------:R-:W-:Y:S01]  /*3ab0*/  UMOV UR7, 0x40000040 ;  /* 0x4000004000077882 */ /* 0x000fe20000000000 */
[----:B------:R-:W-:-:S07]  /*3ac0*/  UIADD3 UR12, UR12, 0x180, URZ ;  /* 0x000001800c0c7890 */ /* 0x000fce000fffe03f */
[----:B------:R-:W-:Y:S01]  /*3ad0*/  UMOV UR10, UR12 ;  /* 0x0000000c000a7c82 */ /* 0x000fe20008000000 */
[----:B------:R-:W-:Y:S02]  /*3ae0*/  WARPGROUP.DEPBAR.LE gsb0, 0x0 ;  /* 0x00008000000079c5 */ /* 0x000fe40000010000 */
[----:B------:R-:W-:Y:S02]  /*3af0*/  F2FP.F16.F32.PACK_AB R152, R14, R13 ;  /* 0x0000000d0e98723e */ /* 0x000fe400000000ff */
[----:B------:R-:W-:Y:S02]  /*3b00*/  F2FP.F16.F32.PACK_AB R153, R203, R202 ;  /* 0x000000cacb99723e */ /* 0x000fe400000000ff */
[----:B------:R-:W-:Y:S02]  /*3b10*/  F2FP.F16.F32.PACK_AB R154, R200, R15 ;  /* 0x0000000fc89a723e */ /* 0x000fe400000000ff */
[----:B------:R-:W-:-:S04]  /*3b20*/  F2FP.F16.F32.PACK_AB R155, R207, R206 ;  /* 0x000000cecf9b723e */ /* 0x000fc800000000ff */
[----:B------:R-:W-:-:S06]  /*3b30*/  WARPGROUP.ARRIVE ;  /* 0x00000000000079c5 */ /* 0x000fcc0000000000 */
[----:B------:R-:W-:Y:S01]  /*3b40*/  HGMMA.64x128x16.F32 R88, R152, gdesc[UR4].tnspB, R88, gsb0 ;  /* 0x41e0000498587df0 */ /* 0x000fe20008000858 */
[----:B------:R-:W-:-:S13]  /*3b50*/  R2UR UR6, R5 ;  /* 0x00000000050672ca */ /* 0x000fda00000e0000 */
        /* <DEDUP_REMOVED lines=72> */
.L_x_1731:
        /* <DEDUP_REMOVED lines=49> */
.L_x_1732:
        /* <DEDUP_REMOVED lines=78> */
.L_x_1715:
[----:B------:R-:W-:Y:S05]  /*47d0*/  @P0 BRA `(.L_x_1734) ;  /* 0x0000001c00d80947 */ /* 0x000fea0003800000 */
[----:B------:R-:W1:Y:S01]  /*47e0*/  S2R R0, SR_TID.X ;  /* 0x0000000000007919 */ /* 0x000e620000002100 */
[----:B------:R-:W2:Y:S01]  /*47f0*/  S2UR UR5, SR_CgaCtaId ;  /* 0x00000000000579c3 */ /* 0x000ea20000008800 */
[----:B------:R-:W-:Y:S01]  /*4800*/  UMOV UR4, 0x400 ;  /* 0x0000040000047882 */ /* 0x000fe20000000000 */
[----:B------:R-:W-:-:S06]  /*4810*/  F2FP.F16.F32.PACK_AB R88, R89, R88 ;  /* 0x000000585958723e */ /* 0x000fcc00000000ff */
[----:B------:R-:W-:Y:S01]  /*4820*/  BAR.SYNC.DEFER_BLOCKING 0x1, 0x100 ;  /* 0x0044000000007b1d */ /* 0x000fe20000010000 */
        /* <DEDUP_REMOVED lines=10> */
[----:B--2---:R-:W-:Y:S01]  /*48d0*/  ULEA UR6, UR5, UR4, 0x18 ;  /* 0x0000000405067291 */ /* 0x004fe2000f8ec03f */
[----:B------:R-:W-:Y:S02]  /*48e0*/  F2FP.F16.F32.PACK_AB R106, R109, R108 ;  /* 0x0000006c6d6a723e */ /* 0x000fe400000000ff */
[----:B------:R-:W-:Y:S01]  /*48f0*/  F2FP.F16.F32.PACK_AB R107, R111, R110 ;  /* 0x0000006e6f6b723e */ /* 0x000fe200000000ff */
[----:B------:R-:W-:Y:S01]  /*4900*/  ULDC.64 UR4, c[0x0][0x870] ;  /* 0x00021c0000047ab9 */ /* 0x000fe20000000a00 */
[----:B------:R-:W-:Y:S01]  /*4910*/  F2FP.F16.F32.PACK_AB R113, R115, R114 ;  /* 0x000000727371723e */ /* 0x000fe200000000ff */
[----:B------:R-:W-:Y:S01]  /*4920*/  UISETP.NE.U32.AND UP0, UPT, UR4, URZ, UPT ;  /* 0x0000003f0400728c */ /* 0x000fe2000bf05070 */
[----:B-1----:R-:W-:Y:S01]  /*4930*/  VIADD R20, R0, 0xffffff80 ;  /* 0xffffff8000147836 */ /* 0x002fe20000000000 */
[----:B------:R-:W-:-:S02]  /*4940*/  F2FP.F16.F32.PACK_AB R120, R121, R120 ;  /* 0x000000787978723e */ /* 0x000fc400000000ff */
[----:B------:R-:W-:Y:S01]  /*4950*/  F2FP.F16.F32.PACK_AB R114, R117, R116 ;  /* 0x000000747572723e */ /* 0x000fe200000000ff */
[----:B------:R-:W-:Y:S01]  /*4960*/  UISETP.NE.AND.EX UP0, UPT, UR5, URZ, UPT, UP0 ;  /* 0x0000003f0500728c */ /* 0x000fe2000bf05300 */
[----:B------:R-:W-:Y:S02]  /*4970*/  SHF.R.S32.HI R19, RZ, 0x1f, R20 ;  /* 0x0000001fff137819 */ /* 0x000fe40000011414 */
[----:B------:R-:W-:Y:S01]  /*4980*/  F2FP.F16.F32.PACK_AB R115, R119, R118 ;  /* 0x000000767773723e */ /* 0x000fe200000000ff */
[----:B------:R-:W-:Y:S01]  /*4990*/  ULDC.64 UR4, c[0x0][0x870] ;  /* 0x00021c0000047ab9 */ /* 0x000fe20000000a00 */
[CC--:B------:R-:W-:Y:S01]  /*49a0*/  LEA.HI R15, R19.reuse, R20.reuse, RZ, 0x4 ;  /* 0x00000014130f7211 */ /* 0x0c0fe200078f20ff */
[----:B------:R-:W-:Y:S01]  /*49b0*/  UIMAD.WIDE UR4, UR36, 0x4, UR4 ;  /* 0x00000004240478a5 */ /* 0x000fe2000f8e0204 */
[----:B------:R-:W-:Y:S02]  /*49c0*/  LEA.HI R17, R19, R20, RZ, 0x5 ;  /* 0x0000001413117211 */ /* 0x000fe400078f28ff */
[----:B------:R-:W-:-:S02]  /*49d0*/  LOP3.LUT R3, R15, 0xfffffff0, RZ, 0xc0, !PT ;  /* 0xfffffff00f037812 */ /* 0x000fc400078ec0ff */
[----:B------:R-:W-:Y:S01]  /*49e0*/  F2FP.F16.F32.PACK_AB R121, R123, R122 ;  /* 0x0000007a7b79723e */ /* 0x000fe200000000ff */
[----:B------:R-:W-:Y:S01]  /*49f0*/  IMAD.SHL.U32 R17, R17, 0x20, RZ ;  /* 0x0000002011117824 */ /* 0x000fe200078e00ff */
[----:B------:R-:W-:Y:S01]  /*4a00*/  F2FP.F16.F32.PACK_AB R128, R129, R128 ;  /* 0x000000808180723e */ /* 0x000fe200000000ff */
[----:B------:R-:W-:Y:S01]  /*4a10*/  IMAD.IADD R3, R20, 0x1, -R3 ;  /* 0x0000000114037824 */ /* 0x000fe200078e0a03 */
[----:B------:R-:W-:Y:S02]  /*4a20*/  F2FP.F16.F32.PACK_AB R122, R125, R124 ;  /* 0x0000007c7d7a723e */ /* 0x000fe400000000ff */
[----:B------:R-:W-:Y:S01]  /*4a30*/  LOP3.LUT R18, R17, 0x7ffffc00, RZ, 0xc0, !PT ;  /* 0x7ffffc0011127812 */ /* 0x000fe200078ec0ff */
[----:B------:R-:W-:Y:S01]  /*4a40*/  IMAD.MOV.U32 R17, RZ, RZ, 0x40 ;  /* 0x00000040ff117424 */ /* 0x000fe200078e00ff */
[----:B------:R-:W-:Y:S02]  /*4a50*/  SHF.R.S32.HI R0, RZ, 0x1f, R3 ;  /* 0x0000001fff007819 */ /* 0x000fe40000011403 */
[----:B------:R-:W-:-:S02]  /*4a60*/  F2FP.F16.F32.PACK_AB R123, R127, R126 ;  /* 0x0000007e7f7b723e */ /* 0x000fc400000000ff */
[----:B------:R-:W-:Y:S02]  /*4a70*/  LEA.HI R13, R0, R3, RZ, 0x3 ;  /* 0x00000003000d7211 */ /* 0x000fe400078f18ff */
[----:B------:R-:W-:Y:S02]  /*4a80*/  F2FP.F16.F32.PACK_AB R129, R131, R130 ;  /* 0x000000828381723e */ /* 0x000fe400000000ff */
[----:B------:R-:W-:Y:S02]  /*4a90*/  LOP3.LUT R0, R13, 0xfffffff8, RZ, 0xc0, !PT ;  /* 0xfffffff80d007812 */ /* 0x000fe400078ec0ff */
[----:B------:R-:W-:Y:S02]  /*4aa0*/  SHF.R.S32.HI R13, RZ, 0x3, R13 ;  /* 0x00000003ff0d7819 */ /* 0x000fe4000001140d */
[----:B------:R-:W-:Y:S01]  /*4ab0*/  F2FP.F16.F32.PACK_AB R136, R137, R136 ;  /* 0x000000888988723e */ /* 0x000fe200000000ff */
[----:B------:R-:W-:Y:S01]  /*4ac0*/  IMAD.IADD R14, R3, 0x1, -R0 ;  /* 0x00000001030e7824 */ /* 0x000fe200078e0a00 */
[----:B------:R-:W-:Y:S01]  /*4ad0*/  SHF.R.S32.HI R0, RZ, 0x4, R15 ;  /* 0x00000004ff007819 */ /* 0x000fe2000001140f */
[----:B------:R-:W-:Y:S01]  /*4ae0*/  IMAD R18, R13, 0x200, R18 ;  /* 0x000002000d127824 */ /* 0x000fe200078e0212 */
[----:B------:R-:W-:Y:S01]  /*4af0*/  F2FP.F16.F32.PACK_AB R130, R133, R132 ;  /* 0x000000848582723e */ /* 0x000fe200000000ff */
[C---:B------:R-:W-:Y:S01]  /*4b00*/  IMAD.SHL.U32 R15, R14.reuse, 0x40, RZ ;  /* 0x000000400e0f7824 */ /* 0x040fe200078e00ff */
[----:B------:R-:W-:Y:S01]  /*4b10*/  R2P PR, R14, 0x6 ;  /* 0x000000060e007804 */ /* 0x000fe20000000000 */
[----:B------:R-:W-:Y:S01]  /*4b20*/  IMAD.SHL.U32 R16, R0, 0x8, RZ ;  /* 0x0000000800107824 */ /* 0x000fe200078e00ff */
[----:B------:R-:W-:-:S02]  /*4b30*/  F2FP.F16.F32.PACK_AB R131, R135, R134 ;  /* 0x000000868783723e */ /* 0x000fc400000000ff */
[----:B------:R-:W-:Y:S02]  /*4b40*/  LOP3.LUT R15, R15, 0x1c0, RZ, 0xc0, !PT ;  /* 0x000001c00f0f7812 */ /* 0x000fe400078ec0ff */
[----:B------:R-:W-:Y:S02]  /*4b50*/  SEL R17, R17, 0xffffffc0, !P2 ;  /* 0xffffffc011117807 */ /* 0x000fe40005000000 */
[----:B------:R-:W-:Y:S02]  /*4b60*/  LOP3.LUT R16, R15, 0x8, R16, 0xf8, !PT ;  /* 0x000000080f107812 */ /* 0x000fe400078ef810 */
[----:B------:R-:W-:Y:S02]  /*4b70*/  SHF.R.U32.HI R15, RZ, 0x3, R15 ;  /* 0x00000003ff0f7819 */ /* 0x000fe4000001160f */
[----:B------:R-:W-:Y:S02]  /*4b80*/  F2FP.F16.F32.PACK_AB R137, R139, R138 ;  /* 0x0000008a8b89723e */ /* 0x000fe400000000ff */
[----:B------:R-:W-:Y:S01]  /*4b90*/  LOP3.LUT R15, R16, R15, RZ, 0x3c, !PT ;  /* 0x0000000f100f7212 */ /* 0x000fe200078e3cff */
[----:B------:R-:W-:Y:S01]  /*4ba0*/  IMAD.MOV.U32 R16, RZ, RZ, 0x20 ;  /* 0x00000020ff107424 */ /* 0x000fe200078e00ff */
[----:B------:R-:W-:-:S02]  /*4bb0*/  F2FP.F16.F32.PACK_AB R144, R145, R144 ;  /* 0x000000909190723e */ /* 0x000fc400000000ff */
[----:B------:R-:W-:Y:S01]  /*4bc0*/  F2FP.F16.F32.PACK_AB R138, R141, R140 ;  /* 0x0000008c8d8a723e */ /* 0x000fe200000000ff */
[----:B------:R-:W-:Y:S01]  /*4bd0*/  IMAD.IADD R15, R15, 0x1, R18 ;  /* 0x000000010f0f7824 */ /* 0x000fe200078e0212 */
[----:B------:R-:W-:Y:S02]  /*4be0*/  SEL R16, R16, 0xffffffe0, !P1 ;  /* 0xffffffe010107807 */ /* 0x000fe40004800000 */
[----:B------:R-:W-:Y:S02]  /*4bf0*/  F2FP.F16.F32.PACK_AB R139, R143, R142 ;  /* 0x0000008e8f8b723e */ /* 0x000fe400000000ff */
[----:B------:R-:W-:Y:S02]  /*4c00*/  LEA R15, R15, UR6, 0x1 ;  /* 0x000000060f0f7c11 */ /* 0x000fe4000f8e08ff */
[----:B------:R-:W-:Y:S02]  /*4c10*/  F2FP.F16.F32.PACK_AB R145, R147, R146 ;  /* 0x000000929391723e */ /* 0x000fe400000000ff */
[--C-:B------:R-:W-:Y:S01]  /*4c20*/  IADD3 R16, R16, 0x8000, R15.reuse ;  /* 0x0000800010107810 */ /* 0x100fe20007ffe00f */
[----:B------:R-:W-:Y:S01]  /*4c30*/  STSM.16.M88.4 [R15+0x8000], R88 ;  /* 0x008000580f007844 */ /* 0x000fe20000000200 */
[----:B------:R-:W-:-:S02]  /*4c40*/  IADD3 R18, R17, 0x8000, R15 ;  /* 0x0000800011127810 */ /* 0x000fc40007ffe00f */
[----:B------:R-:W-:Y:S01]  /*4c50*/  F2FP.F16.F32.PACK_AB R146, R149, R148 ;  /* 0x000000949592723e */ /* 0x000fe200000000ff */
[----:B------:R-:W-:Y:S01]  /*4c60*/  IMAD.IADD R17, R16, 0x1, R17 ;  /* 0x0000000110117824 */ /* 0x000fe200078e0211 */
        /* <DEDUP_REMOVED lines=30> */
[----:B------:R-:W-:Y:S01]  /*4e50*/  ULDC UR7, c[0x0][0x808] ;  /* 0x0002020000077ab9 */ /* 0x000fe20000000800 */
[----:B------:R-:W-:Y:S01]  /*4e60*/  F2FP.F16.F32.PACK_AB R51, R55, R54 ;  /* 0x000000363733723e */ /* 0x000fe200000000ff */
[----:B------:R-:W4:Y:S01]  /*4e70*/  S2UR UR9, SR_CTAID.Y ;  /* 0x00000000000979c3 */ /* 0x000f220000002600 */
[----:B------:R-:W-:Y:S01]  /*4e80*/  F2FP.F16.F32.PACK_AB R57, R59, R58 ;  /* 0x0000003a3b39723e */ /* 0x000fe200000000ff */
[----:B-1----:R-:W-:Y:S01]  /*4e90*/  IMAD.U32 R4, RZ, RZ, UR4 ;  /* 0x00000004ff047e24 */ /* 0x002fe2000f8e00ff */
[----:B------:R-:W-:Y:S01]  /*4ea0*/  F2FP.F16.F32.PACK_AB R58, R61, R60 ;  /* 0x0000003c3d3a723e */ /* 0x000fe200000000ff */
[----:B------:R3:W-:Y:S01]  /*4eb0*/  STSM.16.M88.4 [R17+-0x8000], R48 ;  /* 0xff80003011007844 */ /* 0x0007e20000000200 */
[----:B------:R-:W-:Y:S01]  /*4ec0*/  F2FP.F16.F32.PACK_AB R59, R63, R62 ;  /* 0x0000003e3f3b723e */ /* 0x000fe200000000ff */
[----:B------:R-:W-:Y:S01]  /*4ed0*/  IMAD.U32 R5, RZ, RZ, UR5 ;  /* 0x00000005ff057e24 */ /* 0x000fe2000f8e00ff */
[----:B------:R-:W-:Y:S01]  /*4ee0*/  F2FP.F16.F32.PACK_AB R65, R67, R66 ;  /* 0x000000424341723e */ /* 0x000fe200000000ff */
[----:B------:R-:W-:Y:S01]  /*4ef0*/  ULDC.64 UR4, c[0x0][0x878] ;  /* 0x00021e0000047ab9 */ /* 0x000fe20000000a00 */
[----:B------:R-:W-:Y:S01]  /*4f00*/  F2FP.F16.F32.PACK_AB R66, R69, R68 ;  /* 0x000000444542723e */ /* 0x000fe200000000ff */
[----:B------:R3:W-:Y:S01]  /*4f10*/  STSM.16.M88.4 [R15+0x4000], R56 ;  /* 0x004000380f007844 */ /* 0x0007e20000000200 */
[----:B------:R-:W-:Y:S01]  /*4f20*/  F2FP.F16.F32.PACK_AB R67, R71, R70 ;  /* 0x000000464743723e */ /* 0x000fe200000000ff */
[----:B------:R-:W1:Y:S01]  /*4f30*/  LDC.64 R36, c[0x0][0x850] ;  /* 0x00021400ff247b82 */ /* 0x000e620000000a00 */
[----:B------:R-:W-:-:S02]  /*4f40*/  F2FP.F16.F32.PACK_AB R73, R75, R74 ;  /* 0x0000004a4b49723e */ /* 0x000fc400000000ff */
[----:B------:R-:W-:Y:S01]  /*4f50*/  F2FP.F16.F32.PACK_AB R74, R77, R76 ;  /* 0x0000004c4d4a723e */ /* 0x000fe200000000ff */
[----:B------:R3:W-:Y:S01]  /*4f60*/  STSM.16.M88.4 [R16+-0x4000], R64 ;  /* 0xffc0004010007844 */ /* 0x0007e20000000200 */
[----:B------:R-:W-:Y:S02]  /*4f70*/  F2FP.F16.F32.PACK_AB R75, R79, R78 ;  /* 0x0000004e4f4b723e */ /* 0x000fe400000000ff */
[----:B------:R-:W-:Y:S02]  /*4f80*/  F2FP.F16.F32.PACK_AB R81, R83, R82 ;  /* 0x000000525351723e */ /* 0x000fe400000000ff */
[----:B------:R-:W-:Y:S01]  /*4f90*/  F2FP.F16.F32.PACK_AB R82, R85, R84 ;  /* 0x000000545552723e */ /* 0x000fe200000000ff */
[----:B------:R3:W-:Y:S01]  /*4fa0*/  STSM.16.M88.4 [R18+-0x4000], R72 ;  /* 0xffc0004812007844 */ /* 0x0007e20000000200 */
[----:B------:R-:W-:Y:S02]  /*4fb0*/  F2FP.F16.F32.PACK_AB R83, R87, R86 ;  /* 0x000000565753723e */ /* 0x000fe400000000ff */
[----:B------:R-:W-:-:S03]  /*4fc0*/  PLOP3.LUT P0, PT, PT, PT, UP0, 0x80, 0x0 ;  /* 0x000000000000781c */ /* 0x000fc60003f0f008 */
[----:B------:R3:W-:Y:S01]  /*4fd0*/  STSM.16.M88.4 [R17+-0x4000], R80 ;  /* 0xffc0005011007844 */ /* 0x0007e20000000200 */
[----:B------:R-:W-:Y:S01]  /*4fe0*/  BAR.SYNC.DEFER_BLOCKING 0x1, 0x100 ;  /* 0x0044000000007b1d */ /* 0x000fe20000010000 */
[----:B------:R-:W-:-:S04]  /*4ff0*/  UISETP.NE.U32.AND UP1, UPT, UR4, URZ, UPT ;  /* 0x0000003f0400728c */ /* 0x000fc8000bf25070 */
[----:B------:R-:W-:-:S04]  /*5000*/  UISETP.NE.AND.EX UP1, UPT, UR5, URZ, UPT, UP1 ;  /* 0x0000003f0500728c */ /* 0x000fc8000bf25310 */
[----:B--2---:R-:W2:Y:S07]  /*5010*/  @P0 LDG.E R8, desc[UR46][R4.64] ;  /* 0x0000002e04080981 */ /* 0x004eae000c1e1900 */
[----:B------:R-:W-:Y:S01]  /*5020*/  @UP1 ULDC.64 UR4, c[0x0][0x878] ;  /* 0x00021e0000041ab9 */ /* 0x000fe20000000a00 */
[----:B------:R-:W-:Y:S01]  /*5030*/  PLOP3.LUT P1, PT, PT, PT, UP1, 0x80, 0x0 ;  /* 0x000000000000781c */ /* 0x000fe20003f2f018 */
[----:B------:R-:W-:Y:S01]  /*5040*/  @UP1 UIMAD.WIDE UR4, UR36, 0x4, UR4 ;  /* 0x00000004240418a5 */ /* 0x000fe2000f8e0204 */
[----:B------:R-:W-:-:S05]  /*5050*/  IMAD.U32 R2, RZ, RZ, UR7 ;  /* 0x00000007ff027e24 */ /* 0x000fca000f8e00ff */
[----:B------:R-:W-:Y:S02]  /*5060*/  IMAD.U32 R6, RZ, RZ, UR4 ;  /* 0x00000004ff067e24 */ /* 0x000fe4000f8e00ff */
[----:B------:R-:W-:-:S05]  /*5070*/  IMAD.U32 R7, RZ, RZ, UR5 ;  /* 0x00000005ff077e24 */ /* 0x000fca000f8e00ff */
[----:B------:R3:W5:Y:S01]  /*5080*/  @P1 LDG.E R2, desc[UR46][R6.64] ;  /* 0x0000002e06021981 */ /* 0x000762000c1e1900 */
[----:B------:R-:W-:Y:S01]  /*5090*/  LEA.HI R10, R19, R20, RZ, 0x7 ;  /* 0x00000014130a7211 */ /* 0x000fe200078f38ff */
[----:B------:R-:W-:Y:S01]  /*50a0*/  IMAD.SHL.U32 R14, R14, 0x8, RZ ;  /* 0x000000080e0e7824 */ /* 0x000fe200078e00ff */
[----:B------:R-:W-:Y:S01]  /*50b0*/  UMOV UR4, URZ ;  /* 0x0000003f00047c82 */ /* 0x000fe20008000000 */
[----:B------:R-:W1:Y:S01]  /*50c0*/  S2R R39, SR_CTAID.X ;  /* 0x0000000000277919 */ /* 0x000e620000002500 */
[----:B------:R-:W-:Y:S01]  /*50d0*/  UMOV UR5, URZ ;  /* 0x0000003f00057c82 */ /* 0x000fe20008000000 */
[----:B------:R-:W-:Y:S01]  /*50e0*/  IMAD.SHL.U32 R10, R10, 0x4, RZ ;  /* 0x000000040a0a7824 */ /* 0x000fe200078e00ff */
[----:B----4-:R-:W-:-:S04]  /*50f0*/  USHF.R.S32.HI UR10, URZ, 0x1f, UR9 ;  /* 0x0000001f3f0a7899 */ /* 0x010fc80008011409 */
[----:B------:R-:W-:-:S05]  /*5100*/  LOP3.LUT R10, R10, 0x7ffffe00, RZ, 0xc0, !PT ;  /* 0x7ffffe000a0a7812 */ /* 0x000fca00078ec0ff */
[----:B------:R-:W-:Y:S01]  /*5110*/  IMAD R10, R13, 0x2000, R10 ;  /* 0x000020000d0a7824 */ /* 0x000fe200078e020a */
[----:B--2---:R-:W-:Y:S01]  /*5120*/  @P0 R2UR UR7, R8 ;  /* 0x00000000080702ca */ /* 0x004fe200000e0000 */
[----:B------:R-:W-:-:S05]  /*5130*/  IMAD.SHL.U32 R8, R0, 0x40, RZ ;  /* 0x0000004000087824 */ /* 0x000fca00078e00ff */
[----:B------:R-:W-:-:S04]  /*5140*/  LOP3.LUT R9, R8, 0x1c0, RZ, 0xc0, !PT ;  /* 0x000001c008097812 */ /* 0x000fc800078ec0ff */
[----:B------:R-:W-:Y:S02]  /*5150*/  LOP3.LUT R14, R9, 0x38, R14, 0xf8, !PT ;  /* 0x00000038090e7812 */ /* 0x000fe400078ef80e */
[----:B------:R-:W-:Y:S01]  /*5160*/  SHF.R.U32.HI R9, RZ, 0x3, R9 ;  /* 0x00000003ff097819 */ /* 0x000fe20000011609 */
[----:B------:R-:W-:Y:S02]  /*5170*/  @UP0 USHF.R.S32.HI UR8, URZ, 0x1f, UR7 ;  /* 0x0000001f3f080899 */ /* 0x000fe40008011407 */
[----:B------:R-:W-:Y:S01]  /*5180*/  @UP0 UMOV UR4, UR7 ;  /* 0x0000000700040c82 */ /* 0x000fe20008000000 */
[----:B------:R-:W-:-:S04]  /*5190*/  LOP3.LUT R9, R14, R9, RZ, 0x3c, !PT ;  /* 0x000000090e097212 */ /* 0x000fc800078e3cff */
[----:B------:R-:W-:Y:S01]  /*51a0*/  @UP0 UMOV UR5, UR8 ;  /* 0x0000000800050c82 */ /* 0x000fe20008000000 */
[----:B------:R-:W-:Y:S01]  /*51b0*/  IMAD.IADD R9, R10, 0x1, R9 ;  /* 0x000000010a097824 */ /* 0x000fe200078e0209 */
[----:B-1-3--:R-:W-:Y:S06]  /*51c0*/  @P1 BRA `(.L_x_1735) ;  /* 0x0000000000101947 */ /* 0x00afec0003800000 */
[----:B------:R-:W-:Y:S05]  /*51d0*/  @!P0 BRA `(.L_x_1735) ;  /* 0x00000000000c8947 */ /* 0x000fea0003800000 */
[----:B------:R-:W2:Y:S04]  /*51e0*/  LDG.E R7, desc[UR46][R4.64] ;  /* 0x0000002e04077981 */ /* 0x000ea8000c1e1900 */
[----:B-----5:R-:W2:Y:S02]  /*51f0*/  LDG.E R2, desc[UR46][R4.64+0x4] ;  /* 0x0000042e04027981 */ /* 0x020ea4000c1e1900 */
[----:B--2---:R-:W-:-:S07]  /*5200*/  IMAD.IADD R2, R2, 0x1, -R7 ;  /* 0x0000000102027824 */ /* 0x004fce00078e0a07 */
.L_x_1735:
[----:B------:R-:W-:Y:S01]  /*5210*/  LEA R46, R9, UR6, 0x1 ;  /* 0x00000006092e7c11 */ /* 0x000fe2000f8e08ff */
[----:B------:R-:W-:Y:S01]  /*5220*/  IMAD R30, R36, UR10, RZ ;  /* 0x0000000a241e7c24 */ /* 0x000fe2000f8e02ff */
[----:B------:R-:W-:Y:S01]  /*5230*/  USHF.R.S32.HI UR6, URZ, 0x1f, UR36 ;  /* 0x0000001f3f067899 */ /* 0x000fe20008011424 */
[----:B-----5:R-:W-:Y:S01]  /*5240*/  IMAD R2, R39, -0x80, R2 ;  /* 0xffffff8027027824 */ /* 0x020fe200078e0202 */
[----:B------:R-:W1:Y:S01]  /*5250*/  LDC.64 R48, c[0x0][0x820] ;  /* 0x00020800ff307b82 */ /* 0x000e620000000a00 */
[----:B------:R2:W3:Y:S01]  /*5260*/  LDS.128 R32, [R46+0x8800] ;  /* 0x008800002e207984 */ /* 0x0004e20000000c00 */
[----:B------:R-:W-:Y:S01]  /*5270*/  IMAD.SHL.U32 R28, R3, 0x8, RZ ;  /* 0x00000008031c7824 */ /* 0x000fe200078e00ff */
[----:B------:R-:W-:Y:S01]  /*5280*/  ULDC UR11, c[0x0][0x83c] ;  /* 0x00020f00000b7ab9 */ /* 0x000fe20000000800 */
[----:B------:R-:W-:Y:S01]  /*5290*/  IMAD R37, R37, UR9, R30 ;  /* 0x0000000925257c24 */ /* 0x000fe2000f8e021e */
[----:B------:R2:W4:Y:S01]  /*52a0*/  LDS.128 R24, [R46+0x1000] ;  /* 0x001000002e187984 */ /* 0x0005220000000c00 */
[----:B------:R-:W-:Y:S01]  /*52b0*/  VIADD R30, R0, 0x10 ;  /* 0x00000010001e7836 */ /* 0x000fe20000000000 */
[----:B------:R-:W-:Y:S01]  /*52c0*/  VIMNMX R47, R2, 0x80, PT ;  /* 0x00000080022f7848 */ /* 0x000fe20003fe0100 */
[----:B------:R-:W-:Y:S01]  /*52d0*/  VIADD R31, R0, 0x20 ;  /* 0x00000020001f7836 */ /* 0x000fe20000000000 */
[----:B------:R2:W1:Y:S01]  /*52e0*/  LDS.128 R20, [R46+0x1800] ;  /* 0x001800002e147984 */ /* 0x0004620000000c00 */
[--C-:B------:R-:W-:Y:S01]  /*52f0*/  SHF.R.S32.HI R29, RZ, 0x1f, R28.reuse ;  /* 0x0000001fff1d7819 */ /* 0x100fe2000001141c */
[----:B------:R-:W-:Y:S01]  /*5300*/  USEL UR8, UR6, URZ, !UP0 ;  /* 0x0000003f06087287 */ /* 0x000fe2000c000000 */
[-C--:B------:R-:W-:Y:S01]  /*5310*/  ISETP.GE.AND P6, PT, R30, R47.reuse, PT ;  /* 0x0000002f1e00720c */ /* 0x080fe20003fc6270 */
[----:B------:R2:W1:Y:S01]  /*5320*/  LDS.128 R16, [R46+0x2000] ;  /* 0x002000002e107984 */ /* 0x0004620000000c00 */
[C---:B------:R-:W-:Y:S01]  /*5330*/  VIADD R30, R0.reuse, 0x40 ;  /* 0x00000040001e7836 */ /* 0x040fe20000000000 */
[-C--:B------:R-:W-:Y:S01]  /*5340*/  ISETP.GE.AND P2, PT, R0, R47.reuse, PT ;  /* 0x0000002f0000720c */ /* 0x080fe20003f46270 */
[----:B------:R-:W-:Y:S01]  /*5350*/  IMAD.WIDE.U32 R2, R36, UR9, R28 ;  /* 0x0000000924027c25 */ /* 0x000fe2000f8e001c */
[----:B------:R2:W1:Y:S01]  /*5360*/  LDS.128 R12, [R46+0x2800] ;  /* 0x002800002e0c7984 */ /* 0x0004620000000c00 */
[----:B------:R-:W-:Y:S01]  /*5370*/  ULDC.64 UR6, c[0x0][0x858] ;  /* 0x0002160000067ab9 */ /* 0x000fe20000000a00 */
[-C--:B------:R-:W-:Y:S01]  /*5380*/  ISETP.GE.AND P1, PT, R30, R47.reuse, PT ;  /* 0x0000002f1e00720c */ /* 0x080fe20003f26270 */
[----:B------:R-:W-:Y:S01]  /*5390*/  IMAD.MOV.U32 R30, RZ, RZ, R2 ;  /* 0x000000ffff1e7224 */ /* 0x000fe200078e0002 */
[----:B------:R2:W1:Y:S01]  /*53a0*/  LDS.128 R8, [R46+0x3000] ;  /* 0x003000002e087984 */ /* 0x0004620000000c00 */
[----:B------:R-:W-:Y:S01]  /*53b0*/  ISETP.GE.OR P4, PT, R28, UR11, P2 ;  /* 0x0000000b1c007c0c */ /* 0x000fe20009786670 */
[----:B------:R-:W-:Y:S01]  /*53c0*/  USEL UR36, UR36, URZ, !UP0 ;  /* 0x0000003f24247287 */ /* 0x000fe2000c000000 */
[C---:B------:R-:W-:Y:S01]  /*53d0*/  IADD3 R2, P3, R0.reuse, UR4, RZ ;  /* 0x0000000400027c10 */ /* 0x040fe2000ff7e0ff */
[----:B------:R2:W1:Y:S01]  /*53e0*/  LDS.128 R4, [R46+0x3800] ;  /* 0x003800002e047984 */ /* 0x0004620000000c00 */
[----:B------:R-:W-:Y:S01]  /*53f0*/  UIMAD UR4, UR8, UR6, URZ ;  /* 0x00000006080472a4 */ /* 0x000fe2000f8e023f */
[----:B------:R-:W-:Y:S01]  /*5400*/  ISETP.GE.AND P0, PT, R31, R47, PT ;  /* 0x0000002f1f00720c */ /* 0x000fe20003f06270 */
[----:B------:R-:W-:Y:S01]  /*5410*/  IMAD.IADD R31, R3, 0x1, R37 ;  /* 0x00000001031f7824 */ /* 0x000fe200078e0225 */
[C---:B------:R-:W-:Y:S01]  /*5420*/  LEA.HI.X.SX32 R3, R0.reuse, UR5, 0x1, P3 ;  /* 0x0000000500037c11 */ /* 0x040fe200098f0eff */
[----:B------:R-:W-:Y:S01]  /*5430*/  IMAD.U32 R45, RZ, RZ, UR6 ;  /* 0x00000006ff2d7e24 */ /* 0x000fe2000f8e00ff */
[----:B------:R-:W-:Y:S01]  /*5440*/  UIMAD UR4, UR36, UR7, UR4 ;  /* 0x00000007240472a4 */ /* 0x000fe2000f8e0204 */
[----:B------:R-:W-:Y:S01]  /*5450*/  VIADD R36, R0, 0x30 ;  /* 0x0000003000247836 */ /* 0x000fe20000000000 */
[----:B------:R-:W-:Y:S01]  /*5460*/  BSSY B0, `(.L_x_1736) ;  /* 0x0000014000007945 */ /* 0x000fe20003800000 */
[----:B------:R-:W-:Y:S01]  /*5470*/  IMAD.WIDE.U32 R44, R45, UR36, R30 ;  /* 0x000000242d2c7c25 */ /* 0x000fe2000f8e001e */
[----:B------:R-:W-:-:S02]  /*5480*/  P2R R50, PR, RZ, 0x40 ;  /* 0x00000040ff327803 */ /* 0x000fc40000000000 */
[----:B------:R-:W-:Y:S01]  /*5490*/  ISETP.GE.AND P5, PT, R36, R47, PT ;  /* 0x0000002f2400720c */ /* 0x000fe20003fa6270 */
[----:B------:R-:W-:Y:S01]  /*54a0*/  VIADD R41, R45, UR4 ;  /* 0x000000042d297c36 */ /* 0x000fe20008000000 */
[----:B------:R-:W-:Y:S01]  /*54b0*/  ISETP.GE.OR P3, PT, R28, UR11, P6 ;  /* 0x0000000b1c007c0c */ /* 0x000fe2000b766670 */
[----:B------:R-:W-:Y:S01]  /*54c0*/  IMAD.WIDE R2, R39, 0x80, R2 ;  /* 0x0000008027027825 */ /* 0x000fe200078e0202 */
[----:B------:R-:W-:Y:S01]  /*54d0*/  P2R R51, PR, RZ, 0x20 ;  /* 0x00000020ff337803 */ /* 0x000fe20000000000 */
[----:B--23--:R-:W-:Y:S10]  /*54e0*/  @P4 BRA `(.L_x_1737) ;  /* 0x00000000002c4947 */ /* 0x00cff40003800000 */
        /* <DEDUP_REMOVED lines=11> */
.L_x_1737:
[----:B------:R-:W-:Y:S05]  /*55a0*/  BSYNC B0 ;  /* 0x0000000000007941 */ /* 0x000fea0003800000 */
.L_x_1736:
        /* <DEDUP_REMOVED lines=15> */
.L_x_1739:
[----:B------:R-:W-:Y:S05]  /*56a0*/  BSYNC B0 ;  /* 0x0000000000007941 */ /* 0x000fea0003800000 */
.L_x_1738:
        /* <DEDUP_REMOVED lines=18> */
.L_x_1741:
[----:B------:R-:W-:Y:S05]  /*57d0*/  BSYNC B0 ;  /* 0x0000000000007941 */ /* 0x000fea0003800000 */
.L_x_1740:
        /* <DEDUP_REMOVED lines=17> */
.L_x_1743:
[----:B------:R-:W-:Y:S05]  /*58f0*/  BSYNC B0 ;  /* 0x0000000000007941 */ /* 0x000fea0003800000 */
.L_x_1742:
        /* <DEDUP_REMOVED lines=18> */
.L_x_1745:
[----:B------:R-:W-:Y:S05]  /*5a20*/  BSYNC B0 ;  /* 0x0000000000007941 */ /* 0x000fea0003800000 */
.L_x_1744:
        /* <DEDUP_REMOVED lines=18> */
.L_x_1747:
[----:B------:R-:W-:Y:S05]  /*5b50*/  BSYNC B0 ;  /* 0x0000000000007941 */ /* 0x000fea0003800000 */
.L_x_1746:
[----:B--23--:R2:W3:Y:S01]  /*5b60*/  LDS.128 R32, [R46+0xb000] ;  /* 0x00b000002e207984 */ /* 0x00c4e20000000c00 */
[----:B------:R-:W-:Y:S01]  /*5b70*/  ISETP.GE.AND P4, PT, R38, R47, PT ;  /* 0x0000002f2600720c */ /* 0x000fe20003f86270 */
[----:B------:R-:W-:Y:S01]  /*5b80*/  BSSY B0, `(.L_x_1748) ;  /* 0x0000011000007945 */ /* 0x000fe20003800000 */
[----:B------:R-:W-:Y:S02]  /*5b90*/  IMAD R38, R48, UR10, RZ ;  /* 0x0000000a30267c24 */ /* 0x000fe4000f8e02ff */
        /* <DEDUP_REMOVED lines=15> */
.L_x_1749:
[----:B------:R-:W-:Y:S05]  /*5c90*/  BSYNC B0 ;  /* 0x0000000000007941 */ /* 0x000fea0003800000 */
.L_x_1748:
        /* <DEDUP_REMOVED lines=21> */
.L_x_1751:
[----:B------:R-:W-:Y:S05]  /*5df0*/  BSYNC B0 ;  /* 0x0000000000007941 */ /* 0x000fea0003800000 */
.L_x_1750:
[----:B------:R-:W-:Y:S01]  /*5e00*/  P2R R0, PR, RZ, 0x20 ;  /* 0x00000020ff007803 */ /* 0x000fe20000000000 */
[----:B------:R-:W-:Y:S01]  /*5e10*/  ULDC UR5, c[0x0][0x80c] ;  /* 0x0002030000057ab9 */ /* 0x000fe20000000800 */
[----:B------:R-:W-:Y:S01]  /*5e20*/  ISETP.NE.AND P5, PT, R50, RZ, PT ;  /* 0x000000ff3200720c */ /* 0x000fe20003fa5270 */
[----:B------:R-:W-:Y:S01]  /*5e30*/  ULDC.64 UR6, c[0x0][0x828] ;  /* 0x00020a0000067ab9 */ /* 0x000fe20000000a00 */
[----:B------:R-:W-:Y:S01]  /*5e40*/  ISETP.NE.AND P6, PT, R51, RZ, PT ;  /* 0x000000ff3300720c */ /* 0x000fe20003fc5270 */
[----:B------:R-:W-:Y:S01]  /*5e50*/  IMAD.U32 R29, RZ, RZ, UR6 ;  /* 0x00000006ff1d7e24 */ /* 0x000fe2000f8e00ff */
[C---:B------:R-:W-:Y:S01]  /*5e60*/  ISETP.GE.OR P5, PT, R28.reuse, UR5, P5 ;  /* 0x000000051c007c0c */ /* 0x040fe2000afa6670 */
[----:B------:R-:W-:Y:S01]  /*5e70*/  IMAD.IADD R39, R39, 0x1, R43 ;  /* 0x0000000127277824 */ /* 0x000fe200078e022b */
[----:B------:R-:W-:Y:S01]  /*5e80*/  ISETP.GE.OR P2, PT, R28, UR5, P2 ;  /* 0x000000051c007c0c */ /* 0x000fe20009746670 */
[----:B------:R-:W-:Y:S01]  /*5e90*/  UIMAD UR4, UR8, UR6, URZ ;  /* 0x00000006080472a4 */ /* 0x000fe2000f8e023f */
[----:B------:R-:W-:Y:S01]  /*5ea0*/  P2R R40, PR, RZ, 0x20 ;  /* 0x00000020ff287803 */ /* 0x000fe20000000000 */
[----:B------:R-:W-:Y:S01]  /*5eb0*/  IMAD.WIDE.U32 R38, R29, UR36, R38 ;  /* 0x000000241d267c25 */ /* 0x000fe2000f8e0026 */
[----:B------:R-:W-:Y:S01]  /*5ec0*/  ISETP.NE.AND P5, PT, R0, RZ, PT ;  /* 0x000000ff0000720c */ /* 0x000fe20003fa5270 */
[----:B------:R-:W-:Y:S01]  /*5ed0*/  UIMAD UR4, UR36, UR7, UR4 ;  /* 0x00000007240472a4 */ /* 0x000fe2000f8e0204 */
[C---:B------:R-:W-:Y:S01]  /*5ee0*/  ISETP.GE.OR P0, PT, R28.reuse, UR5, P0 ;  /* 0x000000051c007c0c */ /* 0x040fe20008706670 */
[----:B------:R-:W-:Y:S01]  /*5ef0*/  BSSY B0, `(.L_x_1752) ;  /* 0x0000013000007945 */ /* 0x000fe20003800000 */
[----:B------:R-:W-:-:S02]  /*5f00*/  ISETP.GE.OR P6, PT, R28, UR5, P6 ;  /* 0x000000051c007c0c */ /* 0x000fc4000b7c6670 */
[C---:B------:R-:W-:Y:S01]  /*5f10*/  ISETP.GE.OR P1, PT, R28.reuse, UR5, P1 ;  /* 0x000000051c007c0c */ /* 0x040fe20008f26670 */
[----:B--23--:R-:W-:Y:S01]  /*5f20*/  VIADD R35, R39, UR4 ;  /* 0x0000000427237c36 */ /* 0x00cfe20008000000 */
[C---:B------:R-:W-:Y:S02]  /*5f30*/  ISETP.GE.OR P3, PT, R28.reuse, UR5, P3 ;  /* 0x000000051c007c0c */ /* 0x040fe40009f66670 */
[C---:B------:R-:W-:Y:S02]  /*5f40*/  ISETP.GE.OR P4, PT, R28.reuse, UR5, P4 ;  /* 0x000000051c007c0c */ /* 0x040fe4000a786670 */
        /* <DEDUP_REMOVED lines=13> */
.L_x_1753:
[----:B------:R-:W-:Y:S05]  /*6020*/  BSYNC B0 ;  /* 0x0000000000007941 */ /* 0x000fea0003800000 */
.L_x_1752:
[----:B---3--:R3:W1:Y:S01]  /*6030*/  LDS.128 R28, [R46+0x800] ;  /* 0x000800002e1c7984 */ /* 0x0086620000000c00 */
        /* <DEDUP_REMOVED lines=15> */
[----:B-1----:R1:W-:Y:S02]  /*6130*/  STG.E.128 desc[UR46][R36.64], R28 ;  /* 0x0000001c24007986 */ /* 0x0023e4000c101d2e */
.L_x_1755:
[----:B------:R-:W-:Y:S05]  /*6140*/  BSYNC B0 ;  /* 0x0000000000007941 */ /* 0x000fea0003800000 */
.L_x_1754:
        /* <DEDUP_REMOVED lines=15> */
.L_x_1757:
[----:B------:R-:W-:Y:S05]  /*6240*/  BSYNC B0 ;  /* 0x0000000000007941 */ /* 0x000fea0003800000 */
.L_x_1756:
[----:B------:R-:W-:Y:S04]  /*6250*/  BSSY B0, `(.L_x_1758) ;  /* 0x000000f000007945 */ /* 0x000fe80003800000 */
[----:B------:R-:W-:Y:S05]  /*6260*/  @P6 BRA `(.L_x_1759) ;  /* 0x0000000000346947 */ /* 0x000fea0003800000 */
        /* <DEDUP_REMOVED lines=13> */
.L_x_1759:
[----:B------:R-:W-:Y:S05]  /*6340*/  BSYNC B0 ;  /* 0x0000000000007941 */ /* 0x000fea0003800000 */
.L_x_1758:
        /* <DEDUP_REMOVED lines=15> */
.L_x_1761:
[----:B------:R-:W-:Y:S05]  /*6440*/  BSYNC B0 ;  /* 0x0000000000007941 */ /* 0x000fea0003800000 */
.L_x_1760:
        /* <DEDUP_REMOVED lines=15> */
.L_x_1763:
[----:B------:R-:W-:Y:S05]  /*6540*/  BSYNC B0 ;  /* 0x0000000000007941 */ /* 0x000fea0003800000 */
.L_x_1762:
        /* <DEDUP_REMOVED lines=15> */
.L_x_1765:
[----:B------:R-:W-:Y:S05]  /*6640*/  BSYNC B0 ;  /* 0x0000000000007941 */ /* 0x000fea0003800000 */
.L_x_1764:
[----:B------:R-:W-:Y:S05]  /*6650*/  @P5 BRA `(.L_x_1709) ;  /* 0x0000005000c05947 */ /* 0x000fea0003800000 */
[----:B-1----:R-:W-:Y:S01]  /*6660*/  IADD3 R9, P0, R2, 0x70, RZ ;  /* 0x0000007002097810 */ /* 0x002fe20007f1e0ff */
        /* <DEDUP_REMOVED lines=13> */
.L_x_1734:
[----:B------:R-:W-:Y:S01]  /*6740*/  ULDC.64 UR4, c[0x0][0x870] ;  /* 0x00021c0000047ab9 */ /* 0x000fe20000000a00 */
[----:B------:R-:W1:Y:S01]  /*6750*/  S2R R6, SR_TID.X ;  /* 0x0000000000067919 */ /* 0x000e620000002100 */
[----:B------:R-:W-:Y:S01]  /*6760*/  UISETP.NE.U32.AND UP0, UPT, UR4, URZ, UPT ;  /* 0x0000003f0400728c */ /* 0x000fe2000bf05070 */
[----:B------:R-:W2:Y:S03]  /*6770*/  S2UR UR10, SR_CTAID.Y ;  /* 0x00000000000a79c3 */ /* 0x000ea60000002600 */
[----:B------:R-:W-:-:S03]  /*6780*/  UISETP.NE.AND.EX UP0, UPT, UR5, URZ, UPT, UP0 ;  /* 0x0000003f0500728c */ /* 0x000fc6000bf05300 */
[----:B------:R-:W-:Y:S02]  /*6790*/  ULDC.64 UR4, c[0x0][0x870] ;  /* 0x00021c0000047ab9 */ /* 0x000fe40000000a00 */
[----:B------:R-:W-:Y:S01]  /*67a0*/  UIMAD.WIDE UR4, UR36, 0x4, UR4 ;  /* 0x00000004240478a5 */ /* 0x000fe2000f8e0204 */
[----:B------:R-:W-:Y:S01]  /*67b0*/  PLOP3.LUT P0, PT, PT, PT, UP0, 0x80, 0x0 ;  /* 0x000000000000781c */ /* 0x000fe20003f0f008 */
[----:B------:R-:W-:Y:S01]  /*67c0*/  ULDC UR6, c[0x0][0x808] ;  /* 0x0002020000067ab9 */ /* 0x000fe20000000800 */
[----:B------:R-:W3:Y:S03]  /*67d0*/  LDC.64 R10, c[0x0][0x820] ;  /* 0x00020800ff0a7b82 */ /* 0x000ee60000000a00 */
[----:B------:R-:W-:Y:S02]  /*67e0*/  IMAD.U32 R2, RZ, RZ, UR4 ;  /* 0x00000004ff027e24 */ /* 0x000fe4000f8e00ff */
[----:B------:R-:W-:Y:S01]  /*67f0*/  IMAD.U32 R3, RZ, RZ, UR5 ;  /* 0x00000005ff037e24 */ /* 0x000fe2000f8e00ff */
[----:B------:R-:W-:-:S05]  /*6800*/  ULDC.64 UR4, c[0x0][0x878] ;  /* 0x00021e0000047ab9 */ /* 0x000fca0000000a00 */
[----:B------:R-:W4:Y:S01]  /*6810*/  @P0 LDG.E R8, desc[UR46][R2.64] ;  /* 0x0000002e02080981 */ /* 0x000f22000c1e1900 */
[----:B------:R-:W-:Y:S01]  /*6820*/  UISETP.NE.U32.AND UP1, UPT, UR4, URZ, UPT ;  /* 0x0000003f0400728c */ /* 0x000fe2000bf25070 */
[----:B------:R-:W-:-:S03]  /*6830*/  IMAD.U32 R0, RZ, RZ, UR6 ;  /* 0x00000006ff007e24 */ /* 0x000fc6000f8e00ff */
[----:B------:R-:W-:Y:S01]  /*6840*/  UISETP.NE.AND.EX UP1, UPT, UR5, URZ, UPT, UP1 ;  /* 0x0000003f0500728c */ /* 0x000fe2000bf25310 */
[----:B-1----:R-:W-:Y:S01]  /*6850*/  VIADD R7, R6, 0xffffff80 ;  /* 0xffffff8006077836 */ /* 0x002fe20000000000 */
[----:B------:R-:W1:Y:S04]  /*6860*/  S2R R9, SR_CTAID.X ;  /* 0x0000000000097919 */ /* 0x000e680000002500 */
[----:B------:R-:W-:Y:S02]  /*6870*/  PLOP3.LUT P1, PT, PT, PT, UP1, 0x80, 0x0 ;  /* 0x000000000000781c */ /* 0x000fe40003f2f018 */
[----:B------:R-:W-:-:S03]  /*6880*/  SHF.R.S32.HI R6, RZ, 0x1f, R7 ;  /* 0x0000001fff067819 */ /* 0x000fc60000011407 */
[----:B------:R-:W-:Y:S02]  /*6890*/  @UP1 ULDC.64 UR4, c[0x0][0x878] ;  /* 0x00021e0000041ab9 */ /* 0x000fe40000000a00 */
[----:B------:R-:W-:-:S06]  /*68a0*/  @UP1 UIMAD.WIDE UR4, UR36, 0x4, UR4 ;  /* 0x00000004240418a5 */ /* 0x000fcc000f8e0204 */
[----:B------:R-:W-:Y:S02]  /*68b0*/  IMAD.U32 R4, RZ, RZ, UR4 ;  /* 0x00000004ff047e24 */ /* 0x000fe4000f8e00ff */
[----:B------:R-:W-:Y:S01]  /*68c0*/  IMAD.U32 R5, RZ, RZ, UR5 ;  /* 0x00000005ff057e24 */ /* 0x000fe2000f8e00ff */
[----:B--2---:R-:W-:Y:S01]  /*68d0*/  USHF.R.S32.HI UR11, URZ, 0x1f, UR10 ;  /* 0x0000001f3f0b7899 */ /* 0x004fe2000801140a */
[----:B------:R-:W-:-:S03]  /*68e0*/  UMOV UR4, URZ ;  /* 0x0000003f00047c82 */ /* 0x000fc60008000000 */
[----:B------:R2:W5:Y:S01]  /*68f0*/  @P1 LDG.E R0, desc[UR46][R4.64] ;  /* 0x0000002e04001981 */ /* 0x000562000c1e1900 */
[----:B------:R-:W-:Y:S01]  /*6900*/  UMOV UR5, URZ ;  /* 0x0000003f00057c82 */ /* 0x000fe20008000000 */
[----:B----4-:R-:W-:Y:S02]  /*6910*/  @P0 R2UR UR6, R8 ;  /* 0x00000000080602ca */ /* 0x010fe400000e0000 */
[----:B------:R-:W-:-:S04]  /*6920*/  LEA.HI R8, R6, R7, RZ, 0x4 ;  /* 0x0000000706087211 */ /* 0x000fc800078f20ff */
[----:B------:R-:W-:Y:S02]  /*6930*/  LOP3.LUT R6, R8, 0x1ffffff0, RZ, 0xc0, !PT ;  /* 0x1ffffff008067812 */ /* 0x000fe400078ec0ff */
[----:B------:R-:W-:-:S03]  /*6940*/  SHF.R.S32.HI R17, RZ, 0x4, R8 ;  /* 0x00000004ff117819 */ /* 0x000fc60000011408 */
[----:B------:R-:W-:Y:S02]  /*6950*/  IMAD.IADD R6, R7, 0x1, -R6 ;  /* 0x0000000107067824 */ /* 0x000fe400078e0a06 */
[----:B------:R-:W-:Y:S02]  /*6960*/  @UP0 USHF.R.S32.HI UR7, URZ, 0x1f, UR6 ;  /* 0x0000001f3f070899 */ /* 0x000fe40008011406 */
[----:B--2---:R-:W-:Y:S01]  /*6970*/  IMAD.SHL.U32 R4, R6, 0x8, RZ ;  /* 0x0000000806047824 */ /* 0x004fe200078e00ff */
[----:B------:R-:W-:Y:S01]  /*6980*/  @UP0 UMOV UR4, UR6 ;  /* 0x0000000600040c82 */ /* 0x000fe20008000000 */
[----:B---3--:R-:W-:-:S03]  /*6990*/  IMAD R6, R10, UR11, RZ ;  /* 0x0000000b0a067c24 */ /* 0x008fc6000f8e02ff */
[----:B------:R-:W-:Y:S01]  /*69a0*/  @UP0 UMOV UR5, UR7 ;  /* 0x0000000700050c82 */ /* 0x000fe20008000000 */
[----:B------:R-:W-:Y:S01]  /*69b0*/  SHF.R.S32.HI R5, RZ, 0x1f, R4 ;  /* 0x0000001fff057819 */ /* 0x000fe20000011404 */
[----:B-1----:R-:W-:Y:S06]  /*69c0*/  @P1 BRA `(.L_x_1766) ;  /* 0x0000000000101947 */ /* 0x002fec0003800000 */
[----:B------:R-:W-:Y:S05]  /*69d0*/  @!P0 BRA `(.L_x_1766) ;  /* 0x00000000000c8947 */ /* 0x000fea0003800000 */
[----:B------:R-:W2:Y:S04]  /*69e0*/  LDG.E R7, desc[UR46][R2.64] ;  /* 0x0000002e02077981 */ /* 0x000ea8000c1e1900 */
[----:B-----5:R-:W2:Y:S02]  /*69f0*/  LDG.E R0, desc[UR46][R2.64+0x4] ;  /* 0x0000042e02007981 */ /* 0x020ea4000c1e1900 */
[----:B--2---:R-:W-:-:S07]  /*6a00*/  IMAD.IADD R0, R0, 0x1, -R7 ;  /* 0x0000000100007824 */ /* 0x004fce00078e0a07 */
.L_x_1766:
[----:B-----5:R-:W-:Y:S01]  /*6a10*/  IMAD R12, R9, -0x80, R0 ;  /* 0xffffff80090c7824 */ /* 0x020fe200078e0200 */
[----:B------:R-:W-:Y:S01]  /*6a20*/  USHF.R.S32.HI UR6, URZ, 0x1f, UR36 ;  /* 0x0000001f3f067899 */ /* 0x000fe20008011424 */
[C---:B------:R-:W-:Y:S01]  /*6a30*/  VIADD R19, R17.reuse, 0x40 ;  /* 0x0000004011137836 */ /* 0x040fe20000000000 */
[----:B------:R-:W-:Y:S01]  /*6a40*/  ULDC UR7, c[0x0][0x80c] ;  /* 0x0002030000077ab9 */ /* 0x000fe20000000800 */
[----:B------:R-:W-:Y:S01]  /*6a50*/  IMAD.WIDE.U32 R2, R10, UR10, R4 ;  /* 0x0000000a0a027c25 */ /* 0x000fe2000f8e0004 */
[-C--:B------:R-:W-:Y:S01]  /*6a60*/  ISETP.GE.AND P5, PT, R17, R12.reuse, PT ;  /* 0x0000000c1100720c */ /* 0x080fe20003fa6270 */
[----:B------:R-:W-:Y:S01]  /*6a70*/  USEL UR6, UR6, URZ, !UP0 ;  /* 0x0000003f06067287 */ /* 0x000fe2000c000000 */
[-C--:B------:R-:W-:Y:S01]  /*6a80*/  ISETP.GE.AND P2, PT, R19, R12.reuse, PT ;  /* 0x0000000c1300720c */ /* 0x080fe20003f46270 */
[C---:B------:R-:W-:Y:S01]  /*6a90*/  VIADD R7, R17.reuse, 0x10 ;  /* 0x0000001011077836 */ /* 0x040fe20000000000 */
[----:B------:R-:W1:Y:S01]  /*6aa0*/  LDC.64 R18, c[0x0][0x850] ;  /* 0x00021400ff127b82 */ /* 0x000e620000000a00 */
[----:B------:R-:W-:Y:S01]  /*6ab0*/  VIADD R15, R17, 0x30 ;  /* 0x00000030110f7836 */ /* 0x000fe20000000000 */
[----:B------:R-:W-:Y:S01]  /*6ac0*/  ULDC.64 UR8, c[0x0][0x828] ;  /* 0x00020a0000087ab9 */ /* 0x000fe20000000a00 */
[----:B------:R-:W-:Y:S01]  /*6ad0*/  IMAD R11, R11, UR10, R6 ;  /* 0x0000000a0b0b7c24 */ /* 0x000fe2000f8e0206 */
[----:B------:R-:W-:Y:S01]  /*6ae0*/  ISETP.GE.OR P4, PT, R4, UR7, P5 ;  /* 0x0000000704007c0c */ /* 0x000fe2000af86670 */
[----:B------:R-:W-:Y:S01]  /*6af0*/  IMAD.MOV.U32 R6, RZ, RZ, R2 ;  /* 0x000000ffff067224 */ /* 0x000fe200078e0002 */
[----:B------:R-:W-:Y:S01]  /*6b00*/  IADD3 R2, P3, R17, UR4, RZ ;  /* 0x0000000411027c10 */ /* 0x000fe2000ff7e0ff */
[----:B------:R-:W-:Y:S01]  /*6b10*/  USEL UR36, UR36, URZ, !UP0 ;  /* 0x0000003f24247287 */ /* 0x000fe2000c000000 */
[-C--:B------:R-:W-:Y:S01]  /*6b20*/  ISETP.GE.AND P6, PT, R7, R12.reuse, PT ;  /* 0x0000000c0700720c */ /* 0x080fe20003fc6270 */
        /* <DEDUP_REMOVED lines=11> */
[----:B------:R-:W-:Y:S01]  /*6be0*/  IMAD.WIDE R2, R9, 0x80, R2 ;  /* 0x0000008009027825 */ /* 0x000fe200078e0202 */
[----:B------:R-:W-:-:S03]  /*6bf0*/  ISETP.GE.OR P3, PT, R4, UR7, P6 ;  /* 0x0000000704007c0c */ /* 0x000fc6000b766670 */
[----:B------:R-:W-:Y:S01]  /*6c00*/  VIADD R9, R15, UR4 ;  /* 0x000000040f097c36 */ /* 0x000fe20008000000 */
[----:B------:R-:W-:Y:S09]  /*6c10*/  @P4 BRA `(.L_x_1768) ;  /* 0x0000000000284947 */ /* 0x000ff20003800000 */
        /* <DEDUP_REMOVED lines=10> */
.L_x_1768:
[----:B------:R-:W-:Y:S05]  /*6cc0*/  BSYNC B0 ;  /* 0x0000000000007941 */ /* 0x000fea0003800000 */
.L_x_1767:
[----:B------:R-:W-:Y:S01]  /*6cd0*/  BSSY B0, `(.L_x_1769) ;  /* 0x0000010000007945 */ /* 0x000fe20003800000 */
[----:B------:R-:W-:-:S03]  /*6ce0*/  ISETP.GE.OR P4, PT, R4, UR7, P0 ;  /* 0x0000000704007c0c */ /* 0x000fc60008786670 */
[----:B------:R-:W-:Y:S10]  /*6cf0*/  @P3 BRA `(.L_x_1770) ;  /* 0x0000000000343947 */ /* 0x000ff40003800000 */
        /* <DEDUP_REMOVED lines=13> */
.L_x_1770:
[----:B------:R-:W-:Y:S05]  /*6dd0*/  BSYNC B0 ;  /* 0x0000000000007941 */ /* 0x000fea0003800000 */
.L_x_1769:
[----:B------:R-:W-:Y:S01]  /*6de0*/  BSSY B0, `(.L_x_1771) ;  /* 0x0000010000007945 */ /* 0x000fe20003800000 */
[----:B------:R-:W-:-:S03]  /*6df0*/  ISETP.GE.OR P3, PT, R4, UR7, P1 ;  /* 0x0000000704007c0c */ /* 0x000fc60008f66670 */
[----:B------:R-:W-:Y:S10]  /*6e00*/  @P4 BRA `(.L_x_1772) ;  /* 0x0000000000344947 */ /* 0x000ff40003800000 */
        /* <DEDUP_REMOVED lines=13> */
.L_x_1772:
[----:B------:R-:W-:Y:S05]  /*6ee0*/  BSYNC B0 ;  /* 0x0000000000007941 */ /* 0x000fea0003800000 */
.L_x_1771:
[----:B------:R-:W-:Y:S01]  /*6ef0*/  BSSY B0, `(.L_x_1773) ;  /* 0x0000011000007945 */ /* 0x000fe20003800000 */
[----:B------:R-:W-:Y:S01]  /*6f00*/  ISETP.GE.OR P4, PT, R4, UR7, P2 ;  /* 0x0000000704007c0c */ /* 0x000fe20009786670 */
[----:B------:R-:W-:Y:S02]  /*6f10*/  VIADD R13, R17, 0x50 ;  /* 0x00000050110d7836 */ /* 0x000fe40000000000 */
[----:B------:R-:W-:Y:S10]  /*6f20*/  @P3 BRA `(.L_x_1774) ;  /* 0x0000000000343947 */ /* 0x000ff40003800000 */
        /* <DEDUP_REMOVED lines=13> */
.L_x_1774:
[----:B------:R-:W-:Y:S05]  /*7000*/  BSYNC B0 ;  /* 0x0000000000007941 */ /* 0x000fea0003800000 */
.L_x_1773:
[----:B------:R-:W-:Y:S01]  /*7010*/  BSSY B0, `(.L_x_1775) ;  /* 0x0000010000007945 */ /* 0x000fe20003800000 */
[----:B------:R-:W-:-:S03]  /*7020*/  ISETP.GE.AND P3, PT, R13, R12, PT ;  /* 0x0000000c0d00720c */ /* 0x000fc60003f66270 */
        /* <DEDUP_REMOVED lines=14> */
.L_x_1776:
[----:B------:R-:W-:Y:S05]  /*7110*/  BSYNC B0 ;  /* 0x0000000000007941 */ /* 0x000fea0003800000 */
.L_x_1775:
[----:B------:R-:W-:Y:S01]  /*7120*/  ISETP.GE.OR P4, PT, R4, UR7, P3 ;  /* 0x0000000704007c0c */ /* 0x000fe20009f86670 */
[C---:B-1----:R-:W-:Y:S01]  /*7130*/  IMAD R0, R18.reuse, UR11, RZ ;  /* 0x0000000b12007c24 */ /* 0x042fe2000f8e02ff */
[----:B------:R-:W-:Y:S01]  /*7140*/  BSSY B0, `(.L_x_1777) ;  /* 0x0000012000007945 */ /* 0x000fe20003800000 */
[----:B--234-:R-:W-:-:S04]  /*7150*/  IMAD.WIDE.U32 R10, R18, UR10, R4 ;  /* 0x0000000a120a7c25 */ /* 0x01cfc8000f8e0004 */
[----:B------:R-:W-:Y:S02]  /*7160*/  IMAD R21, R19, UR10, R0 ;  /* 0x0000000a13157c24 */ /* 0x000fe4000f8e0200 */
[----:B------:R-:W-:-:S04]  /*7170*/  VIADD R19, R17, 0x60 ;  /* 0x0000006011137836 */ /* 0x000fc80000000000 */
        /* <DEDUP_REMOVED lines=14> */
.L_x_1778:
[----:B------:R-:W-:Y:S05]  /*7260*/  BSYNC B0 ;  /* 0x0000000000007941 */ /* 0x000fea0003800000 */
.L_x_1777:
[----:B------:R-:W-:Y:S01]  /*7270*/  ISETP.GE.AND P4, PT, R19, R12, PT ;  /* 0x0000000c1300720c */ /* 0x000fe20003f86270 */
[----:B------:R-:W-:Y:S01]  /*7280*/  ULDC UR12, c[0x0][0x83c] ;  /* 0x00020f00000c7ab9 */ /* 0x000fe20000000800 */
[----:B------:R-:W-:Y:S01]  /*7290*/  BSSY B0, `(.L_x_1779) ;  /* 0x0000014000007945 */ /* 0x000fe20003800000 */
[C---:B------:R-:W-:Y:S01]  /*72a0*/  ISETP.GE.OR P6, PT, R4.reuse, UR12, P5 ;  /* 0x0000000c04007c0c */ /* 0x040fe2000afc6670 */
[----:B------:R-:W-:Y:S01]  /*72b0*/  VIADD R19, R17, 0x70 ;  /* 0x0000007011137836 */ /* 0x000fe20000000000 */
[----:B------:R-:W-:Y:S01]  /*72c0*/  ISETP.GE.OR P5, PT, R4, UR7, P4 ;  /* 0x0000000704007c0c */ /* 0x000fe2000a7a6670 */
[----:B------:R-:W-:Y:S01]  /*72d0*/  IMAD.IADD R13, R21, 0x1, R11 ;  /* 0x00000001150d7824 */ /* 0x000fe200078e020b */
[----:B------:R-:W-:-:S11]  /*72e0*/  P2R R16, PR, RZ, 0x40 ;  /* 0x00000040ff107803 */ /* 0x000fd60000000000 */
        /* <DEDUP_REMOVED lines=10> */
[----:B-1----:R-:W-:Y:S01]  /*7390*/  LEA R22, P5, R6, UR4, 0x1 ;  /* 0x0000000406167c11 */ /* 0x002fe2000f8a08ff */
[----:B------:R-:W-:-:S05]  /*73a0*/  IMAD.IADD R7, R7, 0x1, R17 ;  /* 0x0000000107077824 */ /* 0x000fca00078e0211 */
[----:B------:R-:W-:-:S05]  /*73b0*/  LEA.HI.X R23, R6, UR5, R7, 0x1, P5 ;  /* 0x0000000506177c11 */ /* 0x000fca000a8f0c07 */
[----:B------:R2:W-:Y:S02]  /*73c0*/  STG.E.128 desc[UR46][R22.64], RZ ;  /* 0x000000ff16007986 */ /* 0x0005e4000c101d2e */
.L_x_1780:
[----:B------:R-:W-:Y:S05]  /*73d0*/  BSYNC B0 ;  /* 0x0000000000007941 */ /* 0x000fea0003800000 */
.L_x_1779:
        /* <DEDUP_REMOVED lines=17> */
.L_x_1782:
[----:B------:R-:W-:Y:S05]  /*74f0*/  BSYNC B0 ;  /* 0x0000000000007941 */ /* 0x000fea0003800000 */
.L_x_1781:
[----:B------:R-:W-:Y:S01]  /*7500*/  ISETP.NE.AND P6, PT, R16, RZ, PT ;  /* 0x000000ff1000720c */ /* 0x000fe20003fc5270 */
[----:B------:R-:W-:Y:S01]  /*7510*/  ULDC.64 UR8, c[0x0][0x858] ;  /* 0x0002160000087ab9 */ /* 0x000fe20000000a00 */
[----:B------:R-:W-:Y:S01]  /*7520*/  P2R R0, PR, RZ, 0x20 ;  /* 0x00000020ff007803 */ /* 0x000fe20000000000 */
[----:B------:R-:W-:Y:S01]  /*7530*/  UIMAD UR4, UR6, UR8, URZ ;  /* 0x00000008060472a4 */ /* 0x000fe2000f8e023f */
[----:B------:R-:W-:Y:S01]  /*7540*/  ISETP.NE.AND P5, PT, R20, RZ, PT ;  /* 0x000000ff1400720c */ /* 0x000fe20003fa5270 */
[----:B------:R-:W-:Y:S01]  /*7550*/  IMAD.U32 R5, RZ, RZ, UR8 ;  /* 0x00000008ff057e24 */ /* 0x000fe2000f8e00ff */
[----:B------:R-:W-:Y:S01]  /*7560*/  BSSY B0, `(.L_x_1783) ;  /* 0x0000019000007945 */ /* 0x000fe20003800000 */
[----:B------:R-:W-:Y:S01]  /*7570*/  IMAD.MOV.U32 R12, RZ, RZ, R10 ;  /* 0x000000ffff0c7224 */ /* 0x000fe200078e000a */
[C---:B------:R-:W-:Y:S01]  /*7580*/  ISETP.GE.OR P5, PT, R4.reuse, UR12, P5 ;  /* 0x0000000c04007c0c */ /* 0x040fe2000afa6670 */
[----:B------:R-:W-:Y:S01]  /*7590*/  UIMAD UR4, UR36, UR9, UR4 ;  /* 0x00000009240472a4 */ /* 0x000fe2000f8e0204 */
[----:B------:R-:W-:Y:S01]  /*75a0*/  ISETP.GE.OR P0, PT, R4, UR12, P0 ;  /* 0x0000000c04007c0c */ /* 0x000fe20008706670 */
[----:B------:R-:W-:Y:S01]  /*75b0*/  IMAD.WIDE.U32 R12, R5, UR36, R12 ;  /* 0x00000024050c7c25 */ /* 0x000fe2000f8e000c */
[----:B---3--:R-:W-:-:S02]  /*75c0*/  P2R R8, PR, RZ, 0x20 ;  /* 0x00000020ff087803 */ /* 0x008fc40000000000 */
[----:B------:R-:W-:Y:S01]  /*75d0*/  ISETP.NE.AND P5, PT, R0, RZ, PT ;  /* 0x000000ff0000720c */ /* 0x000fe20003fa5270 */
[----:B------:R-:W-:Y:S01]  /*75e0*/  VIADD R7, R13, UR4 ;  /* 0x000000040d077c36 */ /* 0x000fe20008000000 */
[C---:B------:R-:W-:Y:S02]  /*75f0*/  ISETP.GE.OR P1, PT, R4.reuse, UR12, P1 ;  /* 0x0000000c04007c0c */ /* 0x040fe40008f26670 */
[C---:B------:R-:W-:Y:S02]  /*7600*/  ISETP.GE.OR P2, PT, R4.reuse, UR12, P2 ;  /* 0x0000000c04007c0c */ /* 0x040fe40009746670 */
[C---:B------:R-:W-:Y:S02]  /*7610*/  ISETP.GE.OR P3, PT, R4.reuse, UR12, P3 ;  /* 0x0000000c04007c0c */ /* 0x040fe40009f66670 */
[C---:B------:R-:W-:Y:S02]  /*7620*/  ISETP.GE.OR P4, PT, R4.reuse, UR12, P4 ;  /* 0x0000000c04007c0c */ /* 0x040fe4000a786670 */
        /* <DEDUP_REMOVED lines=12> */
.L_x_1784:
[----:B------:R-:W-:Y:S05]  /*76f0*/  BSYNC B0 ;  /* 0x0000000000007941 */ /* 0x000fea0003800000 */
.L_x_1783:
        /* <DEDUP_REMOVED lines=16> */
.L_x_1786:
[----:B------:R-:W-:Y:S05]  /*7800*/  BSYNC B0 ;  /* 0x0000000000007941 */ /* 0x000fea0003800000 */
.L_x_1785:
        /* <DEDUP_REMOVED lines=15> */
.L_x_1788:
[----:B------:R-:W-:Y:S05]  /*7900*/  BSYNC B0 ;  /* 0x0000000000007941 */ /* 0x000fea0003800000 */
.L_x_1787:
        /* <DEDUP_REMOVED lines=15> */
.L_x_1790:
[----:B------:R-:W-:Y:S05]  /*7a00*/  BSYNC B0 ;  /* 0x0000000000007941 */ /* 0x000fea0003800000 */
.L_x_1789:
        /* <DEDUP_REMOVED lines=15> */
.L_x_1792:
[----:B------:R-:W-:Y:S05]  /*7b00*/  BSYNC B0 ;  /* 0x0000000000007941 */ /* 0x000fea0003800000 */
.L_x_1791:
        /* <DEDUP_REMOVED lines=15> */
.L_x_1794:
[----:B------:R-:W-:Y:S05]  /*7c00*/  BSYNC B0 ;  /* 0x0000000000007941 */ /* 0x000fea0003800000 */
.L_x_1793:
        /* <DEDUP_REMOVED lines=15> */
.L_x_1796:
[----:B------:R-:W-:Y:S05]  /*7d00*/  BSYNC B0 ;  /* 0x0000000000007941 */ /* 0x000fea0003800000 */
.L_x_1795:
        /* <DEDUP_REMOVED lines=15> */
.L_x_1704:
[----:B------:R-:W-:-:S08]  /*7e00*/  NOP ;  /* 0x0000000000007918 */ /* 0x000fd00000000000 */
[----:B------:R-:W1:-:S00]  /*7e10*/  USETMAXREG.DEALLOC.CTAPOOL 0x18 ;  /* 0x00000018000079c8 */ /* 0x000e4000080e0500 */
        /* <DEDUP_REMOVED lines=19> */
.L_x_1798:
        /* <DEDUP_REMOVED lines=13> */
.L_x_1800:
[----:B------:R-:W-:-:S05]  /*8020*/  ULDC UR4, c[0x0][0x8bc] ;  /* 0x00022f0000047ab9 */ /* 0x000fca0000000800 */
.L_x_1799:
[----:B-1----:R-:W-:-:S04]  /*8030*/  USHF.L.U32 UR11, UR14, 0x7, URZ ;  /* 0x000000070e0b7899 */ /* 0x002fc8000800063f */
[----:B------:R-:W-:-:S04]  /*8040*/  UISETP.GE.AND UP0, UPT, UR11, UR4, UPT ;  /* 0x000000040b00728c */ /* 0x000fc8000bf06270 */
[----:B--2---:R-:W-:-:S06]  /*8050*/  USEL UR12, UR12, 0xffffffff, !UP0 ;  /* 0xffffffff0c0c7887 */ /* 0x004fcc000c000000 */
[----:B------:R-:W-:-:S13]  /*8060*/  ISETP.LE.AND P0, PT, RZ, UR12, PT ;  /* 0x0000000cff007c0c */ /* 0x000fda000bf03270 */
[----:B------:R-:W-:Y:S05]  /*8070*/  @!P0 BRA `(.L_x_1709) ;  /* 0x0000003800388947 */ /* 0x000fea0003800000 */
[----:B------:R-:W-:Y:S01]  /*8080*/  ULDC.64 UR4, c[0x0][0x770] ;  /* 0x0001dc0000047ab9 */ /* 0x000fe20000000a00 */
[----:B------:R-:W1:Y:S01]  /*8090*/  S2UR UR13, SR_CTAID.Y ;  /* 0x00000000000d79c3 */ /* 0x000e620000002600 */
[----:B------:R-:W-:Y:S01]  /*80a0*/  UISETP.NE.U32.AND UP0, UPT, UR4, URZ, UPT ;  /* 0x0000003f0400728c */ /* 0x000fe2000bf05070 */
[----:B------:R-:W-:-:S03]  /*80b0*/  ULDC.64 UR8, c[0x0][0x788] ;  /* 0x0001e20000087ab9 */ /* 0x000fc60000000a00 */
        /* <DEDUP_REMOVED lines=8> */
[----:B------:R-:W-:-:S04]  /*8140*/  UISETP.NE.U32.AND UP1, UPT, UR4, URZ, UPT ;  /* 0x0000003f0400728c */ /* 0x000fc8000bf25070 */
[----:B------:R-:W-:-:S06]  /*8150*/  UISETP.NE.AND.EX UP1, UPT, UR5, URZ, UPT, UP1 ;  /* 0x0000003f0500728c */ /* 0x000fcc000bf25310 */
[----:B------:R-:W-:-:S05]  /*8160*/  PLOP3.LUT P2, PT, PT, PT, UP1, 0x80, 0x0 ;  /* 0x000000000000781c */ /* 0x000fca0003f4f018 */
[----:B------:R-:W-:Y:S02]  /*8170*/  @UP1 ULDC.64 UR4, c[0x0][0x780] ;  /* 0x0001e00000041ab9 */ /* 0x000fe40000000a00 */
[----:B------:R-:W-:-:S06]  /*8180*/  @UP1 UIMAD.WIDE UR4, UR12, 0x4, UR4 ;  /* 0x000000040c0418a5 */ /* 0x000fcc000f8e0204 */
[----:B------:R-:W-:Y:S02]  /*8190*/  IMAD.U32 R4, RZ, RZ, UR4 ;  /* 0x00000004ff047e24 */ /* 0x000fe4000f8e00ff */
[----:B------:R-:W-:-:S05]  /*81a0*/  IMAD.U32 R5, RZ, RZ, UR5 ;  /* 0x00000005ff057e24 */ /* 0x000fca000f8e00ff */
[----:B------:R-:W3:Y:S01]  /*81b0*/  @P2 LDG.E R4, desc[UR46][R4.64] ;  /* 0x0000002e04042981 */ /* 0x000ee2000c1e1900 */
[----:B------:R-:W-:Y:S01]  /*81c0*/  PLOP3.LUT P0, PT, PT, PT, UP0, 0x80, 0x0 ;  /* 0x000000000000781c */ /* 0x000fe20003f0f008 */
[----:B-1----:R-:W-:-:S12]  /*81d0*/  USHF.R.S32.HI UR16, URZ, 0x1f, UR13 ;  /* 0x0000001f3f107899 */ /* 0x002fd8000801140d */
[----:B--2---:R-:W-:Y:S02]  /*81e0*/  @P0 R2UR UR4, R0 ;  /* 0x00000000000402ca */ /* 0x004fe400000e0000 */
[----:B------:R-:W-:Y:S01]  /*81f0*/  ISETP.NE.U32.AND P0, PT, RZ, UR8, PT ;  /* 0x00000008ff007c0c */ /* 0x000fe2000bf05070 */
[----:B------:R-:W-:-:S03]  /*8200*/  ULDC UR8, c[0x0][0x280] ;  /* 0x0000a00000087ab9 */ /* 0x000fc60000000800 */
[----:B------:R-:W-:-:S07]  /*8210*/  ISETP.NE.AND.EX P0, PT, RZ, UR9, PT, P0 ;  /* 0x00000009ff007c0c */ /* 0x000fce000bf05300 */
[----:B------:R-:W-:-:S04]  /*8220*/  @UP0 ULEA UR4, UR12, UR4, 0x6 ;  /* 0x000000040c040291 */ /* 0x000fc8000f8e303f */
[----:B------:R-:W-:-:S04]  /*8230*/  @UP0 USHF.R.S32.HI UR5, URZ, 0x1f, UR4 ;  /* 0x0000001f3f050899 */ /* 0x000fc80008011404 */
[----:B------:R-:W-:-:S04]  /*8240*/  @UP0 ULEA.HI UR5, UR5, UR4, URZ, 0x6 ;  /* 0x0000000405050291 */ /* 0x000fc8000f8f303f */
[----:B------:R-:W-:-:S04]  /*8250*/  @UP0 USHF.L.U32 UR5, UR5, 0x7, URZ ;  /* 0x0000000705050899 */ /* 0x000fc8000800063f */
[----:B------:R-:W-:Y:S01]  /*8260*/  @UP0 ULOP3.LUT UR7, UR5, 0xffffe000, URZ, 0xc0, !UPT ;  /* 0xffffe00005070892 */ /* 0x000fe2000f8ec03f */
[----:B---3--:R-:W-:-:S03]  /*8270*/  @P2 R2UR UR8, R4 ;  /* 0x00000000040822ca */ /* 0x008fc600000e0000 */
[----:B------:R-:W-:Y:S01]  /*8280*/  @UP0 USHF.R.S32.HI UR9, URZ, 0x1f, UR7 ;  /* 0x0000001f3f090899 */ /* 0x000fe20008011407 */
[----:B------:R-:W-:Y:S11]  /*8290*/  @P2 BRA `(.L_x_1801) ;  /* 0x0000000000142947 */ /* 0x000ff60003800000 */
[----:B------:R-:W-:Y:S05]  /*82a0*/  @!P1 BRA `(.L_x_1801) ;  /* 0x0000000000109947 */ /* 0x000fea0003800000 */
[----:B------:R-:W2:Y:S04]  /*82b0*/  LDG.E R5, desc[UR46][R2.64] ;  /* 0x0000002e02057981 */ /* 0x000ea8000c1e1900 */
[----:B------:R-:W2:Y:S02]  /*82c0*/  LDG.E R0, desc[UR46][R2.64+0x4] ;  /* 0x0000042e02007981 */ /* 0x000ea4000c1e1900 */
[----:B--2---:R-:W-:-:S05]  /*82d0*/  IMAD.IADD R0, R0, 0x1, -R5 ;  /* 0x0000000100007824 */ /* 0x004fca00078e0a05 */
[----:B------:R-:W-:-:S15]  /*82e0*/  R2UR UR8, R0 ;  /* 0x00000000000872ca */ /* 0x000fde00000e0000 */
.L_x_1801:
[----:B------:R-:W-:Y:S01]  /*82f0*/  UMOV UR4, URZ ;  /* 0x0000003f00047c82 */ /* 0x000fe20008000000 */
[----:B------:R-:W-:Y:S01]  /*8300*/  UMOV UR5, URZ ;  /* 0x0000003f00057c82 */ /* 0x000fe20008000000 */
[----:B------:R-:W-:Y:S01]  /*8310*/  ULDC UR6, c[0x0][0x290] ;  /* 0x0000a40000067ab9 */ /* 0x000fe20000000800 */
[----:B------:R-:W-:Y:S01]  /*8320*/  @UP0 UMOV UR4, UR7 ;  /* 0x0000000700040c82 */ /* 0x000fe20008000000 */
[----:B------:R-:W-:Y:S01]  /*8330*/  @UP0 UMOV UR5, UR9 ;  /* 0x0000000900050c82 */ /* 0x000fe20008000000 */
        /* <DEDUP_REMOVED lines=8> */
.L_x_1802:
        /* <DEDUP_REMOVED lines=9> */
[----:B------:R-:W2:Y:S02]  /*8450*/  LDG.E R5, desc[UR46][R2.64+0x4] ;  /* 0x0000042e02057981 */ /* 0x000ea4000c1e1900 */
[----:B--2---:R-:W-:-:S05]  /*8460*/  IMAD.IADD R0, R5, 0x1, -R0 ;  /* 0x0000000105007824 */ /* 0x004fca00078e0a00 */
[----:B------:R-:W-:-:S15]  /*8470*/  R2UR UR6, R0 ;  /* 0x00000000000672ca */ /* 0x000fde00000e0000 */
.L_x_1803:
[----:B------:R-:W-:Y:S01]  /*8480*/  UIADD3 UR7, -UR6, UR8, UR11 ;  /* 0x0000000806077290 */ /* 0x000fe2000fffe10b */
[----:B------:R-:W-:Y:S01]  /*8490*/  ISETP.LE.AND P0, PT, RZ, UR14, PT ;  /* 0x0000000eff007c0c */ /* 0x000fe2000bf03270 */
[----:B------:R-:W-:Y:S02]  /*84a0*/  ULDC UR9, c[0x0][0x74c] ;  /* 0x0001d30000097ab9 */ /* 0x000fe40000000800 */
[----:B------:R-:W-:Y:S02]  /*84b0*/  UIADD3 UR9, UR7, -UR9, URZ ;  /* 0x8000000907097290 */ /* 0x000fe4000fffe03f */
[----:B------:R-:W-:Y:S02]  /*84c0*/  UIADD3 UR7, UR8, 0x3f, URZ ;  /* 0x0000003f08077890 */ /* 0x000fe4000fffe03f */
[----:B------:R-:W-:-:S04]  /*84d0*/  USHF.R.S32.HI UR10, URZ, 0x1f, UR9 ;  /* 0x0000001f3f0a7899 */ /* 0x000fc80008011409 */
[----:B------:R-:W-:Y:S02]  /*84e0*/  ULEA.HI UR10, UR10, UR9, URZ, 0x6 ;  /* 0x000000090a0a7291 */ /* 0x000fe4000f8f303f */
[----:B------:R-:W-:Y:S02]  /*84f0*/  USHF.R.S32.HI UR9, URZ, 0x1f, UR7 ;  /* 0x0000001f3f097899 */ /* 0x000fe40008011407 */
[----:B------:R-:W-:Y:S02]  /*8500*/  USHF.R.S32.HI UR10, URZ, 0x6, UR10 ;  /* 0x000000063f0a7899 */ /* 0x000fe4000801140a */
[----:B------:R-:W-:Y:S02]  /*8510*/  ULEA.HI UR9, UR9, UR7, URZ, 0x6 ;  /* 0x0000000709097291 */ /* 0x000fe4000f8f303f */
[----:B------:R-:W-:Y:S02]  /*8520*/  UISETP.LT.AND UP1, UPT, URZ, UR10, UPT ;  /* 0x0000000a3f00728c */ /* 0x000fe4000bf21270 */
[----:B------:R-:W-:-:S02]  /*8530*/  USHF.R.S32.HI UR9, URZ, 0x6, UR9 ;  /* 0x000000063f097899 */ /* 0x000fc40008011409 */
[----:B------:R-:W-:-:S04]  /*8540*/  USEL UR7, URZ, UR10, !UP1 ;  /* 0x0000000a3f077287 */ /* 0x000fc8000c800000 */
[----:B------:R-:W-:Y:S01]  /*8550*/  IMAD.U32 R2, RZ, RZ, UR9 ;  /* 0x00000009ff027e24 */ /* 0x000fe2000f8e00ff */
[----:B------:R-:W-:Y:S07]  /*8560*/  @!P0 BRA `(.L_x_1804) ;  /* 0x00000000001c8947 */ /* 0x000fee0003800000 */
[----:B------:R-:W-:Y:S01]  /*8570*/  UIADD3 UR8, UR11, 0xbf, UR8 ;  /* 0x000000bf0b087890 */ /* 0x000fe2000fffe008 */
[----:B------:R-:W-:-:S03]  /*8580*/  ULDC UR9, c[0x0][0x748] ;  /* 0x0001d20000097ab9 */ /* 0x000fc60000000800 */
[----:B------:R-:W-:-:S04]  /*8590*/  UIADD3 UR8, UR8, UR9, -UR6 ;  /* 0x0000000908087290 */ /* 0x000fc8000fffe806 */
[----:B------:R-:W-:-:S04]  /*85a0*/  USHF.R.S32.HI UR6, URZ, 0x1f, UR8 ;  /* 0x0000001f3f067899 */ /* 0x000fc80008011408 */
[----:B------:R-:W-:-:S04]  /*85b0*/  ULEA.HI UR6, UR6, UR8, URZ, 0x6 ;  /* 0x0000000806067291 */ /* 0x000fc8000f8f303f */
[----:B------:R-:W-:-:S06]  /*85c0*/  USHF.R.S32.HI UR6, URZ, 0x6, UR6 ;  /* 0x000000063f067899 */ /* 0x000fcc0008011406 */
[----:B------:R-:W-:-:S07]  /*85d0*/  VIMNMX R2, R2, UR6, PT ;  /* 0x0000000602027c48 */ /* 0x000fce000bfe0100 */
.L_x_1804:
[----:B------:R-:W-:-:S13]  /*85e0*/  ISETP.GT.AND P0, PT, R2, UR7, PT ;  /* 0x0000000702007c0c */ /* 0x000fda000bf04270 */
[----:B------:R-:W-:Y:S05]  /*85f0*/  @!P0 BRA `(.L_x_1709) ;  /* 0x0000003000d88947 */ /* 0x000fea0003800000 */
[----:B------:R-:W-:Y:S01]  /*8600*/  ULDC.64 UR14, c[0x0][0x2d8] ;  /* 0x0000b600000e7ab9 */ /* 0x000fe20000000a00 */
[----:B------:R-:W-:Y:S01]  /*8610*/  VIADD R0, R2, -UR7 ;  /* 0x8000000702007c36 */ /* 0x000fe20008000000 */
[----:B------:R-:W-:Y:S02]  /*8620*/  UIMAD UR10, UR16, UR14, URZ ;  /* 0x0000000e100a72a4 */ /* 0x000fe4000f8e023f */
[----:B------:R-:W-:Y:S02]  /*8630*/  UIMAD.WIDE.U32 UR8, UR13, UR14, URZ ;  /* 0x0000000e0d0872a5 */ /* 0x000fe4000f8e003f */
[----:B------:R-:W-:Y:S01]  /*8640*/  USHF.R.S32.HI UR6, URZ, 0x1f, UR12 ;  /* 0x0000001f3f067899 */ /* 0x000fe2000801140c */
[----:B------:R-:W-:Y:S01]  /*8650*/  LOP3.LUT R0, R0, 0x1, RZ, 0xc0, !PT ;  /* 0x0000000100007812 */ /* 0x000fe200078ec0ff */
[----:B------:R-:W-:Y:S02]  /*8660*/  UIMAD UR13, UR13, UR15, UR10 ;  /* 0x0000000f0d0d72a4 */ /* 0x000fe4000f8e020a */
[----:B------:R-:W-:Y:S01]  /*8670*/  UIADD3 UR10, UP1, UR4, UR8, URZ ;  /* 0x00000008040a7290 */ /* 0x000fe2000ff3e03f */
[----:B------:R-:W-:Y:S01]  /*8680*/  ISETP.NE.U32.AND P1, PT, R0, 0x1, PT ;  /* 0x000000010000780c */ /* 0x000fe20003f25070 */
[----:B------:R-:W-:-:S02]  /*8690*/  UIADD3 UR13, UR9, UR13, URZ ;  /* 0x0000000d090d7290 */ /* 0x000fc4000fffe03f */
[----:B------:R-:W-:Y:S01]  /*86a0*/  USEL UR6, UR6, URZ, !UP0 ;  /* 0x0000003f06067287 */ /* 0x000fe2000c000000 */
[----:B------:R-:W-:Y:S01]  /*86b0*/  ULDC.64 UR26, c[0x0][0x2e0] ;  /* 0x0000b800001a7ab9 */ /* 0x000fe20000000a00 */
[----:B------:R-:W-:Y:S02]  /*86c0*/  USEL UR12, UR12, URZ, !UP0 ;  /* 0x0000003f0c0c7287 */ /* 0x000fe4000c000000 */
[----:B------:R-:W-:Y:S02]  /*86d0*/  UIADD3.X UR11, UR5, UR13, URZ, UP1, !UPT ;  /* 0x0000000d050b7290 */ /* 0x000fe40008ffe43f */
[----:B------:R-:W-:Y:S02]  /*86e0*/  UIMAD UR14, UR6, UR26, URZ ;  /* 0x0000001a060e72a4 */ /* 0x000fe4000f8e023f */
[----:B------:R-:W-:Y:S02]  /*86f0*/  UIMAD.WIDE.U32 UR10, UR12, UR26, UR10 ;  /* 0x0000001a0c0a72a5 */ /* 0x000fe4000f8e000a */
[----:B------:R-:W-:Y:S01]  /*8700*/  UIMAD UR14, UR12, UR27, UR14 ;  /* 0x0000001b0c0e72a4 */ /* 0x000fe2000f8e020e */
[----:B------:R-:W-:-:S03]  /*8710*/  ELECT P0, URZ, PT ;  /* 0x00000000003f782f */ /* 0x000fc60003800000 */
        /* <DEDUP_REMOVED lines=20> */
.L_x_1807:
[----:B------:R-:W-:Y:S05]  /*8860*/  BSYNC B0 ;  /* 0x0000000000007941 */ /* 0x000fea0003800000 */
.L_x_1806:
        /* <DEDUP_REMOVED lines=19> */
.L_x_1809:
[----:B------:R-:W-:Y:S05]  /*89a0*/  BSYNC B0 ;  /* 0x0000000000007941 */ /* 0x000fea0003800000 */
.L_x_1808:
[----:B------:R-:W-:Y:S06]  /*89b0*/  BAR.ARV 0xa, 0xa0 ;  /* 0x0282800000007b1d */ /* 0x000fec0000002000 */
[----:B------:R-:W-:Y:S04]  /*89c0*/  BSSY B0, `(.L_x_1810) ;  /* 0x0000003000007945 */ /* 0x000fe80003800000 */
[----:B------:R-:W-:Y:S05]  /*89d0*/  @!P0 BRA `(.L_x_1811) ;  /* 0x0000000000048947 */ /* 0x000fea0003800000 */
[----:B------:R-:W-:-:S04]  /*89e0*/  DEPBAR.LE SB0, 0x0 ;  /* 0x000080000000791a */ /* 0x000fc80000000000 */
.L_x_1811:
[----:B------:R-:W-:Y:S05]  /*89f0*/  BSYNC B0 ;  /* 0x0000000000007941 */ /* 0x000fea0003800000 */
.L_x_1810:
[----:B------:R-:W-:Y:S06]  /*8a00*/  BAR.ARV 0xb, 0xa0 ;  /* 0x02c2800000007b1d */ /* 0x000fec0000002000 */
[----:B------:R-:W-:Y:S01]  /*8a10*/  UIADD3 UR15, UR7, 0x1, URZ ;  /* 0x00000001070f7890 */ /* 0x000fe2000fffe03f */
[----:B------:R-:W-:Y:S11]  /*8a20*/  BRA `(.L_x_1812) ;  /* 0x0000000000047947 */ /* 0x000ff60003800000 */
.L_x_1805:
[----:B------:R-:W-:-:S05]  /*8a30*/  UMOV UR15, UR7 ;  /* 0x00000007000f7c82 */ /* 0x000fca0008000000 */
.L_x_1812:
[----:B------:R-:W-:-:S06]  /*8a40*/  UIADD3 UR6, UR7, 0x1, URZ ;  /* 0x0000000107067890 */ /* 0x000fcc000fffe03f */
[----:B------:R-:W-:-:S13]  /*8a50*/  ISETP.NE.AND P1, PT, R2, UR6, PT ;  /* 0x0000000602007c0c */ /* 0x000fda000bf25270 */
[----:B------:R-:W-:Y:S05]  /*8a60*/  @!P1 BRA `(.L_x_1709) ;  /* 0x0000002c00bc9947 */ /* 0x000fea0003800000 */
[----:B------:R-:W-:Y:S01]  /*8a70*/  UMOV UR16, UR8 ;  /* 0x0000000800107c82 */ /* 0x000fe20008000000 */
[----:B------:R-:W-:Y:S01]  /*8a80*/  UMOV UR17, UR13 ;  /* 0x0000000d00117c82 */ /* 0x000fe20008000000 */
[----:B------:R-:W-:Y:S01]  /*8a90*/  ULDC.64 UR18, c[0x0][0x2c0] ;  /* 0x0000b00000127ab9 */ /* 0x000fe20000000a00 */
[----:B------:R-:W-:Y:S01]  /*8aa0*/  UIMAD.WIDE.U32 UR16, UR12, UR26, UR16 ;  /* 0x0000001a0c1072a5 */ /* 0x000fe2000f8e0010 */
[----:B------:R-:W-:Y:S01]  /*8ab0*/  UMOV UR6, URZ ;  /* 0x0000003f00067c82 */ /* 0x000fe20008000000 */
[----:B------:R-:W-:Y:S02]  /*8ac0*/  ULDC.64 UR30, c[0x0][0x2c0] ;  /* 0x0000b000001e7ab9 */ /* 0x000fe40000000a00 */
[----:B------:R-:W-:-:S04]  /*8ad0*/  UIADD3 UR25, UP0, UR4, UR16, URZ ;  /* 0x0000001004197290 */ /* 0x000fc8000ff1e03f */
[----:B------:R-:W-:Y:S02]  /*8ae0*/  UIADD3.X UR16, UR5, UR14, UR17, UP0, !UPT ;  /* 0x0000000e05107290 */ /* 0x000fe400087fe411 */
[----:B------:R-:W-:Y:S02]  /*8af0*/  ULEA UR24, UP0, UR25, UR18, 0x2 ;  /* 0x0000001219187291 */ /* 0x000fe4000f80103f */
[----:B------:R-:W-:Y:S02]  /*8b00*/  USHF.L.U32 UR18, UR15, 0xd, URZ ;  /* 0x0000000d0f127899 */ /* 0x000fe4000800063f */
        /* <DEDUP_REMOVED lines=8> */
.L_x_1825:
        /* <DEDUP_REMOVED lines=11> */
[----:B------:R-:W-:Y:S02]  /*8c40*/  ULEA.HI.X.SX32 UR39, UR19, UR27, 0x1, UP0 ;  /* 0x0000001b13277291 */ /* 0x000fe400080f0e3f */
[----:B------:R-:W-:Y:S01]  /*8c50*/  ULEA UR36, UP0, UR37, UR30, 0x2 ;  /* 0x0000001e25247291 */ /* 0x000fe2000f80103f */
[----:B------:R-:W-:-:S03]  /*8c60*/  UMOV UR41, 0x14f00000 ;  /* 0x14f0000000297882 */ /* 0x000fc60000000000 */
[----:B------:R-:W-:Y:S02]  /*8c70*/  ULEA.HI.X UR37, UR37, UR31, UR39, 0x2, UP0 ;  /* 0x0000001f25257291 */ /* 0x000fe400080f1427 */
[----:B-1----:R-:W-:-:S03]  /*8c80*/  ULEA UR28, UR29, UR28, 0x18 ;  /* 0x0000001c1d1c7291 */ /* 0x002fc6000f8ec03f */
[----:B------:R-:W-:Y:S01]  /*8c90*/  UMOV UR29, 0x400 ;  /* 0x00000400001d7882 */ /* 0x000fe20000000000 */
[----:B------:R-:W-:-:S09]  /*8ca0*/  UIADD3 UR28, UR28, 0x10000, URZ ;  /* 0x000100001c1c7890 */ /* 0x000fd2000fffe03f */
[----:B------:R1:W-:Y:S02]  /*8cb0*/  UBLKRED.G.S.ADD.F32.RN [UR36], [UR28], UR29, desc[UR40] ;  /* 0x000028241c0073bb */ /* 0x0003e400080a141d */
[----:B-1----:R0:W-:Y:S02]  /*8cc0*/  UTMACMDFLUSH ;  /* 0x00000000000079b7 */ /* 0x0021e40000000000 */
.L_x_1814:
[----:B------:R-:W-:Y:S05]  /*8cd0*/  BSYNC B0 ;  /* 0x0000000000007941 */ /* 0x000fea0003800000 */
.L_x_1813:
        /* <DEDUP_REMOVED lines=13> */
.L_x_1816:
[----:B------:R-:W-:Y:S05]  /*8db0*/  BSYNC B0 ;  /* 0x0000000000007941 */ /* 0x000fea0003800000 */
.L_x_1815:
[----:B------:R-:W-:Y:S06]  /*8dc0*/  BAR.ARV 0xa, 0xa0 ;  /* 0x0282800000007b1d */ /* 0x000fec0000002000 */
[----:B------:R-:W-:Y:S04]  /*8dd0*/  BSSY B0, `(.L_x_1817) ;  /* 0x0000003000007945 */ /* 0x000fe80003800000 */
[----:B------:R-:W-:Y:S05]  /*8de0*/  @!P0 BRA `(.L_x_1818) ;  /* 0x0000000000048947 */ /* 0x000fea0003800000 */
[----:B------:R-:W-:-:S04]  /*8df0*/  DEPBAR.LE SB0, 0x0 ;  /* 0x000080000000791a */ /* 0x000fc80000000000 */
.L_x_1818:
[----:B------:R-:W-:Y:S05]  /*8e00*/  BSYNC B0 ;  /* 0x0000000000007941 */ /* 0x000fea0003800000 */
.L_x_1817:
        /* <DEDUP_REMOVED lines=13> */
.L_x_1820:
[----:B------:R-:W-:Y:S05]  /*8ee0*/  BSYNC B0 ;  /* 0x0000000000007941 */ /* 0x000fea0003800000 */
.L_x_1819:
        /* <DEDUP_REMOVED lines=13> */
.L_x_1822:
[----:B------:R-:W-:Y:S05]  /*8fc0*/  BSYNC B0 ;  /* 0x0000000000007941 */ /* 0x000fea0003800000 */
.L_x_1821:
[----:B------:R-:W-:Y:S01]  /*8fd0*/  UIADD3 UR15, UR15, 0x2, URZ ;  /* 0x000000020f0f7890 */ /* 0x000fe2000fffe03f */
[----:B------:R-:W-:Y:S06]  /*8fe0*/  BAR.ARV 0xa, 0xa0 ;  /* 0x0282800000007b1d */ /* 0x000fec0000002000 */
[----:B------:R-:W-:Y:S01]  /*8ff0*/  BSSY B0, `(.L_x_1823) ;  /* 0x0000004000007945 */ /* 0x000fe20003800000 */
[----:B------:R-:W-:-:S03]  /*9000*/  ISETP.LE.AND P1, PT, R2, UR15, PT ;  /* 0x0000000f02007c0c */ /* 0x000fc6000bf23270 */
[----:B------:R-:W-:Y:S10]  /*9010*/  @!P0 BRA `(.L_x_1824) ;  /* 0x0000000000048947 */ /* 0x000ff40003800000 */
[----:B------:R-:W-:-:S04]  /*9020*/  DEPBAR.LE SB0, 0x0 ;  /* 0x000080000000791a */ /* 0x000fc80000000000 */
.L_x_1824:
[----:B------:R-:W-:Y:S05]  /*9030*/  BSYNC B0 ;  /* 0x0000000000007941 */ /* 0x000fea0003800000 */
.L_x_1823:
[----:B------:R-:W-:Y:S06]  /*9040*/  BAR.ARV 0xb, 0xa0 ;  /* 0x02c2800000007b1d */ /* 0x000fec0000002000 */
[----:B------:R-:W-:Y:S02]  /*9050*/  UIADD3 UR19, UR19, 0x4000, URZ ;  /* 0x0000400013137890 */ /* 0x000fe4000fffe03f */
[----:B------:R-:W-:Y:S01]  /*9060*/  UIADD3 UR6, UR6, 0x4000, URZ ;  /* 0x0000400006067890 */ /* 0x000fe2000fffe03f */
[----:B------:R-:W-:Y:S11]  /*9070*/  @!P1 BRA `(.L_x_1825) ;  /* 0xfffffff800c49947 */ /* 0x000ff6000383ffff */
[----:B------:R-:W-:Y:S05]  /*9080*/  BRA `(.L_x_1709) ;  /* 0x0000002800347947 */ /* 0x000fea0003800000 */
.L_x_1797:
[----:B------:R-:W-:Y:S01]  /*9090*/  ULDC.64 UR4, c[0x0][0x8d8] ;  /* 0x0002360000047ab9 */ /* 0x000fe20000000a00 */
[----:B------:R-:W1:Y:S01]  /*90a0*/  S2UR UR21, SR_CTAID.X ;  /* 0x00000000001579c3 */ /* 0x000e620000002500 */
[----:B------:R-:W-:-:S04]  /*90b0*/  ISETP.NE.U32.AND P0, PT, RZ, UR4, PT ;  /* 0x00000004ff007c0c */ /* 0x000fc8000bf05070 */
[----:B------:R-:W-:-:S03]  /*90c0*/  ISETP.NE.AND.EX P0, PT, RZ, UR5, PT, P0 ;  /* 0x00000005ff007c0c */ /* 0x000fc6000bf05300 */
[----:B------:R-:W2:Y:S08]  /*90d0*/  S2UR UR13, SR_CTAID.Z ;  /* 0x00000000000d79c3 */ /* 0x000eb00000002700 */
[----:B------:R-:W3:Y:S02]  /*90e0*/  S2UR UR20, SR_CTAID.Y ;  /* 0x00000000001479c3 */ /* 0x000ee40000002600 */
        /* <DEDUP_REMOVED lines=8> */
.L_x_1826:
        /* <DEDUP_REMOVED lines=9> */
[----:B------:R-:W4:Y:S01]  /*9200*/  LDG.E R4, desc[UR46][R2.64+0x4] ;  /* 0x0000042e02047981 */ /* 0x000f22000c1e1900 */
[----:B--2---:R-:W-:Y:S02]  /*9210*/  R2UR UR4, R0 ;  /* 0x00000000000472ca */ /* 0x004fe400000e0000 */
[----:B----4-:R-:W-:-:S13]  /*9220*/  R2UR UR5, R4 ;  /* 0x00000000040572ca */ /* 0x010fda00000e0000 */
[----:B------:R-:W-:Y:S01]  /*9230*/  UIADD3 UR4, -UR4, UR5, URZ ;  /* 0x0000000504047290 */ /* 0x000fe2000fffe13f */
[----:B------:R-:W-:Y:S11]  /*9240*/  BRA `(.L_x_1827) ;  /* 0x0000000000047947 */ /* 0x000ff60003800000 */
.L_x_1828:
[----:B------:R-:W-:-:S05]  /*9250*/  ULDC UR4, c[0x0][0x8bc] ;  /* 0x00022f0000047ab9 */ /* 0x000fca0000000800 */
.L_x_1827:
[----:B-1----:R-:W-:Y:S01]  /*9260*/  USHF.L.U32 UR8, UR21, 0x7, URZ ;  /* 0x0000000715087899 */ /* 0x002fe2000800063f */
[----:B------:R-:W-:Y:S02]  /*9270*/  IMAD.MOV.U32 R10, RZ, RZ, 0x1 ;  /* 0x00000001ff0a7424 */ /* 0x000fe400078e00ff */
[----:B------:R-:W-:Y:S01]  /*9280*/  IMAD.MOV.U32 R0, RZ, RZ, RZ ;  /* 0x000000ffff007224 */ /* 0x000fe200078e00ff */
[----:B------:R-:W-:-:S04]  /*9290*/  UISETP.GE.AND UP0, UPT, UR8, UR4, UPT ;  /* 0x000000040800728c */ /* 0x000fc8000bf06270 */
[----:B--2---:R-:W-:-:S06]  /*92a0*/  USEL UR13, UR13, 0xffffffff, !UP0 ;  /* 0xffffffff0d0d7887 */ /* 0x004fcc000c000000 */
[----:B------:R-:W-:-:S13]  /*92b0*/  ISETP.LE.AND P0, PT, RZ, UR13, PT ;  /* 0x0000000dff007c0c */ /* 0x000fda000bf03270 */
[----:B------:R-:W-:Y:S05]  /*92c0*/  @!P0 BRA `(.L_x_1829) ;  /* 0x0000002400108947 */ /* 0x000fea0003800000 */
[----:B------:R-:W-:Y:S01]  /*92d0*/  ULDC.64 UR18, c[0x0][0x770] ;  /* 0x0001dc0000127ab9 */ /* 0x000fe20000000a00 */
[----:B------:R-:W-:Y:S01]  /*92e0*/  ULDC.64 UR14, c[0x0][0x770] ;  /* 0x0001dc00000e7ab9 */ /* 0x000fe20000000a00 */
[----:B------:R-:W-:Y:S02]  /*92f0*/  UISETP.NE.U32.AND UP1, UPT, UR18, URZ, UPT ;  /* 0x0000003f1200728c */ /* 0x000fe4000bf25070 */
[----:B------:R-:W-:Y:S02]  /*9300*/  UIMAD.WIDE UR14, UR13, 0x4, UR14 ;  /* 0x000000040d0e78a5 */ /* 0x000fe4000f8e020e */
[----:B------:R-:W-:Y:S01]  /*9310*/  UISETP.NE.AND.EX UP1, UPT, UR19, URZ, UPT, UP1 ;  /* 0x0000003f1300728c */ /* 0x000fe2000bf25310 */
[----:B------:R-:W-:Y:S01]  /*9320*/  ULDC.64 UR4, c[0x0][0x778] ;  /* 0x0001de0000047ab9 */ /* 0x000fe20000000a00 */
[----:B------:R-:W-:Y:S02]  /*9330*/  ULDC.64 UR6, c[0x0][0x780] ;  /* 0x0001e00000067ab9 */ /* 0x000fe40000000a00 */
[----:B------:R-:W-:Y:S01]  /*9340*/  IMAD.U32 R2, RZ, RZ, UR14 ;  /* 0x0000000eff027e24 */ /* 0x000fe2000f8e00ff */
[----:B------:R-:W-:Y:S01]  /*9350*/  ULDC.64 UR16, c[0x0][0x778] ;  /* 0x0001de0000107ab9 */ /* 0x000fe20000000a00 */
[----:B------:R-:W-:Y:S01]  /*9360*/  PLOP3.LUT P1, PT, PT, PT, UP1, 0x80, 0x0 ;  /* 0x000000000000781c */ /* 0x000fe20003f2f018 */
[----:B------:R-:W-:Y:S01]  /*9370*/  IMAD.U32 R3, RZ, RZ, UR15 ;  /* 0x0000000fff037e24 */ /* 0x000fe2000f8e00ff */
[----:B------:R-:W-:-:S02]  /*9380*/  UISETP.NE.U32.AND UP0, UPT, UR4, URZ, UPT ;  /* 0x0000003f0400728c */ /* 0x000fc4000bf05070 */
[----:B------:R-:W-:Y:S02]  /*9390*/  UISETP.NE.U32.AND UP2, UPT, UR6, URZ, UPT ;  /* 0x0000003f0600728c */ /* 0x000fe4000bf45070 */
[----:B------:R-:W-:Y:S02]  /*93a0*/  UISETP.NE.AND.EX UP0, UPT, UR5, URZ, UPT, UP0 ;  /* 0x0000003f0500728c */ /* 0x000fe4000bf05300 */
[----:B------:R-:W-:Y:S01]  /*93b0*/  UISETP.NE.AND.EX UP2, UPT, UR7, URZ, UPT, UP2 ;  /* 0x0000003f0700728c */ /* 0x000fe2000bf45320 */
[----:B------:R-:W-:-:S04]  /*93c0*/  ULDC.64 UR22, c[0x0][0x788] ;  /* 0x0001e20000167ab9 */ /* 0x000fc80000000a00 */
[----:B------:R-:W2:Y:S01]  /*93d0*/  @P1 LDG.E R6, desc[UR46][R2.64] ;  /* 0x0000002e02061981 */ /* 0x000ea2000c1e1900 */
[----:B------:R-:W-:Y:S01]  /*93e0*/  PLOP3.LUT P2, PT, PT, PT, UP0, 0x80, 0x0 ;  /* 0x000000000000781c */ /* 0x000fe20003f4f008 */
[----:B------:R-:W-:Y:S01]  /*93f0*/  UIMAD.WIDE UR16, UR13, 0x4, UR16 ;  /* 0x000000040d1078a5 */ /* 0x000fe2000f8e0210 */
[----:B------:R-:W-:Y:S01]  /*9400*/  PLOP3.LUT P3, PT, PT, PT, UP2, 0x80, 0x0 ;  /* 0x000000000000781c */ /* 0x000fe20003f6f028 */
[----:B------:R1:W4:Y:S02]  /*9410*/  @P1 LDG.E R0, desc[UR46][R2.64] ;  /* 0x0000002e02001981 */ /* 0x000324000c1e1900 */
[----:B------:R-:W-:Y:S02]  /*9420*/  @UP2 ULDC.64 UR4, c[0x0][0x780] ;  /* 0x0001e00000042ab9 */ /* 0x000fe40000000a00 */
[----:B------:R-:W-:Y:S01]  /*9430*/  @UP2 UIMAD.WIDE UR4, UR13, 0x4, UR4 ;  /* 0x000000040d0428a5 */ /* 0x000fe2000f8e0204 */
[----:B-1----:R-:W-:Y:S02]  /*9440*/  IMAD.U32 R2, RZ, RZ, UR16 ;  /* 0x00000010ff027e24 */ /* 0x002fe4000f8e00ff */
[----:B------:R-:W-:-:S05]  /*9450*/  IMAD.U32 R3, RZ, RZ, UR17 ;  /* 0x00000011ff037e24 */ /* 0x000fca000f8e00ff */
[----:B------:R1:W5:Y:S02]  /*9460*/  @P2 LDG.E R4, desc[UR46][R2.64] ;  /* 0x0000002e02042981 */ /* 0x000364000c1e1900 */
[----:B-1----:R-:W-:Y:S02]  /*9470*/  IMAD.U32 R2, RZ, RZ, UR4 ;  /* 0x00000004ff027e24 */ /* 0x002fe4000f8e00ff */
[----:B------:R-:W-:-:S05]  /*9480*/  IMAD.U32 R3, RZ, RZ, UR5 ;  /* 0x00000005ff037e24 */ /* 0x000fca000f8e00ff */
[----:B------:R-:W3:Y:S01]  /*9490*/  @P3 LDG.E R5, desc[UR46][R2.64] ;  /* 0x0000002e02053981 */ /* 0x000ee2000c1e1900 */
[----:B------:R-:W-:Y:S01]  /*94a0*/  ISETP.NE.U32.AND P0, PT, RZ, UR22, PT ;  /* 0x00000016ff007c0c */ /* 0x000fe2000bf05070 */
[----:B------:R-:W-:Y:S01]  /*94b0*/  UMOV UR7, URZ ;  /* 0x0000003f00077c82 */ /* 0x000fe20008000000 */
[----:B------:R-:W-:Y:S01]  /*94c0*/  UMOV UR11, URZ ;  /* 0x0000003f000b7c82 */ /* 0x000fe20008000000 */
[----:B------:R-:W-:Y:S01]  /*94d0*/  ULDC UR9, c[0x0][0x280] ;  /* 0x0000a00000097ab9 */ /* 0x000fe20000000800 */
[----:B------:R-:W-:Y:S02]  /*94e0*/  ISETP.NE.AND.EX P0, PT, RZ, UR23, PT, P0 ;  /* 0x00000017ff007c0c */ /* 0x000fe4000bf05300 */
[----:B--2---:R-:W-:Y:S02]  /*94f0*/  @P1 R2UR UR4, R6 ;  /* 0x00000000060412ca */ /* 0x004fe400000e0000 */
[----:B----4-:R-:W-:-:S11]  /*9500*/  @P1 R2UR UR7, R0 ;  /* 0x00000000000712ca */ /* 0x010fd600000e0000 */
[----:B------:R-:W-:-:S04]  /*9510*/  @UP1 ULEA UR4, UR13, UR4, 0x6 ;  /* 0x000000040d041291 */ /* 0x000fc8000f8e303f */
[----:B------:R-:W-:-:S04]  /*9520*/  @UP1 USHF.R.S32.HI UR5, URZ, 0x1f, UR4 ;  /* 0x0000001f3f051899 */ /* 0x000fc80008011404 */
[----:B------:R-:W-:Y:S01]  /*9530*/  @UP1 ULEA.HI UR5, UR5, UR4, URZ, 0x6 ;  /* 0x0000000405051291 */ /* 0x000fe2000f8f303f */
[----:B-----5:R-:W-:-:S03]  /*9540*/  @P2 R2UR UR11, R4 ;  /* 0x00000000040b22ca */ /* 0x020fc600000e0000 */
[----:B------:R-:W-:-:S04]  /*9550*/  @UP1 ULOP3.LUT UR6, UR5, 0xffffffc0, URZ, 0xc0, !UPT ;  /* 0xffffffc005061892 */ /* 0x000fc8000f8ec03f */
[----:B------:R-:W-:Y:S01]  /*9560*/  @UP1 USHF.R.S32.HI UR12, URZ, 0x1f, UR6 ;  /* 0x0000001f3f0c1899 */ /* 0x000fe20008011406 */
[----:B---3--:R-:W-:Y:S01]  /*9570*/  @P3 R2UR UR9, R5 ;  /* 0x00000000050932ca */ /* 0x008fe200000e0000 */
[----:B------:R-:W-:-:S14]  /*9580*/  @P3 BRA `(.L_x_1830) ;  /* 0x0000000000203947 */ /* 0x000fdc0003800000 */
[----:B------:R-:W-:Y:S05]  /*9590*/  @!P1 BRA `(.L_x_1830) ;  /* 0x00000000001c9947 */ /* 0x000fea0003800000 */
[----:B------:R-:W-:Y:S02]  /*95a0*/  IMAD.U32 R2, RZ, RZ, UR14 ;  /* 0x0000000eff027e24 */ /* 0x000fe4000f8e00ff */
[----:B------:R-:W-:-:S05]  /*95b0*/  IMAD.U32 R3, RZ, RZ, UR15 ;  /* 0x0000000fff037e24 */ /* 0x000fca000f8e00ff */
[----:B------:R-:W2:Y:S04]  /*95c0*/  LDG.E R0, desc[UR46][R2.64] ;  /* 0x0000002e02007981 */ /* 0x000ea8000c1e1900 */
[----:B------:R-:W3:Y:S01]  /*95d0*/  LDG.E R4, desc[UR46][R2.64+0x4] ;  /* 0x0000042e02047981 */ /* 0x000ee2000c1e1900 */
[----:B--2---:R-:W-:Y:S02]  /*95e0*/  R2UR UR4, R0 ;  /* 0x00000000000472ca */ /* 0x004fe400000e0000 */
[----:B---3--:R-:W-:-:S13]  /*95f0*/  R2UR UR9, R4 ;  /* 0x00000000040972ca */ /* 0x008fda00000e0000 */
[----:B------:R-:W-:-:S12]  /*9600*/  UIADD3 UR9, -UR4, UR9, URZ ;  /* 0x0000000904097290 */ /* 0x000fd8000fffe13f */
.L_x_1830:
        /* <DEDUP_REMOVED lines=13> */
.L_x_1831:
        /* <DEDUP_REMOVED lines=8> */
.L_x_1832:
        /* <DEDUP_REMOVED lines=9> */
[----:B------:R-:W-:-:S04]  /*97f0*/  ULEA.HI UR6, UR12, UR6, URZ, 0x6 ;  /* 0x000000060c067291 */ /* 0x000fc8000f8f303f */
[----:B------:R-:W-:Y:S01]  /*9800*/  VIMNMX R4, RZ, UR14, !PT ;  /* 0x0000000eff047c48 */ /* 0x000fe2000ffe0100 */
[----:B------:R-:W-:Y:S01]  /*9810*/  USHF.R.S32.HI UR6, URZ, 0x6, UR6 ;  /* 0x000000063f067899 */ /* 0x000fe20008011406 */
[----:B------:R-:W-:Y:S11]  /*9820*/  @!P0 BRA `(.L_x_1833) ;  /* 0x0000000000208947 */ /* 0x000ff60003800000 */
[----:B------:R-:W-:Y:S01]  /*9830*/  UIADD3 UR9, UR8, 0xbf, UR9 ;  /* 0x000000bf08097890 */ /* 0x000fe2000fffe009 */
[----:B------:R-:W-:-:S03]  /*9840*/  ULDC UR12, c[0x0][0x748] ;  /* 0x0001d200000c7ab9 */ /* 0x000fc60000000800 */
[----:B------:R-:W-:-:S04]  /*9850*/  UIADD3 UR9, UR9, UR12, -UR10 ;  /* 0x0000000c09097290 */ /* 0x000fc8000fffe80a */
[----:B------:R-:W-:-:S04]  /*9860*/  USHF.R.S32.HI UR10, URZ, 0x1f, UR9 ;  /* 0x0000001f3f0a7899 */ /* 0x000fc80008011409 */
[----:B------:R-:W-:-:S04]  /*9870*/  ULEA.HI UR10, UR10, UR9, URZ, 0x6 ;  /* 0x000000090a0a7291 */ /* 0x000fc8000f8f303f */
[----:B------:R-:W-:-:S04]  /*9880*/  USHF.R.S32.HI UR10, URZ, 0x6, UR10 ;  /* 0x000000063f0a7899 */ /* 0x000fc8000801140a */
[----:B------:R-:W-:-:S04]  /*9890*/  UISETP.LT.AND UP1, UPT, UR6, UR10, UPT ;  /* 0x0000000a0600728c */ /* 0x000fc8000bf21270 */
[----:B------:R-:W-:-:S12]  /*98a0*/  USEL UR6, UR6, UR10, UP1 ;  /* 0x0000000a06067287 */ /* 0x000fd80008800000 */
.L_x_1833:
[----:B------:R-:W-:Y:S01]  /*98b0*/  ISETP.LT.AND P0, PT, R4, UR6, PT ;  /* 0x0000000604007c0c */ /* 0x000fe2000bf01270 */
[----:B------:R-:W-:-:S12]  /*98c0*/  IMAD.MOV.U32 R0, RZ, RZ, RZ ;  /* 0x000000ffff007224 */ /* 0x000fd800078e00ff */
[----:B------:R-:W-:Y:S05]  /*98d0*/  @!P0 BRA `(.L_x_1829) ;  /* 0x0000001c008c8947 */ /* 0x000fea0003800000 */
[----:B------:R-:W-:Y:S01]  /*98e0*/  USHF.R.S32.HI UR10, URZ, 0x1f, UR20 ;  /* 0x0000001f3f0a7899 */ /* 0x000fe20008011414 */
[----:B------:R-:W-:Y:S01]  /*98f0*/  BSSY B0, `(.L_x_1829) ;  /* 0x00001e1000007945 */ /* 0x000fe20003800000 */
[----:B------:R-:W-:Y:S01]  /*9900*/  ULDC.64 UR16, c[0x0][0x718] ;  /* 0x0001c60000107ab9 */ /* 0x000fe20000000a00 */
[----:B------:R-:W-:Y:S01]  /*9910*/  UISETP.NE.U32.AND UP1, UPT, UR18, URZ, UPT ;  /* 0x0000003f1200728c */ /* 0x000fe2000bf25070 */
[----:B------:R-:W-:Y:S01]  /*9920*/  IMAD.MOV.U32 R0, RZ, RZ, RZ ;  /* 0x000000ffff007224 */ /* 0x000fe200078e00ff */
[----:B------:R-:W-:Y:S01]  /*9930*/  UIMAD UR9, UR10, UR16, URZ ;  /* 0x000000100a0972a4 */ /* 0x000fe2000f8e023f */
[----:B------:R-:W-:Y:S01]  /*9940*/  ULDC UR12, c[0x0][0x2e8] ;  /* 0x0000ba00000c7ab9 */ /* 0x000fe20000000800 */
[----:B------:R-:W-:Y:S01]  /*9950*/  UMOV UR14, UR4 ;  /* 0x00000004000e7c82 */ /* 0x000fe20008000000 */
[----:B------:R-:W-:Y:S01]  /*9960*/  UMOV UR15, UR5 ;  /* 0x00000005000f7c82 */ /* 0x000fe20008000000 */
[----:B------:R-:W-:Y:S02]  /*9970*/  UIMAD UR22, UR20, UR17, UR9 ;  /* 0x00000011141672a4 */ /* 0x000fe4000f8e0209 */
[----:B------:R-:W-:-:S02]  /*9980*/  UISETP.NE.AND.EX UP1, UPT, UR19, URZ, UPT, UP1 ;  /* 0x0000003f1300728c */ /* 0x000fc4000bf25310 */
[----:B------:R-:W-:Y:S02]  /*9990*/  USHF.R.S32.HI UR9, URZ, 0x1f, UR13 ;  /* 0x0000001f3f097899 */ /* 0x000fe4000801140d */
[----:B------:R-:W-:Y:S02]  /*99a0*/  UISETP.NE.AND UP2, UPT, UR12, 0x1, UPT ;  /* 0x000000010c00788c */ /* 0x000fe4000bf45270 */
[----:B------:R-:W-:Y:S01]  /*99b0*/  UIMAD.WIDE.U32 UR4, UR20, UR16, UR14 ;  /* 0x00000010140472a5 */ /* 0x000fe2000f8e000e */
[----:B------:R-:W-:Y:S01]  /*99c0*/  ULDC.64 UR18, c[0x0][0x730] ;  /* 0x0001cc0000127ab9 */ /* 0x000fe20000000a00 */
[----:B------:R-:W-:Y:S02]  /*99d0*/  USEL UR9, UR9, URZ, !UP1 ;  /* 0x0000003f09097287 */ /* 0x000fe4000c800000 */
[----:B------:R-:W-:Y:S01]  /*99e0*/  UIMAD UR10, UR10, UR18, URZ ;  /* 0x000000120a0a72a4 */ /* 0x000fe2000f8e023f */
[----:B------:R-:W-:Y:S01]  /*99f0*/  ELECT P0, URZ, PT ;  /* 0x00000000003f782f */ /* 0x000fe20003800000 */
[----:B------:R-:W-:Y:S01]  /*9a00*/  ULDC.64 UR16, c[0x0][0x720] ;  /* 0x0001c80000107ab9 */ /* 0x000fe20000000a00 */
[----:B------:R-:W-:-:S02]  /*9a10*/  USEL UR21, UR13, URZ, !UP1 ;  /* 0x0000003f0d157287 */ /* 0x000fc4000c800000 */
[----:B------:R-:W-:Y:S02]  /*9a20*/  UIADD3 UR23, UR5, UR22, URZ ;  /* 0x0000001605177290 */ /* 0x000fe4000fffe03f */
[----:B------:R-:W-:Y:S01]  /*9a30*/  UIMAD UR5, UR9, UR16, URZ ;  /* 0x00000010090572a4 */ /* 0x000fe2000f8e023f */
[----:B------:R-:W-:Y:S01]  /*9a40*/  UMOV UR22, UR4 ;  /* 0x0000000400167c82 */ /* 0x000fe20008000000 */
[----:B------:R-:W-:Y:S02]  /*9a50*/  UIMAD.WIDE.U32 UR14, UR20, UR18, UR14 ;  /* 0x00000012140e72a5 */ /* 0x000fe4000f8e000e */
[----:B------:R-:W-:Y:S02]  /*9a60*/  UIMAD UR10, UR20, UR19, UR10 ;  /* 0x00000013140a72a4 */ /* 0x000fe4000f8e020a */
[----:B------:R-:W-:Y:S01]  /*9a70*/  UIMAD.WIDE.U32 UR22, UR16, UR21, UR22 ;  /* 0x00000015101672a5 */ /* 0x000fe2000f8e0016 */
[----:B------:R-:W-:Y:S02]  /*9a80*/  ULDC.64 UR18, c[0x0][0x738] ;  /* 0x0001ce0000127ab9 */ /* 0x000fe40000000a00 */
[----:B------:R-:W-:Y:S01]  /*9a90*/  @UP2 ULDC UR16, c[0x0][0x2ec] ;  /* 0x0000bb0000102ab9 */ /* 0x000fe20000000800 */
[----:B------:R-:W-:-:S02]  /*9aa0*/  UIMAD UR5, UR17, UR21, UR5 ;  /* 0x00000015110572a4 */ /* 0x000fc4000f8e0205 */
[----:B------:R-:W-:Y:S02]  /*9ab0*/  UIADD3 UR15, UR15, UR10, URZ ;  /* 0x0000000a0f0f7290 */ /* 0x000fe4000fffe03f */
[----:B------:R-:W-:Y:S02]  /*9ac0*/  UIMAD UR9, UR9, UR18, URZ ;  /* 0x00000012090972a4 */ /* 0x000fe4000f8e023f */
[----:B------:R-:W-:Y:S02]  /*9ad0*/  UIMAD.WIDE.U32 UR16, UR20, UR16, URZ ;  /* 0x00000010141072a5 */ /* 0x000fe4000f8e003f */
[----:B------:R-:W-:Y:S01]  /*9ae0*/  UIADD3 UR11, UR8, UR11, URZ ;  /* 0x0000000b080b7290 */ /* 0x000fe2000fffe03f */
[----:B------:R-:W-:Y:S02]  /*9af0*/  UMOV UR12, UR20 ;  /* 0x00000014000c7c82 */ /* 0x000fe40008000000 */
[----:B------:R-:W-:Y:S01]  /*9b00*/  @UP2 ULDC UR8, c[0x0][0x2f0] ;  /* 0x0000bc0000082ab9 */ /* 0x000fe20000000800 */
[----:B------:R-:W-:-:S02]  /*9b10*/  UIMAD UR4, UR19, UR21, UR9 ;  /* 0x00000015130472a4 */ /* 0x000fc4000f8e0209 */
[----:B------:R-:W-:Y:S02]  /*9b20*/  UIMAD.WIDE.U32 UR14, UR18, UR21, UR14 ;  /* 0x00000015120e72a5 */ /* 0x000fe4000f8e000e */
[----:B------:R-:W-:Y:S02]  /*9b30*/  USEL UR13, UR13, URZ, !UP0 ;  /* 0x0000003f0d0d7287 */ /* 0x000fe4000c000000 */
        /* <DEDUP_REMOVED lines=9> */
.L_x_1863:
        /* <DEDUP_REMOVED lines=15> */
.L_x_1836:
[----:B------:R-:W-:Y:S01]  /*9cc0*/  R2UR UR19, R4 ;  /* 0x00000000041372ca */ /* 0x000fe200000e0000 */
[----:B------:R-:W2:Y:S01]  /*9cd0*/  LDC.64 R12, c[0x0][0x198] ;  /* 0x00006600ff0c7b82 */ /* 0x000ea20000000a00 */
        /* <DEDUP_REMOVED lines=9> */
[----:B------:R-:W-:Y:S01]  /*9d70*/  UMOV UR10, 0x10 ;  /* 0x00000010000a7882 */ /* 0x000fe20000000000 */
[----:B------:R-:W-:Y:S01]  /*9d80*/  UMOV UR50, 0x0 ;  /* 0x0000000000327882 */ /* 0x000fe20000000000 */
[----:B------:R-:W-:Y:S01]  /*9d90*/  USHF.L.U32 UR19, UR19, 0x6, URZ ;  /* 0x0000000613137899 */ /* 0x000fe2000800063f */
[----:B------:R-:W-:Y:S01]  /*9da0*/  IMAD.MOV.U32 R16, RZ, RZ, RZ ;  /* 0x000000ffff107224 */ /* 0x000fe200078e00ff */
[----:B------:R-:W-:Y:S01]  /*9db0*/  UMOV UR51, 0x10000000 ;  /* 0x1000000000337882 */ /* 0x000fe20000000000 */
[----:B------:R-:W-:Y:S01]  /*9dc0*/  UMOV UR42, 0x40 ;  /* 0x00000040002a7882 */ /* 0x000fe20000000000 */
[----:B------:R-:W-:-:S02]  /*9dd0*/  UIADD3 UR8, UP0, UR19, UR22, URZ ;  /* 0x0000001613087290 */ /* 0x000fc4000ff1e03f */
[----:B------:R-:W-:Y:S01]  /*9de0*/  IMAD.U32 R3, RZ, RZ, UR19 ;  /* 0x00000013ff037e24 */ /* 0x000fe2000f8e00ff */
[----:B------:R-:W-:Y:S01]  /*9df0*/  UIADD3 UR19, UR19, UR7, URZ ;  /* 0x0000000713137290 */ /* 0x000fe2000fffe03f */
[----:B------:R-:W-:Y:S02]  /*9e00*/  UMOV UR43, UR11 ;  /* 0x0000000b002b7c82 */ /* 0x000fe40008000000 */
[----:B------:R-:W-:Y:S01]  /*9e10*/  PLOP3.LUT P1, PT, PT, PT, UP0, 0x80, 0x0 ;  /* 0x000000000000781c */ /* 0x000fe20003f2f008 */
[----:B-1----:R-:W-:Y:S01]  /*9e20*/  IMAD.U32 R0, RZ, RZ, UR8 ;  /* 0x00000008ff007e24 */ /* 0x002fe2000f8e00ff */
[----:B------:R-:W-:Y:S01]  /*9e30*/  R2UR UR8, R15 ;  /* 0x000000000f0872ca */ /* 0x000fe200000e0000 */
[----:B--2---:R-:W-:Y:S01]  /*9e40*/  IMAD.MOV.U32 R7, RZ, RZ, R12 ;  /* 0x000000ffff077224 */ /* 0x004fe200078e000c */
[----:B------:R-:W-:Y:S01]  /*9e50*/  LEA.HI.X.SX32 R3, R3, R14, 0x1, P1 ;  /* 0x0000000e03037211 */ /* 0x000fe200008f0eff */
[----:B------:R-:W-:Y:S01]  /*9e60*/  IMAD.MOV.U32 R6, RZ, RZ, R13 ;  /* 0x000000ffff067224 */ /* 0x000fe200078e000d */
[C---:B------:R-:W-:Y:S01]  /*9e70*/  LEA R2, P1, R0.reuse, R9, 0x2 ;  /* 0x0000000900027211 */ /* 0x040fe200078210ff */
[----:B------:R-:W-:Y:S01]  /*9e80*/  UMOV UR27, UR19 ;  /* 0x00000013001b7c82 */ /* 0x000fe20008000000 */
[----:B------:R-:W-:Y:S01]  /*9e90*/  UMOV UR44, UR12 ;  /* 0x0000000c002c7c82 */ /* 0x000fe20008000000 */
[----:B------:R-:W-:Y:S01]  /*9ea0*/  UMOV UR45, UR13 ;  /* 0x0000000d002d7c82 */ /* 0x000fe20008000000 */
[----:B------:R-:W-:-:S02]  /*9eb0*/  LEA.HI.X R0, R0, R8, R3, 0x2, P1 ;  /* 0x0000000800007211 */ /* 0x000fc400008f1403 */
[----:B------:R-:W-:Y:S02]  /*9ec0*/  R2UR UR32, R2 ;  /* 0x00000000022072ca */ /* 0x000fe400000e0000 */
[----:B------:R-:W-:Y:S01]  /*9ed0*/  R2UR UR33, R0 ;  /* 0x00000000002172ca */ /* 0x000fe200000e0000 */
[----:B------:R-:W-:Y:S01]  /*9ee0*/  UIADD3 UR16, UR8, 0x18000, URZ ;  /* 0x0001800008107890 */ /* 0x000fe2000fffe03f */
[C---:B------:R-:W-:Y:S01]  /*9ef0*/  IADD3 R0, P1, R7.reuse, 0x2f0, RZ ;  /* 0x000002f007007810 */ /* 0x040fe20007f3e0ff */
[----:B------:R-:W-:Y:S02]  /*9f00*/  UIADD3 UR17, UR8, 0x30810, URZ ;  /* 0x0003081008117890 */ /* 0x000fe4000fffe03f */
[----:B------:R-:W-:Y:S01]  /*9f10*/  UIADD3 UR24, UR8, 0x1a000, URZ ;  /* 0x0001a00008187890 */ /* 0x000fe2000fffe03f */
[----:B------:R-:W-:Y:S01]  /*9f20*/  R2UR UR30, R0 ;  /* 0x00000000001e72ca */ /* 0x000fe200000e0000 */
[----:B------:R-:W-:Y:S01]  /*9f30*/  UIADD3 UR52, UR8, 0x28000, URZ ;  /* 0x0002800008347890 */ /* 0x000fe2000fffe03f */
[----:B------:R-:W-:Y:S01]  /*9f40*/  IADD3 R0, P2, R7, 0x3f0, RZ ;  /* 0x000003f007007810 */ /* 0x000fe20007f5e0ff */
[----:B------:R-:W-:Y:S01]  /*9f50*/  UIADD3 UR9, UR8, 0x30800, URZ ;  /* 0x0003080008097890 */ /* 0x000fe2000fffe03f */
[----:B------:R-:W-:-:S02]  /*9f60*/  UMOV UR25, UR17 ;  /* 0x0000001100197c82 */ /* 0x000fc40008000000 */
[----:B------:R-:W-:Y:S01]  /*9f70*/  R2UR UR48, R0 ;  /* 0x00000000003072ca */ /* 0x000fe200000e0000 */
[--C-:B------:R-:W-:Y:S01]  /*9f80*/  IMAD.X R0, RZ, RZ, R6.reuse, P1 ;  /* 0x000000ffff007224 */ /* 0x100fe200008e0606 */
[----:B------:R-:W-:Y:S01]  /*9f90*/  IADD3 R2, P1, R7, 0xf0, RZ ;  /* 0x000000f007027810 */ /* 0x000fe20007f3e0ff */
[----:B------:R-:W-:Y:S01]  /*9fa0*/  UMOV UR53, UR17 ;  /* 0x0000001100357c82 */ /* 0x000fe20008000000 */
[----:B------:R-:W-:Y:S02]  /*9fb0*/  UIADD3 UR40, UR8, 0x4000, URZ ;  /* 0x0000400008287890 */ /* 0x000fe4000fffe03f */
[----:B------:R-:W-:Y:S01]  /*9fc0*/  R2UR UR34, R2 ;  /* 0x00000000022272ca */ /* 0x000fe200000e0000 */
[--C-:B------:R-:W-:Y:S01]  /*9fd0*/  IMAD.X R3, RZ, RZ, R6.reuse, P1 ;  /* 0x000000ffff037224 */ /* 0x100fe200008e0606 */
[----:B------:R-:W-:Y:S01]  /*9fe0*/  R2UR UR31, R0 ;  /* 0x00000000001f72ca */ /* 0x000fe200000e0000 */
[----:B------:R-:W-:Y:S01]  /*9ff0*/  IMAD.X R0, RZ, RZ, R6, P2 ;  /* 0x000000ffff007224 */ /* 0x000fe200010e0606 */
[----:B------:R-:W-:-:S02]  /*a000*/  UMOV UR41, UR9 ;  /* 0x0000000900297c82 */ /* 0x000fc40008000000 */
[----:B------:R-:W-:Y:S02]  /*a010*/  R2UR UR35, R3 ;  /* 0x00000000032372ca */ /* 0x000fe400000e0000 */
[----:B------:R-:W-:Y:S01]  /*a020*/  R2UR UR49, R0 ;  /* 0x00000000003172ca */ /* 0x000fe200000e0000 */
[----:B------:R-:W-:-:S10]  /*a030*/  IMAD.MOV.U32 R0, RZ, RZ, 0x10000 ;  /* 0x00010000ff007424 */ /* 0x000fd400078e00ff */
[----:B------:R-:W-:Y:S01]  /*a040*/  UTMALDG.4D [UR16], [UR34], desc[UR36] ;  /* 0x00002410220075b4 */ /* 0x000fe20008019000 */
[----:B------:R-:W-:Y:S01]  /*a050*/  UTMALDG.4D [UR24], [UR34], desc[UR36] ;  /* 0x00002418220075b4 */ /* 0x000fe20008019000 */
[----:B------:R1:W-:Y:S01]  /*a060*/  UBLKCP.S.G [UR52], [UR32], UR10 ;  /* 0x00000034200073ba */ /* 0x0003e2000800020a */
[----:B------:R2:W-:Y:S02]  /*a070*/  SYNCS.ARRIVE.TRANS64 RZ, [R15+URZ+0x30800], R0 ;  /* 0x030800000fff79a7 */ /* 0x0005e4000800003f */
[----:B--2---:R-:W-:-:S04]  /*a080*/  IMAD.U32 R0, RZ, RZ, UR6 ;  /* 0x00000006ff007e24 */ /* 0x004fc8000f8e00ff */
[----:B------:R-:W-:Y:S01]  /*a090*/  VIADD R5, R0, 0xffffffff ;  /* 0xffffffff00057836 */ /* 0x000fe20000000000 */
[----:B-1----:R-:W-:Y:S02]  /*a0a0*/  UIADD3 UR32, UR8, 0x8000, URZ ;  /* 0x0000800008207890 */ /* 0x002fe4000fffe03f */
[----:B------:R-:W-:Y:S02]  /*a0b0*/  UIADD3 UR24, UR8, 0xc000, URZ ;  /* 0x0000c00008187890 */ /* 0x000fe4000fffe03f */
[----:B------:R1:W-:Y:S01]  /*a0c0*/  STL [R1], R5 ;  /* 0x0000000501007387 */ /* 0x0003e20000100800 */
[----:B------:R-:W-:Y:S01]  /*a0d0*/  ISETP.GE.AND P1, PT, R4, R5, PT ;  /* 0x000000050400720c */ /* 0x000fe20003f26270 */
[----:B------:R-:W-:Y:S01]  /*a0e0*/  UMOV UR10, UR18 ;  /* 0x00000012000a7c82 */ /* 0x000fe20008000000 */
[----:B------:R-:W-:Y:S01]  /*a0f0*/  UMOV UR35, UR11 ;  /* 0x0000000b00237c82 */ /* 0x000fe20008000000 */
[----:B------:R-:W-:Y:S01]  /*a100*/  UMOV UR36, UR12 ;  /* 0x0000000c00247c82 */ /* 0x000fe20008000000 */
[----:B------:R-:W-:Y:S01]  /*a110*/  UMOV UR37, UR13 ;  /* 0x0000000d00257c82 */ /* 0x000fe20008000000 */
[----:B------:R1:W-:Y:S01]  /*a120*/  UTMALDG.4D [UR8], [UR30], desc[UR50] ;  /* 0x000032081e0075b4 */ /* 0x0003e20008019000 */
[----:B------:R-:W-:Y:S01]  /*a130*/  UMOV UR34, UR18 ;  /* 0x0000001200227c82 */ /* 0x000fe20008000000 */
[----:B------:R-:W-:Y:S01]  /*a140*/  UMOV UR33, UR9 ;  /* 0x0000000900217c82 */ /* 0x000fe20008000000 */
[----:B------:R-:W-:Y:S01]  /*a150*/  UMOV UR27, UR11 ;  /* 0x0000000b001b7c82 */ /* 0x000fe20008000000 */
[----:B------:R-:W-:Y:S01]  /*a160*/  UMOV UR28, UR12 ;  /* 0x0000000c001c7c82 */ /* 0x000fe20008000000 */
[----:B------:R-:W-:Y:S01]  /*a170*/  UMOV UR29, UR13 ;  /* 0x0000000d001d7c82 */ /* 0x000fe20008000000 */
[----:B------:R-:W-:Y:S01]  /*a180*/  UMOV UR25, UR9 ;  /* 0x0000000900197c82 */ /* 0x000fe20008000000 */
[----:B------:R1:W-:Y:S01]  /*a190*/  UTMALDG.4D [UR40], [UR30], desc[UR50] ;  /* 0x000032281e0075b4 */ /* 0x0003e20008019000 */
[----:B------:R1:W-:Y:S01]  /*a1a0*/  UTMALDG.4D [UR32], [UR48], desc[UR50] ;  /* 0x00003220300075b4 */ /* 0x0003e20008019000 */
[----:B------:R1:W-:Y:S02]  /*a1b0*/  UTMALDG.4D [UR24], [UR48], desc[UR50] ;  /* 0x00003218300075b4 */ /* 0x0003e40008019000 */
[----:B-1----:R-:W-:Y:S05]  /*a1c0*/  @P1 BRA `(.L_x_1837) ;  /* 0x0000001000701947 */ /* 0x002fea0003800000 */
[----:B------:R-:W-:Y:S01]  /*a1d0*/  R2UR UR8, R4 ;  /* 0x00000000040872ca */ /* 0x000fe200000e0000 */
[----:B------:R-:W-:Y:S01]  /*a1e0*/  UIADD3 UR9, UR6, -0x2, URZ ;  /* 0xfffffffe06097890 */ /* 0x000fe2000fffe03f */
[----:B------:R-:W-:-:S05]  /*a1f0*/  IMAD.MOV.U32 R10, RZ, RZ, 0x1 ;  /* 0x00000001ff0a7424 */ /* 0x000fca00078e00ff */
[----:B------:R-:W-:-:S06]  /*a200*/  ISETP.NE.AND P1, PT, R4, UR9, PT ;  /* 0x0000000904007c0c */ /* 0x000fcc000bf25270 */
[----:B------:R-:W-:-:S04]  /*a210*/  ULOP3.LUT UR8, URZ, UR8, URZ, 0x33, !UPT ;  /* 0x000000083f087292 */ /* 0x000fc8000f8e333f */
[----:B------:R-:W-:-:S06]  /*a220*/  UIADD3 UR8, UR8, UR6, URZ ;  /* 0x0000000608087290 */ /* 0x000fcc000fffe03f */
[----:B------:R-:W-:-:S05]  /*a230*/  IMAD.U32 R0, RZ, RZ, UR8 ;  /* 0x00000008ff007e24 */ /* 0x000fca000f8e00ff */
[----:B------:R-:W-:Y:S01]  /*a240*/  LOP3.LUT R5, R0, 0x1, RZ, 0xc0, !PT ;  /* 0x0000000100057812 */ /* 0x000fe200078ec0ff */
[----:B------:R-:W-:-:S04]  /*a250*/  IMAD.MOV.U32 R0, RZ, RZ, R4 ;  /* 0x000000ffff007224 */ /* 0x000fc800078e0004 */
[----:B------:R1:W-:Y:S01]  /*a260*/  STL [R1+0x4], R5 ;  /* 0x0000040501007387 */ /* 0x0003e20000100800 */
[----:B------:R-:W-:Y:S05]  /*a270*/  @!P1 BRA `(.L_x_1838) ;  /* 0x0000000800d89947 */ /* 0x000fea0003800000 */
[----:B------:R-:W-:Y:S01]  /*a280*/  R2UR UR9, R5 ;  /* 0x00000000050972ca */ /* 0x000fe200000e0000 */
[----:B------:R-:W-:Y:S02]  /*a290*/  IMAD.MOV.U32 R0, RZ, RZ, R4 ;  /* 0x000000ffff007224 */ /* 0x000fe400078e0004 */
[----:B------:R-:W-:-:S10]  /*a2a0*/  IMAD.MOV.U32 R10, RZ, RZ, 0x1 ;  /* 0x00000001ff0a7424 */ /* 0x000fd400078e00ff */
[----:B------:R-:W-:-:S06]  /*a2b0*/  UIADD3 UR8, UR8, -UR9, URZ ;  /* 0x8000000908087290 */ /* 0x000fcc000fffe03f */
[----:B------:R-:W-:-:S07]  /*a2c0*/  IMAD.U32 R17, RZ, RZ, UR8 ;  /* 0x00000008ff117e24 */ /* 0x000fce000f8e00ff */
.L_x_1847:
[----:B-123--:R-:W-:-:S04]  /*a2d0*/  SHF.L.U32 R18, R10, 0x1f, RZ ;  /* 0x0000001f0a127819 */ /* 0x00efc800000006ff */
[----:B------:R-:W2:Y:S02]  /*a2e0*/  SYNCS.PHASECHK.TRANS64.TRYWAIT P1, [R15+URZ+0x30840], R18 ;  /* 0x030840120f0075a7 */ /* 0x000ea4000802017f */
[----:B--2---:R-:W-:Y:S05]  /*a2f0*/  @!P1 BRA `(.L_x_1839) ;  /* 0x00000018000c9947 */ /* 0x004fea0003800000 */
.L_x_1864:
[----:B------:R-:W-:Y:S05]  /*a300*/  @P0 BRA `(.L_x_1840) ;  /* 0x00000000001c0947 */ /* 0x000fea0003800000 */
[----:B------:R-:W3:Y:S02]  /*a310*/  S2R R2, SR_TID.X ;  /* 0x0000000000027919 */ /* 0x000ee40000002100 */
[----:B---3--:R-:W-:Y:S01]  /*a320*/  LOP3.LUT R3, R2, 0x1f, RZ, 0xc0, !PT ;  /* 0x0000001f02037812 */ /* 0x008fe200078ec0ff */
[----:B------:R-:W-:-:S03]  /*a330*/  IMAD.MOV.U32 R2, RZ, RZ, 0x4100 ;  /* 0x00004100ff027424 */ /* 0x000fc600078e00ff */
[----:B------:R-:W-:Y:S01]  /*a340*/  ISETP.NE.AND P1, PT, R3, RZ, PT ;  /* 0x000000ff0300720c */ /* 0x000fe20003f25270 */
[----:B------:R3:W-:-:S12]  /*a350*/  SYNCS.ARRIVE.TRANS64 RZ, [R15+URZ+0x30830], R2 ;  /* 0x030830020fff79a7 */ /* 0x0007d8000800003f */
[----:B---3--:R-:W-:Y:S05]  /*a360*/  @!P1 BRA `(.L_x_1840) ;  /* 0x0000000000049947 */ /* 0x008fea0003800000 */
[----:B------:R-:W-:Y:S01]  /*a370*/  BPT.TRAP 0x1 ;  /* 0x000000040000795c */ /* 0x000fe20000300000 */
.L_x_1840:
        /* <DEDUP_REMOVED lines=8> */
[----:B-1----:R-:W1:Y:S01]  /*a400*/  LDC.64 R4, c[0x0][0x198] ;  /* 0x00006600ff047b82 */ /* 0x002e620000000a00 */
        /* <DEDUP_REMOVED lines=15> */
[----:B-1----:R-:W-:Y:S02]  /*a500*/  IMAD.MOV.U32 R7, RZ, RZ, R4 ;  /* 0x000000ffff077224 */ /* 0x002fe400078e0004 */
        /* <DEDUP_REMOVED lines=11> */
[----:B-1-3--:R-:W-:Y:S05]  /*a5c0*/  @!P1 BRA `(.L_x_1841) ;  /* 0x00000014006c9947 */ /* 0x00afea0003800000 */
.L_x_1865:
        /* <DEDUP_REMOVED lines=8> */
.L_x_1842:
[----:B------:R-:W-:Y:S01]  /*a650*/  VIADD R19, R19, 0x40 ;  /* 0x0000004013137836 */ /* 0x000fe20000000000 */
[----:B------:R-:W-:Y:S01]  /*a660*/  ULDC.64 UR8, c[0x0][0x700] ;  /* 0x0001c00000087ab9 */ /* 0x000fe20000000a00 */
[----:B------:R-:W-:Y:S01]  /*a670*/  R2UR UR32, R15 ;  /* 0x000000000f2072ca */ /* 0x000fe200000e0000 */
[----:B------:R-:W-:Y:S01]  /*a680*/  IMAD.U32 R9, RZ, RZ, UR8 ;  /* 0x00000008ff097e24 */ /* 0x000fe2000f8e00ff */
[----:B------:R-:W-:Y:S01]  /*a690*/  UMOV UR30, 0x0 ;  /* 0x00000000001e7882 */ /* 0x000fe20000000000 */
[C---:B------:R-:W-:Y:S01]  /*a6a0*/  IADD3 R2, P1, R19.reuse, UR22, RZ ;  /* 0x0000001613027c10 */ /* 0x040fe2000ff3e0ff */
[----:B------:R-:W-:Y:S01]  /*a6b0*/  IMAD.U32 R8, RZ, RZ, UR9 ;  /* 0x00000009ff087e24 */ /* 0x000fe2000f8e00ff */
[----:B------:R-:W-:Y:S01]  /*a6c0*/  SHF.R.S32.HI R20, RZ, 0x1f, R19 ;  /* 0x0000001fff147819 */ /* 0x000fe20000011413 */
[----:B------:R-:W-:Y:S01]  /*a6d0*/  VIADD R21, R19, UR7 ;  /* 0x0000000713157c36 */ /* 0x000fe20008000000 */
[----:B------:R-:W-:Y:S01]  /*a6e0*/  LEA R3, P2, R2, R9, 0x2 ;  /* 0x0000000902037211 */ /* 0x000fe200078410ff */
[----:B------:R-:W-:Y:S01]  /*a6f0*/  UMOV UR31, 0x14f00000 ;  /* 0x14f00000001f7882 */ /* 0x000fe20000000000 */
[----:B------:R-:W-:Y:S01]  /*a700*/  UMOV UR26, URZ ;  /* 0x0000003f001a7c82 */ /* 0x000fe20008000000 */
[----:B------:R-:W-:Y:S01]  /*a710*/  UMOV UR28, UR20 ;  /* 0x00000014001c7c82 */ /* 0x000fe20008000000 */
[----:B------:R-:W-:Y:S01]  /*a720*/  R2UR UR34, R3 ;  /* 0x00000000032272ca */ /* 0x000fe200000e0000 */
[----:B------:R-:W-:Y:S01]  /*a730*/  IMAD.X R3, R20, 0x1, R14, P1 ;  /* 0x0000000114037824 */ /* 0x000fe200008e060e */
[----:B------:R-:W-:Y:S01]  /*a740*/  R2UR UR27, R21 ;  /* 0x00000000151b72ca */ /* 0x000fe200000e0000 */
[----:B------:R-:W-:-:S02]  /*a750*/  UIADD3 UR24, UR32, 0x1c000, URZ ;  /* 0x0001c00020187890 */ /* 0x000fc4000fffe03f */
[----:B------:R-:W-:Y:S01]  /*a760*/  UIADD3 UR25, UR32, 0x30818, URZ ;  /* 0x0003081820197890 */ /* 0x000fe2000fffe03f */
        /* <DEDUP_REMOVED lines=19> */
.L_x_1866:
[----:B------:R-:W-:Y:S05]  /*a8a0*/  @P0 BRA `(.L_x_1844) ;  /* 0x00000000001c0947 */ /* 0x000fea0003800000 */
[----:B-123--:R-:W-:-:S04]  /*a8b0*/  IMAD.MOV.U32 R18, RZ, RZ, 0x4100 ;  /* 0x00004100ff127424 */ /* 0x00efc800078e00ff */
[----:B------:R1:W-:Y:S02]  /*a8c0*/  SYNCS.ARRIVE.TRANS64 RZ, [R15+URZ+0x30838], R18 ;  /* 0x030838120fff79a7 */ /* 0x0003e4000800003f */
[----:B-1----:R-:W1:Y:S02]  /*a8d0*/  S2R R18, SR_TID.X ;  /* 0x0000000000127919 */ /* 0x002e640000002100 */
[----:B-1----:R-:W-:-:S04]  /*a8e0*/  LOP3.LUT R18, R18, 0x1f, RZ, 0xc0, !PT ;  /* 0x0000001f12127812 */ /* 0x002fc800078ec0ff */
[----:B------:R-:W-:-:S13]  /*a8f0*/  ISETP.NE.AND P1, PT, R18, RZ, PT ;  /* 0x000000ff1200720c */ /* 0x000fda0003f25270 */
[----:B------:R-:W-:Y:S05]  /*a900*/  @!P1 BRA `(.L_x_1844) ;  /* 0x0000000000049947 */ /* 0x000fea0003800000 */
[----:B------:R-:W-:Y:S01]  /*a910*/  BPT.TRAP 0x1 ;  /* 0x000000040000795c */ /* 0x000fe20000300000 */
.L_x_1844:
[----:B------:R-:W-:Y:S01]  /*a920*/  IADD3 R19, P1, R19, UR14, RZ ;  /* 0x0000000e13137c10 */ /* 0x000fe2000ff3e0ff */
[----:B------:R-:W-:Y:S01]  /*a930*/  UMOV UR30, 0x0 ;  /* 0x00000000001e7882 */ /* 0x000fe20000000000 */
[----:B------:R-:W-:Y:S01]  /*a940*/  R2UR UR32, R15 ;  /* 0x000000000f2072ca */ /* 0x000fe200000e0000 */
[----:B------:R-:W-:Y:S01]  /*a950*/  UMOV UR31, 0x14f00000 ;  /* 0x14f00000001f7882 */ /* 0x000fe20000000000 */
[----:B------:R-:W-:Y:S01]  /*a960*/  R2UR UR27, R21 ;  /* 0x00000000151b72ca */ /* 0x000fe200000e0000 */
[----:B------:R-:W-:Y:S01]  /*a970*/  IMAD.X R20, R20, 0x1, R11, P1 ;  /* 0x0000000114147824 */ /* 0x000fe200008e060b */
[C---:B------:R-:W-:Y:S01]  /*a980*/  LEA R12, P1, R19.reuse, R12, 0x2 ;  /* 0x0000000c130c7211 */ /* 0x040fe200078210ff */
        /* <DEDUP_REMOVED lines=22> */
[----:B------:R-:W5:Y:S02]  /*aaf0*/  SYNCS.PHASECHK.TRANS64.TRYWAIT P1, [R15+URZ+0x30820], R4 ;  /* 0x030820040f0075a7 */ /* 0x000f64000802017f */
[----:B----45:R-:W-:Y:S05]  /*ab00*/  @!P1 BRA `(.L_x_1845) ;  /* 0x0000001000449947 */ /* 0x030fea0003800000 */
.L_x_1868:
[----:B------:R-:W-:Y:S05]  /*ab10*/  @P0 BRA `(.L_x_1846) ;  /* 0x00000000001c0947 */ /* 0x000fea0003800000 */
[----:B------:R-:W5:Y:S01]  /*ab20*/  S2R R5, SR_TID.X ;  /* 0x0000000000057919 */ /* 0x000f620000002100 */
[----:B----4-:R-:W-:-:S04]  /*ab30*/  IMAD.MOV.U32 R4, RZ, RZ, 0x4100 ;  /* 0x00004100ff047424 */ /* 0x010fc800078e00ff */
[----:B------:R4:W-:Y:S01]  /*ab40*/  SYNCS.ARRIVE.TRANS64 RZ, [R15+URZ+0x30810], R4 ;  /* 0x030810040fff79a7 */ /* 0x0009e2000800003f */
[----:B-----5:R-:W-:-:S04]  /*ab50*/  LOP3.LUT R5, R5, 0x1f, RZ, 0xc0, !PT ;  /* 0x0000001f05057812 */ /* 0x020fc800078ec0ff */
[----:B------:R-:W-:-:S13]  /*ab60*/  ISETP.NE.AND P1, PT, R5, RZ, PT ;  /* 0x000000ff0500720c */ /* 0x000fda0003f25270 */
[----:B----4-:R-:W-:Y:S05]  /*ab70*/  @!P1 BRA `(.L_x_1846) ;  /* 0x0000000000049947 */ /* 0x010fea0003800000 */
[----:B------:R-:W-:Y:S01]  /*ab80*/  BPT.TRAP 0x1 ;  /* 0x000000040000795c */ /* 0x000fe20000300000 */
.L_x_1846:
        /* <DEDUP_REMOVED lines=11> */
[----:B------:R-:W-:Y:S02]  /*ac40*/  UIADD3 UR10, UR10, 0x2, URZ ;  /* 0x000000020a0a7890 */ /* 0x000fe4000fffe03f */
[----:B------:R-:W-:Y:S02]  /*ac50*/  UIADD3 UR24, UR32, 0x18000, URZ ;  /* 0x0001800020187890 */ /* 0x000fe4000fffe03f */
[----:B------:R-:W-:Y:S02]  /*ac60*/  USHF.L.U32 UR27, UR10, 0x6, URZ ;  /* 0x000000060a1b7899 */ /* 0x000fe4000800063f */
[----:B------:R-:W-:Y:S02]  /*ac70*/  UIADD3 UR25, UR32, 0x30810, URZ ;  /* 0x0003081020197890 */ /* 0x000fe4000fffe03f */
[----:B------:R-:W-:Y:S02]  /*ac80*/  UIADD3 UR8, UP0, UR27, UR22, URZ ;  /* 0x000000161b087290 */ /* 0x000fe4000ff1e03f */
[----:B------:R-:W-:Y:S01]  /*ac90*/  IMAD.U32 R5, RZ, RZ, UR27 ;  /* 0x0000001bff057e24 */ /* 0x000fe2000f8e00ff */
[----:B------:R-:W-:-:S02]  /*aca0*/  UIADD3 UR27, UR27, UR7, URZ ;  /* 0x000000071b1b7290 */ /* 0x000fc4000fffe03f */
[----:B------:R-:W-:Y:S01]  /*acb0*/  UIADD3 UR16, UR32, 0x1a000, URZ ;  /* 0x0001a00020107890 */ /* 0x000fe2000fffe03f */
[----:B------:R-:W-:Y:S01]  /*acc0*/  IMAD.U32 R0, RZ, RZ, UR8 ;  /* 0x00000008ff007e24 */ /* 0x000fe2000f8e00ff */
[----:B------:R-:W-:Y:S01]  /*acd0*/  PLOP3.LUT P2, PT, PT, PT, UP0, 0x80, 0x0 ;  /* 0x000000000000781c */ /* 0x000fe20003f4f008 */
[----:B------:R-:W-:Y:S01]  /*ace0*/  UIADD3 UR32, UR32, 0x28000, URZ ;  /* 0x0002800020207890 */ /* 0x000fe2000fffe03f */
[----:B------:R-:W-:Y:S01]  /*acf0*/  R2UR UR8, R2 ;  /* 0x00000000020872ca */ /* 0x000fe200000e0000 */
[----:B------:R-:W-:Y:S01]  /*ad00*/  UMOV UR17, UR25 ;  /* 0x0000001900117c82 */ /* 0x000fe20008000000 */
[----:B----4-:R-:W-:Y:S01]  /*ad10*/  LEA R4, P1, R0, R9, 0x2 ;  /* 0x0000000900047211 */ /* 0x010fe200078210ff */
[----:B------:R-:W-:Y:S01]  /*ad20*/  UMOV UR19, UR27 ;  /* 0x0000001b00137c82 */ /* 0x000fe20008000000 */
[----:B------:R-:W-:Y:S01]  /*ad30*/  LEA.HI.X.SX32 R5, R5, R14, 0x1, P2 ;  /* 0x0000000e05057211 */ /* 0x000fe200010f0eff */
[----:B------:R-:W-:Y:S01]  /*ad40*/  UMOV UR33, UR25 ;  /* 0x0000001900217c82 */ /* 0x000fe20008000000 */
[----:B------:R-:W-:-:S02]  /*ad50*/  R2UR UR36, R4 ;  /* 0x00000000042472ca */ /* 0x000fc400000e0000 */
[----:B------:R-:W-:Y:S02]  /*ad60*/  LEA.HI.X R0, R0, R8, R5, 0x2, P1 ;  /* 0x0000000800007211 */ /* 0x000fe400008f1405 */
[----:B------:R-:W-:Y:S02]  /*ad70*/  ISETP.NE.AND P1, PT, R17, RZ, PT ;  /* 0x000000ff1100720c */ /* 0x000fe40003f25270 */
[----:B------:R-:W-:Y:S01]  /*ad80*/  R2UR UR37, R0 ;  /* 0x00000000002572ca */ /* 0x000fe200000e0000 */
[----:B------:R4:W-:Y:S01]  /*ad90*/  UTMALDG.4D [UR24], [UR8], desc[UR30] ;  /* 0x00001e18080075b4 */ /* 0x0009e20008019000 */
[----:B------:R-:W-:Y:S01]  /*ada0*/  IMAD.U32 R0, RZ, RZ, UR10 ;  /* 0x0000000aff007e24 */ /* 0x000fe2000f8e00ff */
[----:B------:R4:W-:Y:S10]  /*adb0*/  UTMALDG.4D [UR16], [UR8], desc[UR30] ;  /* 0x00001e10080075b4 */ /* 0x0009f40008019000 */
[----:B------:R4:W-:Y:S02]  /*adc0*/  UBLKCP.S.G [UR32], [UR36], UR34 ;  /* 0x00000020240073ba */ /* 0x0009e40008000222 */
[----:B----4-:R-:W-:Y:S05]  /*add0*/  @P1 BRA `(.L_x_1847) ;  /* 0xfffffff4003c1947 */ /* 0x010fea000383ffff */
.L_x_1838:
[----:B------:R-:W4:Y:S02]  /*ade0*/  LDL.LU R4, [R1+0x4] ;  /* 0x0000040001047983 */ /* 0x000f240000300800 */
[----:B----4-:R-:W-:Y:S02]  /*adf0*/  ISETP.NE.AND P1, PT, R4, RZ, PT ;  /* 0x000000ff0400720c */ /* 0x010fe40003f25270 */
[----:B------:R4:W5:Y:S11]  /*ae00*/  LDL R4, [R1] ;  /* 0x0000000001047983 */ /* 0x0009760000100800 */
[----:B----4-:R-:W-:Y:S05]  /*ae10*/  @!P1 BRA `(.L_x_1837) ;  /* 0x00000004005c9947 */ /* 0x010fea0003800000 */
[----:B------:R-:W-:-:S04]  /*ae20*/  SHF.L.U32 R12, R10, 0x1f, RZ ;  /* 0x0000001f0a0c7819 */ /* 0x000fc800000006ff */
[----:B------:R-:W4:Y:S02]  /*ae30*/  SYNCS.PHASECHK.TRANS64.TRYWAIT P1, [R15+URZ+0x30840], R12 ;  /* 0x0308400c0f0075a7 */ /* 0x000f24000802017f */
[----:B----4-:R-:W-:Y:S05]  /*ae40*/  @!P1 BRA `(.L_x_1848) ;  /* 0x0000000c008c9947 */ /* 0x010fea0003800000 */
.L_x_1869:
[----:B------:R-:W-:Y:S05]  /*ae50*/  @P0 BRA `(.L_x_1849) ;  /* 0x00000000001c0947 */ /* 0x000fea0003800000 */
[----:B-----5:R-:W1:Y:S02]  /*ae60*/  S2R R4, SR_TID.X ;  /* 0x0000000000047919 */ /* 0x020e640000002100 */
[----:B-1----:R-:W-:Y:S01]  /*ae70*/  LOP3.LUT R5, R4, 0x1f, RZ, 0xc0, !PT ;  /* 0x0000001f04057812 */ /* 0x002fe200078ec0ff */
[----:B------:R-:W-:-:S03]  /*ae80*/  IMAD.MOV.U32 R4, RZ, RZ, 0x4100 ;  /* 0x00004100ff047424 */ /* 0x000fc600078e00ff */
[----:B------:R-:W-:Y:S01]  /*ae90*/  ISETP.NE.AND P1, PT, R5, RZ, PT ;  /* 0x000000ff0500720c */ /* 0x000fe20003f25270 */
[----:B------:R1:W-:-:S12]  /*aea0*/  SYNCS.ARRIVE.TRANS64 RZ, [R15+URZ+0x30830], R4 ;  /* 0x030830040fff79a7 */ /* 0x0003d8000800003f */
[----:B-1----:R-:W-:Y:S05]  /*aeb0*/  @!P1 BRA `(.L_x_1849) ;  /* 0x0000000000049947 */ /* 0x002fea0003800000 */
[----:B------:R-:W-:Y:S01]  /*aec0*/  BPT.TRAP 0x1 ;  /* 0x000000040000795c */ /* 0x000fe20000300000 */
.L_x_1849:
[----:B-1---5:R-:W1:Y:S01]  /*aed0*/  LDC.64 R4, c[0x0][0x728] ;  /* 0x0001ca00ff047b82 */ /* 0x022e620000000a00 */
        /* <DEDUP_REMOVED lines=16> */
[----:B-1----:R-:W-:Y:S01]  /*afe0*/  LEA R4, P2, R13, R4, 0x2 ;  /* 0x000000040d047211 */ /* 0x002fe200078410ff */
        /* <DEDUP_REMOVED lines=16> */
.L_x_1870:
[----:B------:R-:W-:Y:S05]  /*b0f0*/  @P0 BRA `(.L_x_1851) ;  /* 0x00000000001c0947 */ /* 0x000fea0003800000 */
[----:B------:R-:W2:Y:S02]  /*b100*/  S2R R4, SR_TID.X ;  /* 0x0000000000047919 */ /* 0x000ea40000002100 */
[----:B--2---:R-:W-:Y:S01]  /*b110*/  LOP3.LUT R5, R4, 0x1f, RZ, 0xc0, !PT ;  /* 0x0000001f04057812 */ /* 0x004fe200078ec0ff */
[----:B------:R-:W-:-:S03]  /*b120*/  IMAD.MOV.U32 R4, RZ, RZ, 0x4100 ;  /* 0x00004100ff047424 */ /* 0x000fc600078e00ff */
[----:B------:R-:W-:Y:S01]  /*b130*/  ISETP.NE.AND P0, PT, R5, RZ, PT ;  /* 0x000000ff0500720c */ /* 0x000fe20003f05270 */
[----:B------:R2:W-:-:S12]  /*b140*/  SYNCS.ARRIVE.TRANS64 RZ, [R15+URZ+0x30818], R4 ;  /* 0x030818040fff79a7 */ /* 0x0005d8000800003f */
[----:B--2---:R-:W-:Y:S05]  /*b150*/  @!P0 BRA `(.L_x_1851) ;  /* 0x0000000000048947 */ /* 0x004fea0003800000 */
[----:B------:R-:W-:Y:S01]  /*b160*/  BPT.TRAP 0x1 ;  /* 0x000000040000795c */ /* 0x000fe20000300000 */
.L_x_1851:
[----:B------:R2:W5:Y:S01]  /*b170*/  LDL.LU R4, [R1] ;  /* 0x0000000001047983 */ /* 0x0005620000300800 */
[----:B------:R-:W-:Y:S01]  /*b180*/  R2UR UR27, R0 ;  /* 0x00000000001b72ca */ /* 0x000fe200000e0000 */
[----:B------:R-:W-:Y:S01]  /*b190*/  UMOV UR30, 0x0 ;  /* 0x00000000001e7882 */ /* 0x000fe20000000000 */
[----:B------:R-:W-:Y:S01]  /*b1a0*/  R2UR UR32, R15 ;  /* 0x000000000f2072ca */ /* 0x000fe200000e0000 */
[----:B------:R-:W-:Y:S01]  /*b1b0*/  UMOV UR31, 0x14f00000 ;  /* 0x14f00000001f7882 */ /* 0x000fe20000000000 */
[----:B------:R-:W-:Y:S01]  /*b1c0*/  R2UR UR9, R3 ;  /* 0x00000000030972ca */ /* 0x000fe200000e0000 */
[----:B------:R-:W-:Y:S01]  /*b1d0*/  UMOV UR26, URZ ;  /* 0x0000003f001a7c82 */ /* 0x000fe20008000000 */
[----:B------:R-:W-:Y:S01]  /*b1e0*/  UMOV UR28, UR20 ;  /* 0x00000014001c7c82 */ /* 0x000fe20008000000 */
[----:B------:R-:W-:Y:S01]  /*b1f0*/  UMOV UR29, UR21 ;  /* 0x00000015001d7c82 */ /* 0x000fe20008000000 */
[----:B------:R-:W-:Y:S01]  /*b200*/  UMOV UR18, 0x40 ;  /* 0x0000004000127882 */ /* 0x000fe20000000000 */
[----:B------:R-:W-:-:S04]  /*b210*/  UMOV UR10, 0x10 ;  /* 0x00000010000a7882 */ /* 0x000fc80000000000 */
[----:B------:R-:W-:Y:S02]  /*b220*/  UIADD3 UR27, UR27, 0x40, URZ ;  /* 0x000000401b1b7890 */ /* 0x000fe4000fffe03f */
[----:B------:R-:W-:Y:S02]  /*b230*/  UIADD3 UR24, UR32, 0x1c000, URZ ;  /* 0x0001c00020187890 */ /* 0x000fe4000fffe03f */
[----:B------:R-:W-:Y:S02]  /*b240*/  UIADD3 UR8, UP0, UR27, UR22, URZ ;  /* 0x000000161b087290 */ /* 0x000fe4000ff1e03f */
[----:B------:R-:W-:Y:S01]  /*b250*/  IMAD.U32 R5, RZ, RZ, UR27 ;  /* 0x0000001bff057e24 */ /* 0x000fe2000f8e00ff */
[----:B------:R-:W-:Y:S02]  /*b260*/  UIADD3 UR25, UR32, 0x30818, URZ ;  /* 0x0003081820197890 */ /* 0x000fe4000fffe03f */
[----:B------:R-:W-:Y:S01]  /*b270*/  UIADD3 UR27, UR27, UR7, URZ ;  /* 0x000000071b1b7290 */ /* 0x000fe2000fffe03f */
[----:B------:R-:W-:Y:S01]  /*b280*/  PLOP3.LUT P0, PT, PT, PT, UP0, 0x80, 0x0 ;  /* 0x000000000000781c */ /* 0x000fe20003f0f008 */
[----:B------:R-:W-:Y:S01]  /*b290*/  IMAD.U32 R0, RZ, RZ, UR8 ;  /* 0x00000008ff007e24 */ /* 0x000fe2000f8e00ff */
[----:B------:R-:W-:Y:S01]  /*b2a0*/  R2UR UR8, R2 ;  /* 0x00000000020872ca */ /* 0x000fe200000e0000 */
[----:B------:R-:W-:Y:S01]  /*b2b0*/  UIADD3 UR16, UR32, 0x1e000, URZ ;  /* 0x0001e00020107890 */ /* 0x000fe2000fffe03f */
[----:B------:R-:W-:Y:S01]  /*b2c0*/  LEA.HI.X.SX32 R5, R5, R14, 0x1, P0 ;  /* 0x0000000e05057211 */ /* 0x000fe200000f0eff */
[----:B------:R-:W-:Y:S01]  /*b2d0*/  UIADD3 UR32, UR32, 0x28100, URZ ;  /* 0x0002810020207890 */ /* 0x000fe2000fffe03f */
[C---:B------:R-:W-:Y:S01]  /*b2e0*/  LEA R9, P0, R0.reuse, R9, 0x2 ;  /* 0x0000000900097211 */ /* 0x040fe200078010ff */
[----:B------:R-:W-:Y:S01]  /*b2f0*/  UMOV UR17, UR25 ;  /* 0x0000001900117c82 */ /* 0x000fe20008000000 */
[----:B------:R-:W-:Y:S01]  /*b300*/  UMOV UR19, UR27 ;  /* 0x0000001b00137c82 */ /* 0x000fe20008000000 */
[----:B------:R-:W-:Y:S01]  /*b310*/  UMOV UR33, UR25 ;  /* 0x0000001900217c82 */ /* 0x000fe20008000000 */
[----:B------:R-:W-:-:S02]  /*b320*/  LEA.HI.X R8, R0, R8, R5, 0x2, P0 ;  /* 0x0000000800087211 */ /* 0x000fc400000f1405 */
[----:B------:R-:W-:Y:S02]  /*b330*/  R2UR UR34, R9 ;  /* 0x00000000092272ca */ /* 0x000fe400000e0000 */
[----:B------:R-:W-:Y:S01]  /*b340*/  R2UR UR35, R8 ;  /* 0x00000000082372ca */ /* 0x000fe200000e0000 */
[----:B------:R2:W-:Y:S01]  /*b350*/  UTMALDG.4D [UR24], [UR8], desc[UR30] ;  /* 0x00001e18080075b4 */ /* 0x0005e20008019000 */
[----:B------:R2:W-:Y:S11]  /*b360*/  UTMALDG.4D [UR16], [UR8], desc[UR30] ;  /* 0x00001e10080075b4 */ /* 0x0005f60008019000 */
[----:B------:R2:W-:Y:S02]  /*b370*/  UBLKCP.S.G [UR32], [UR34], UR10 ;  /* 0x00000020220073ba */ /* 0x0005e4000800020a */
[----:B--2---:R-:W-:-:S07]  /*b380*/  IMAD.MOV.U32 R16, RZ, RZ, 0x1 ;  /* 0x00000001ff107424 */ /* 0x004fce00078e00ff */
.L_x_1837:
[----:B------:R-:W1:Y:S01]  /*b390*/  S2R R0, SR_TID.X ;  /* 0x0000000000007919 */ /* 0x000e620000002100 */
[----:B------:R-:W-:Y:S01]  /*b3a0*/  IMAD R3, R16, 0x8, R15 ;  /* 0x0000000810037824 */ /* 0x000fe200078e020f */
[----:B-1----:R-:W-:Y:S02]  /*b3b0*/  LOP3.LUT R2, R0, 0x7f, RZ, 0xc0, !PT ;  /* 0x0000007f00027812 */ /* 0x002fe400078ec0ff */
[----:B------:R-:W-:Y:S02]  /*b3c0*/  SHF.L.U32 R0, R10, 0x1f, RZ ;  /* 0x0000001f0a007819 */ /* 0x000fe400000006ff */
[----:B------:R-:W-:Y:S02]  /*b3d0*/  ISETP.NE.AND P1, PT, R2, RZ, PT ;  /* 0x000000ff0200720c */ /* 0x000fe40003f25270 */
[----:B------:R-:W1:Y:S02]  /*b3e0*/  SYNCS.PHASECHK.TRANS64.TRYWAIT P0, [R3+URZ+0x30840], R0 ;  /* 0x03084000030075a7 */ /* 0x000e64000800017f */
[----:B-1----:R-:W-:Y:S09]  /*b3f0*/  @!P0 BRA `(.L_x_1852) ;  /* 0x0000000800488947 */ /* 0x002ff20003800000 */
.L_x_1871:
[----:B------:R-:W-:Y:S05]  /*b400*/  @P1 BRA `(.L_x_1853) ;  /* 0x0000000000181947 */ /* 0x000fea0003800000 */
[----:B------:R-:W1:Y:S01]  /*b410*/  S2R R2, SR_TID.X ;  /* 0x0000000000027919 */ /* 0x000e620000002100 */
[----:B------:R-:W-:-:S04]  /*b420*/  IMAD.MOV.U32 R0, RZ, RZ, 0x4100 ;  /* 0x00004100ff007424 */ /* 0x000fc800078e00ff */
[----:B------:R1:W-:Y:S02]  /*b430*/  SYNCS.ARRIVE.TRANS64 RZ, [R3+URZ+0x30830], R0 ;  /* 0x0308300003ff79a7 */ /* 0x0003e4000800003f */
[----:B-1----:R-:W-:-:S13]  /*b440*/  LOP3.LUT P0, RZ, R2, 0x1f, RZ, 0xc0, !PT ;  /* 0x0000001f02ff7812 */ /* 0x002fda000780c0ff */
[----:B------:R-:W-:Y:S05]  /*b450*/  @!P0 BRA `(.L_x_1853) ;  /* 0x0000000000048947 */ /* 0x000fea0003800000 */
[----:B------:R-:W-:Y:S01]  /*b460*/  BPT.TRAP 0x1 ;  /* 0x000000040000795c */ /* 0x000fe20000300000 */
.L_x_1853:
[----:B-----5:R-:W-:Y:S01]  /*b470*/  R2UR UR27, R4 ;  /* 0x00000000041b72ca */ /* 0x020fe200000e0000 */
[C-C-:B------:R-:W-:Y:S01]  /*b480*/  IMAD R0, R16.reuse, 0x4000, R15.reuse ;  /* 0x0000400010007824 */ /* 0x140fe200078e020f */
[----:B------:R-:W-:Y:S01]  /*b490*/  R2UR UR17, R11 ;  /* 0x000000000b1172ca */ /* 0x000fe200000e0000 */
[----:B--234-:R-:W-:Y:S01]  /*b4a0*/  IMAD R15, R16, 0x100, R15 ;  /* 0x00000100100f7824 */ /* 0x01cfe200078e020f */
        /* <DEDUP_REMOVED lines=16> */
[----:B------:R-:W-:Y:S02]  /*b5b0*/  ULEA.HI.X.SX32 UR17, UR27, UR17, 0x1, UP0 ;  /* 0x000000111b117291 */ /* 0x000fe400080f0e3f */
[----:B------:R-:W-:Y:S01]  /*b5c0*/  ULEA UR30, UP0, UR18, UR30, 0x2 ;  /* 0x0000001e121e7291 */ /* 0x000fe2000f80103f */
[C---:B------:R-:W-:Y:S01]  /*b5d0*/  ISETP.NE.AND P0, PT, R0.reuse, 0x2, PT ;  /* 0x000000020000780c */ /* 0x040fe20003f05270 */
[----:B------:R-:W-:Y:S02]  /*b5e0*/  UIADD3 UR27, UR27, UR7, URZ ;  /* 0x000000071b1b7290 */ /* 0x000fe4000fffe03f */
[----:B------:R-:W-:Y:S01]  /*b5f0*/  UIADD3 UR24, UR16, 0x20000, URZ ;  /* 0x0002000010187890 */ /* 0x000fe2000fffe03f */
[----:B------:R-:W-:Y:S01]  /*b600*/  SEL R3, RZ, 0x1, P0 ;  /* 0x00000001ff037807 */ /* 0x000fe20000000000 */
[----:B------:R-:W-:Y:S01]  /*b610*/  UIADD3 UR16, UR16, 0x22000, URZ ;  /* 0x0002200010107890 */ /* 0x000fe2000fffe03f */
[----:B------:R-:W-:Y:S01]  /*b620*/  SEL R0, R0, RZ, P0 ;  /* 0x000000ff00007207 */ /* 0x000fe20000000000 */
[----:B------:R-:W-:Y:S01]  /*b630*/  ULEA.HI.X UR31, UR18, UR31, UR17, 0x2, UP0 ;  /* 0x0000001f121f7291 */ /* 0x000fe200080f1411 */
[----:B------:R-:W-:Y:S01]  /*b640*/  LOP3.LUT R10, R10, R3, RZ, 0x3c, !PT ;  /* 0x000000030a0a7212 */ /* 0x000fe200078e3cff */
[----:B------:R-:W-:Y:S01]  /*b650*/  UIADD3 UR34, UR10, 0x28200, URZ ;  /* 0x000282000a227890 */ /* 0x000fe2000fffe03f */
        /* <DEDUP_REMOVED lines=10> */
.L_x_1834:
[----:B------:R-:W-:Y:S05]  /*b700*/  BSYNC B0 ;  /* 0x0000000000007941 */ /* 0x000fea0003800000 */
.L_x_1829:
[----:B------:R-:W-:-:S03]  /*b710*/  UMOV UR8, 0xffffffff ;  /* 0xffffffff00087882 */ /* 0x000fc60000000000 */
[----:B------:R-:W-:Y:S05]  /*b720*/  BRA.DIV UR8, `(.L_x_1854) ;  /* 0x0000000608907947 */ /* 0x000fea000b800000 */
[----:B------:R-:W-:-:S13]  /*b730*/  ELECT P6, URZ, PT ;  /* 0x00000000003f782f */ /* 0x000fda00038c0000 */
.L_x_1874:
[----:B------:R-:W-:Y:S05]  /*b740*/  @!P6 BRA `(.L_x_1709) ;  /* 0x000000000084e947 */ /* 0x000fea0003800000 */
[----:B------:R-:W-:-:S06]  /*b750*/  ULOP3.LUT UR8, UR38, 0x2, URZ, 0xfc, !UPT ;  /* 0x0000000226087892 */ /* 0x000fcc000f8efc3f */
[----:B------:R-:W-:-:S05]  /*b760*/  IMAD.U32 R2, RZ, RZ, UR8 ;  /* 0x00000008ff027e24 */ /* 0x000fca000f8e00ff */
[----:B------:R-:W-:-:S13]  /*b770*/  ISETP.NE.AND P2, PT, R2, 0x3, PT ;  /* 0x000000030200780c */ /* 0x000fda0003f45270 */
[----:B------:R-:W-:Y:S05]  /*b780*/  @!P2 BRA `(.L_x_1855) ;  /* 0x000000000004a947 */ /* 0x000fea0003800000 */
[----:B---3--:R-:W-:Y:S01]  /*b790*/  BPT.TRAP 0x1 ;  /* 0x000000040000795c */ /* 0x008fe20000300000 */
.L_x_1855:
        /* <DEDUP_REMOVED lines=15> */
.L_x_1875:
[----:B------:R-:W2:Y:S02]  /*b890*/  SYNCS.PHASECHK.TRANS64.TRYWAIT P0, [R3+URZ], R2 ;  /* 0x00000002030075a7 */ /* 0x000ea4000800017f */
[----:B--2---:R-:W-:Y:S05]  /*b8a0*/  @!P0 BRA `(.L_x_1857) ;  /* 0x0000000400648947 */ /* 0x004fea0003800000 */
.L_x_1876:
[----:B------:R-:W-:Y:S05]  /*b8b0*/  @!P2 BRA `(.L_x_1858) ;  /* 0x000000000004a947 */ /* 0x000fea0003800000 */
[----:B---3--:R-:W-:Y:S01]  /*b8c0*/  BPT.TRAP 0x1 ;  /* 0x000000040000795c */ /* 0x008fe20000300000 */
.L_x_1858:
[----:B--2---:R-:W-:-:S04]  /*b8d0*/  VIADD R3, R8, 0x30840 ;  /* 0x0003084008037836 */ /* 0x004fc80000000000 */
[----:B------:R-:W-:-:S04]  /*b8e0*/  IMAD R5, R0, 0x8, R3 ;  /* 0x0000000800057824 */ /* 0x000fc800078e0203 */
[----:B------:R-:W2:Y:S02]  /*b8f0*/  SYNCS.PHASECHK.TRANS64.TRYWAIT P0, [R5+URZ], R4 ;  /* 0x00000004050075a7 */ /* 0x000ea4000800017f */
[----:B--2---:R-:W-:Y:S05]  /*b900*/  @!P0 BRA `(.L_x_1859) ;  /* 0x0000000400608947 */ /* 0x004fea0003800000 */
.L_x_1877:
[----:B------:R-:W-:-:S07]  /*b910*/  IMAD R3, R6, 0x8, R3 ;  /* 0x0000000806037824 */ /* 0x000fce00078e0203 */
.L_x_1860:
[----:B----4-:R4:W1:Y:S02]  /*b920*/  SYNCS.PHASECHK.TRANS64.TRYWAIT P0, [R3+URZ], R2 ;  /* 0x00000002030075a7 */ /* 0x010864000800017f */
[----:B-1----:R-:W-:Y:S05]  /*b930*/  @!P0 NANOSLEEP.SYNCS 0x989680 ;  /* 0x009896800000895d */ /* 0x002fea0003900000 */
[----:B------:R-:W1:Y:S02]  /*b940*/  @!P0 SYNCS.PHASECHK.TRANS64 P0, [R3+URZ], R2 ;  /* 0x00000002030085a7 */ /* 0x000e64000800007f */
[----:B-1----:R-:W-:Y:S05]  /*b950*/  @!P0 BRA `(.L_x_1860) ;  /* 0xfffffffc00f08947 */ /* 0x002fea000383ffff */
.L_x_1709:
[----:B---3--:R-:W-:Y:S05]  /*b960*/  BSYNC B6 ;  /* 0x0000000000067941 */ /* 0x008fea0003800000 */
.L_x_1703:
[----:B------:R-:W-:Y:S05]  /*b970*/  EXIT ;  /* 0x000000000000794d */ /* 0x000fea0003800000 */
.L_x_1720:
[----:B------:R-:W-:Y:S02]  /*b980*/  IMAD.MOV.U32 R12, RZ, RZ, RZ ;  /* 0x000000ffff0c7224 */ /* 0x000fe400078e00ff */
[----:B------:R-:W-:Y:S02]  /*b990*/  IMAD.MOV.U32 R11, RZ, RZ, 0x1f ;  /* 0x0000001fff0b7424 */ /* 0x000fe400078e00ff */
[----:B------:R-:W-:-:S07]  /*b9a0*/  IMAD.MOV.U32 R15, RZ, RZ, -0x1 ;  /* 0xffffffffff0f7424 */ /* 0x000fce00078e00ff */
[----:B------:R-:W-:Y:S05]  /*b9b0*/  WARPSYNC.COLLECTIVE R15, `(.L_x_1861) ;  /* 0x000000000f087348 */ /* 0x000fea0003c00000 */
[----:B------:R1:W2:Y:S02]  /*b9c0*/  SHFL.IDX P6, R14, R13, R12, R11 ;  /* 0x0000000c0d0e7389 */ /* 0x0002a400000c000b */
[----:B-12---:R-:W-:Y:S01]  /*b9d0*/  ENDCOLLECTIVE ;  /* 0x000000000000791b */ /* 0x006fe20003800000 */
.L_x_1861:
[----:B------:R-:W-:Y:S05]  /*b9e0*/  BRA `(.L_x_1862) ;  /* 0xffffff5c00187947 */ /* 0x000fea000383ffff */
.L_x_1722:
[----:B--2---:R2:W3:Y:S02]  /*b9f0*/  SYNCS.PHASECHK.TRANS64.TRYWAIT P0, [R231+URZ+0x30800], R8 ;  /* 0x03080008e70075a7 */ /* 0x0044e4000800017f */
[----:B---3--:R-:W-:Y:S05]  /*ba00*/  @!P0 NANOSLEEP.SYNCS 0x989680 ;  /* 0x009896800000895d */ /* 0x008fea0003900000 */
[----:B------:R-:W3:Y:S02]  /*ba10*/  @!P0 SYNCS.PHASECHK.TRANS64 P0, [R231+URZ+0x30800], R8 ;  /* 0x03080008e70085a7 */ /* 0x000ee4000800007f */
[----:B---3--:R-:W-:Y:S05]  /*ba20*/  @!P0 BRA `(.L_x_1722) ;  /* 0xfffffffc00f08947 */ /* 0x008fea000383ffff */
[----:B------:R-:W-:Y:S05]  /*ba30*/  BRA `(.L_x_1721) ;  /* 0xffffff5c00607947 */ /* 0x000fea000383ffff */
.L_x_1726:
[----:B---3--:R3:W4:Y:S02]  /*ba40*/  SYNCS.PHASECHK.TRANS64.TRYWAIT P0, [R0+URZ+0x30810], R7 ;  /* 0x03081007000075a7 */ /* 0x008724000800017f */
[----:B----4-:R-:W-:Y:S05]  /*ba50*/  @!P0 NANOSLEEP.SYNCS 0x989680 ;  /* 0x009896800000895d */ /* 0x010fea0003900000 */
[----:B------:R-:W4:Y:S02]  /*ba60*/  @!P0 SYNCS.PHASECHK.TRANS64 P0, [R0+URZ+0x30810], R7 ;  /* 0x03081007000085a7 */ /* 0x000f24000800007f */
[----:B----4-:R-:W-:Y:S05]  /*ba70*/  @!P0 BRA `(.L_x_1726) ;  /* 0xfffffffc00f08947 */ /* 0x010fea000383ffff */
[----:B------:R-:W-:Y:S05]  /*ba80*/  BRA `(.L_x_1725) ;  /* 0xffffff6000f47947 */ /* 0x000fea000383ffff */
.L_x_1730:
[----:B------:R1:W1:Y:S02]  /*ba90*/  SYNCS.PHASECHK.TRANS64.TRYWAIT P0, [R0+URZ+0x30830], R7 ;  /* 0x03083007000075a7 */ /* 0x000264000800017f */
[----:B-1----:R-:W-:Y:S05]  /*baa0*/  @!P0 NANOSLEEP.SYNCS 0x989680 ;  /* 0x009896800000895d */ /* 0x002fea0003900000 */
[----:B------:R-:W1:Y:S02]  /*bab0*/  @!P0 SYNCS.PHASECHK.TRANS64 P0, [R0+URZ+0x30830], R7 ;  /* 0x03083007000085a7 */ /* 0x000e64000800007f */
[----:B-1----:R-:W-:Y:S05]  /*bac0*/  @!P0 BRA `(.L_x_1730) ;  /* 0xfffffffc00f08947 */ /* 0x002fea000383ffff */
[----:B------:R-:W-:Y:S05]  /*bad0*/  BRA `(.L_x_1729) ;  /* 0xffffff68004c7947 */ /* 0x000fea000383ffff */
.L_x_1835:
[----:B-1----:R1:W2:Y:S02]  /*bae0*/  SYNCS.PHASECHK.TRANS64.TRYWAIT P0, [R15+URZ+0x30820], R0 ;  /* 0x030820000f0075a7 */ /* 0x0022a4000800017f */
[----:B--2---:R-:W-:Y:S05]  /*baf0*/  @!P0 NANOSLEEP.SYNCS 0x989680 ;  /* 0x009896800000895d */ /* 0x004fea0003900000 */
[----:B------:R-:W2:Y:S02]  /*bb00*/  @!P0 SYNCS.PHASECHK.TRANS64 P0, [R15+URZ+0x30820], R0 ;  /* 0x030820000f0085a7 */ /* 0x000ea4000800007f */
[----:B--2---:R-:W-:Y:S05]  /*bb10*/  @!P0 BRA `(.L_x_1835) ;  /* 0xfffffffc00f08947 */ /* 0x004fea000383ffff */
[----:B------:R-:W-:Y:S05]  /*bb20*/  BRA `(.L_x_1863) ;  /* 0xffffffe000287947 */ /* 0x000fea000383ffff */
.L_x_1839:
[----:B--2---:R2:W3:Y:S02]  /*bb30*/  SYNCS.PHASECHK.TRANS64.TRYWAIT P1, [R15+URZ+0x30840], R18 ;  /* 0x030840120f0075a7 */ /* 0x0044e4000802017f */
[----:B---3--:R-:W-:Y:S05]  /*bb40*/  @!P1 NANOSLEEP.SYNCS 0x989680 ;  /* 0x009896800000995d */ /* 0x008fea0003900000 */
[----:B------:R-:W3:Y:S02]  /*bb50*/  @!P1 SYNCS.PHASECHK.TRANS64 P1, [R15+URZ+0x30840], R18 ;  /* 0x030840120f0095a7 */ /* 0x000ee4000802007f */
[----:B---3--:R-:W-:Y:S05]  /*bb60*/  @!P1 BRA `(.L_x_1839) ;  /* 0xfffffffc00f09947 */ /* 0x008fea000383ffff */
[----:B------:R-:W-:Y:S05]  /*bb70*/  BRA `(.L_x_1864) ;  /* 0xffffffe400e07947 */ /* 0x000fea000383ffff */
.L_x_1841:
[----:B-1----:R1:W3:Y:S02]  /*bb80*/  SYNCS.PHASECHK.TRANS64.TRYWAIT P1, [R15+URZ+0x30828], R18 ;  /* 0x030828120f0075a7 */ /* 0x0022e4000802017f */
[----:B---3--:R-:W-:Y:S05]  /*bb90*/  @!P1 NANOSLEEP.SYNCS 0x989680 ;  /* 0x009896800000995d */ /* 0x008fea0003900000 */
[----:B------:R-:W3:Y:S02]  /*bba0*/  @!P1 SYNCS.PHASECHK.TRANS64 P1, [R15+URZ+0x30828], R18 ;  /* 0x030828120f0095a7 */ /* 0x000ee4000802007f */
[----:B---3--:R-:W-:Y:S05]  /*bbb0*/  @!P1 BRA `(.L_x_1841) ;  /* 0xfffffffc00f09947 */ /* 0x008fea000383ffff */
[----:B------:R-:W-:Y:S05]  /*bbc0*/  BRA `(.L_x_1865) ;  /* 0xffffffe800807947 */ /* 0x000fea000383ffff */
.L_x_1843:
[----:B---3--:R3:W4:Y:S02]  /*bbd0*/  SYNCS.PHASECHK.TRANS64.TRYWAIT P1, [R15+URZ+0x30848], R18 ;  /* 0x030848120f0075a7 */ /* 0x008724000802017f */
[----:B----4-:R-:W-:Y:S05]  /*bbe0*/  @!P1 NANOSLEEP.SYNCS 0x989680 ;  /* 0x009896800000995d */ /* 0x010fea0003900000 */
[----:B------:R-:W4:Y:S02]  /*bbf0*/  @!P1 SYNCS.PHASECHK.TRANS64 P1, [R15+URZ+0x30848], R18 ;  /* 0x030848120f0095a7 */ /* 0x000f24000802007f */
[----:B----4-:R-:W-:Y:S05]  /*bc00*/  @!P1 BRA `(.L_x_1843) ;  /* 0xfffffffc00f09947 */ /* 0x010fea000383ffff */
[----:B------:R-:W-:Y:S05]  /*bc10*/  BRA `(.L_x_1866) ;  /* 0xffffffec00207947 */ /* 0x000fea000383ffff */
.L_x_1845:
[----:B------:R-:W-:-:S07]  /*bc20*/  SHF.L.U32 R4, R10, 0x1f, RZ ;  /* 0x0000001f0a047819 */ /* 0x000fce00000006ff */
.L_x_1867:
[----:B----4-:R4:W1:Y:S02]  /*bc30*/  SYNCS.PHASECHK.TRANS64.TRYWAIT P1, [R15+URZ+0x30820], R4 ;  /* 0x030820040f0075a7 */ /* 0x010864000802017f */
[----:B-1----:R-:W-:Y:S05]  /*bc40*/  @!P1 NANOSLEEP.SYNCS 0x989680 ;  /* 0x009896800000995d */ /* 0x002fea0003900000 */
[----:B------:R-:W1:Y:S02]  /*bc50*/  @!P1 SYNCS.PHASECHK.TRANS64 P1, [R15+URZ+0x30820], R4 ;  /* 0x030820040f0095a7 */ /* 0x000e64000802007f */
[----:B-1----:R-:W-:Y:S05]  /*bc60*/  @!P1 BRA `(.L_x_1867) ;  /* 0xfffffffc00f09947 */ /* 0x002fea000383ffff */
[----:B------:R-:W-:Y:S05]  /*bc70*/  BRA `(.L_x_1868) ;  /* 0xffffffec00a47947 */ /* 0x000fea000383ffff */
.L_x_1848:
[----:B----4-:R4:W1:Y:S02]  /*bc80*/  SYNCS.PHASECHK.TRANS64.TRYWAIT P1, [R15+URZ+0x30840], R12 ;  /* 0x0308400c0f0075a7 */ /* 0x010864000802017f */
[----:B-1----:R-:W-:Y:S05]  /*bc90*/  @!P1 NANOSLEEP.SYNCS 0x989680 ;  /* 0x009896800000995d */ /* 0x002fea0003900000 */
[----:B------:R-:W1:Y:S02]  /*bca0*/  @!P1 SYNCS.PHASECHK.TRANS64 P1, [R15+URZ+0x30840], R12 ;  /* 0x0308400c0f0095a7 */ /* 0x000e64000802007f */
[----:B-1----:R-:W-:Y:S05]  /*bcb0*/  @!P1 BRA `(.L_x_1848) ;  /* 0xfffffffc00f09947 */ /* 0x002fea000383ffff */
[----:B------:R-:W-:Y:S05]  /*bcc0*/  BRA `(.L_x_1869) ;  /* 0xfffffff000607947 */ /* 0x000fea000383ffff */
.L_x_1850:
[----:B-1----:R1:W2:Y:S02]  /*bcd0*/  SYNCS.PHASECHK.TRANS64.TRYWAIT P1, [R15+URZ+0x30828], R12 ;  /* 0x0308280c0f0075a7 */ /* 0x0022a4000802017f */
[----:B--2---:R-:W-:Y:S05]  /*bce0*/  @!P1 NANOSLEEP.SYNCS 0x989680 ;  /* 0x009896800000995d */ /* 0x004fea0003900000 */
[----:B------:R-:W2:Y:S02]  /*bcf0*/  @!P1 SYNCS.PHASECHK.TRANS64 P1, [R15+URZ+0x30828], R12 ;  /* 0x0308280c0f0095a7 */ /* 0x000ea4000802007f */
[----:B--2---:R-:W-:Y:S05]  /*bd00*/  @!P1 BRA `(.L_x_1850) ;  /* 0xfffffffc00f09947 */ /* 0x004fea000383ffff */
[----:B------:R-:W-:Y:S05]  /*bd10*/  BRA `(.L_x_1870) ;  /* 0xfffffff000f47947 */ /* 0x000fea000383ffff */
.L_x_1852:
[----:B------:R1:W1:Y:S02]  /*bd20*/  SYNCS.PHASECHK.TRANS64.TRYWAIT P0, [R3+URZ+0x30840], R0 ;  /* 0x03084000030075a7 */ /* 0x000264000800017f */
[----:B-1----:R-:W-:Y:S05]  /*bd30*/  @!P0 NANOSLEEP.SYNCS 0x989680 ;  /* 0x009896800000895d */ /* 0x002fea0003900000 */
[----:B------:R-:W1:Y:S02]  /*bd40*/  @!P0 SYNCS.PHASECHK.TRANS64 P0, [R3+URZ+0x30840], R0 ;  /* 0x03084000030085a7 */ /* 0x000e64000800007f */
[----:B-1----:R-:W-:Y:S05]  /*bd50*/  @!P0 BRA `(.L_x_1852) ;  /* 0xfffffffc00f08947 */ /* 0x002fea000383ffff */
[----:B------:R-:W-:Y:S05]  /*bd60*/  BRA `(.L_x_1871) ;  /* 0xfffffff400a47947 */ /* 0x000fea000383ffff */
.L_x_1854:
[----:B------:R-:W-:Y:S01]  /*bd70*/  BSSY B0, `(.L_x_1872) ;  /* 0x0000006000007945 */ /* 0x000fe20003800000 */
[----:B------:R-:W-:-:S07]  /*bd80*/  IMAD.MOV.U32 R15, RZ, RZ, -0x1 ;  /* 0xffffffffff0f7424 */ /* 0x000fce00078e00ff */
[----:B---3--:R-:W-:Y:S05]  /*bd90*/  WARPSYNC.COLLECTIVE R15, `(.L_x_1873) ;  /* 0x000000000f0c7348 */ /* 0x008fea0003c00000 */
[----:B------:R-:W-:Y:S02]  /*bda0*/  ELECT P6, UR62, PT ;  /* 0x00000000003e782f */ /* 0x000fe400038c0000 */
[----:B------:R-:W-:Y:S01]  /*bdb0*/  MOV R14, UR62 ;  /* 0x0000003e000e7c02 */ /* 0x000fe20008000f00 */
[----:B---3--:R-:W-:Y:S10]  /*bdc0*/  ENDCOLLECTIVE ;  /* 0x000000000000791b */ /* 0x008ff40003800000 */
.L_x_1873:
[----:B------:R-:W-:Y:S05]  /*bdd0*/  BSYNC B0 ;  /* 0x0000000000007941 */ /* 0x000fea0003800000 */
.L_x_1872:
[----:B------:R-:W-:Y:S05]  /*bde0*/  BRA `(.L_x_1874) ;  /* 0xfffffff800547947 */ /* 0x000fea000383ffff */
.L_x_1856:
[----:B-1----:R1:W2:Y:S02]  /*bdf0*/  SYNCS.PHASECHK.TRANS64.TRYWAIT P0, [R7+URZ], R4 ;  /* 0x00000004070075a7 */ /* 0x0022a4000800017f */
[----:B--2---:R-:W-:Y:S05]  /*be00*/  @!P0 NANOSLEEP.SYNCS 0x989680 ;  /* 0x009896800000895d */ /* 0x004fea0003900000 */
[----:B------:R-:W2:Y:S02]  /*be10*/  @!P0 SYNCS.PHASECHK.TRANS64 P0, [R7+URZ], R4 ;  /* 0x00000004070085a7 */ /* 0x000ea4000800007f */
[----:B--2---:R-:W-:Y:S05]  /*be20*/  @!P0 BRA `(.L_x_1856) ;  /* 0xfffffffc00f08947 */ /* 0x004fea000383ffff */
[----:B------:R-:W-:Y:S05]  /*be30*/  BRA `(.L_x_1875) ;  /* 0xfffffff800947947 */ /* 0x000fea000383ffff */
.L_x_1857:
[----:B--2---:R2:W4:Y:S02]  /*be40*/  SYNCS.PHASECHK.TRANS64.TRYWAIT P0, [R3+URZ], R2 ;  /* 0x00000002030075a7 */ /* 0x004524000800017f */
[----:B----4-:R-:W-:Y:S05]  /*be50*/  @!P0 NANOSLEEP.SYNCS 0x989680 ;  /* 0x009896800000895d */ /* 0x010fea0003900000 */
[----:B------:R-:W4:Y:S02]  /*be60*/  @!P0 SYNCS.PHASECHK.TRANS64 P0, [R3+URZ], R2 ;  /* 0x00000002030085a7 */ /* 0x000f24000800007f */
[----:B----4-:R-:W-:Y:S05]  /*be70*/  @!P0 BRA `(.L_x_1857) ;  /* 0xfffffffc00f08947 */ /* 0x010fea000383ffff */
[----:B------:R-:W-:Y:S05]  /*be80*/  BRA `(.L_x_1876) ;  /* 0xfffffff800887947 */ /* 0x000fea000383ffff */
.L_x_1859:
[----:B--2---:R2:W4:Y:S02]  /*be90*/  SYNCS.PHASECHK.TRANS64.TRYWAIT P0, [R5+URZ], R4 ;  /* 0x00000004050075a7 */ /* 0x004524000800017f */
[----:B----4-:R-:W-:Y:S05]  /*bea0*/  @!P0 NANOSLEEP.SYNCS 0x989680 ;  /* 0x009896800000895d */ /* 0x010fea0003900000 */
[----:B------:R-:W4:Y:S02]  /*beb0*/  @!P0 SYNCS.PHASECHK.TRANS64 P0, [R5+URZ], R4 ;  /* 0x00000004050085a7 */ /* 0x000f24000800007f */
[----:B----4-:R-:W-:Y:S05]  /*bec0*/  @!P0 BRA `(.L_x_1859) ;  /* 0xfffffffc00f08947 */ /* 0x010fea000383ffff */
[----:B------:R-:W-:Y:S05]  /*bed0*/  BRA `(.L_x_1877) ;  /* 0xfffffff8008c7947 */ /* 0x000fea000383ffff */
.L_x_1878:
        /* <DEDUP_REMOVED lines=10> */
.L_x_3697:


//--------------------- .text._ZN7cutlass13device_kernelIN5flash11enable_sm90INS1_16FlashAttnBwdSm90INS1_25CollectiveMainloopBwdSm90ILi2ELi2ELi2EN4cute5tupleIJNS5_1CILi1EEES8_S8_EEENS6_IJNS7_ILi64EEENS7_ILi128EEESB_EEENS_6half_tEfNS_4arch4Sm90ELb0ELb1ELb0ELb1ELb1ELb1ELb0ELb0ELi2ELi1ELi2ELi1ELb0EEENS1_21CollectiveEpilogueBwdISC_SD_SF_Li256ELb1ELb0ELi1EEENS1_19SingleTileSchedulerILb1ELb0ELb0ELi128EEEEEEEEEvNT_6ParamsE --------------------------
	.section	.text._ZN7cutlass13device_kernelIN5flash11enable_sm90INS1_16FlashAttnBwdSm90INS1_25CollectiveMainloopBwdSm90ILi2ELi2ELi2EN4cute5tupleIJNS5_1CILi1EEES8_S8_EEENS6_IJNS7_ILi64EEENS7_ILi128EEESB_EEENS_6half_tEfNS_4arch4Sm90ELb0ELb1ELb0ELb1ELb1ELb1ELb0ELb0ELi2ELi1ELi2ELi1ELb0EEENS1_21CollectiveEpilogueBwdISC_SD_SF_Li256ELb1ELb0ELi1EEENS1_19SingleTileSchedulerILb1ELb0ELb0ELi128EEEEEEEEEvNT_6ParamsE,"ax",@progbits
	.align	128
.text._ZN7cutlass13device_kernelIN5flash11enable_sm90INS1_16FlashAttnBwdSm90INS1_25CollectiveMainloopBwdSm90ILi2ELi2ELi2EN4cute5tupleIJNS5_1CILi1EEES8_S8_EEENS6_IJNS7_ILi64EEENS7_ILi128EEESB_EEENS_6half_tEfNS_4arch4Sm90ELb0ELb1ELb0ELb1ELb1ELb1ELb0ELb0ELi2ELi1ELi2ELi1ELb0EEENS1_21CollectiveEpilogueBwdISC_SD_SF_Li256ELb1ELb0ELi1EEENS1_19SingleTileSchedulerILb1ELb0ELb0ELi128EEEEEEEEEvNT_6ParamsE:
        .type           _ZN7cutlass13device_kernelIN5flash11enable_sm90INS1_16FlashAttnBwdSm90INS1_25CollectiveMainloopBwdSm90ILi2ELi2ELi2EN4cute5tupleIJNS5_1CILi1EEES8_S8_EEENS6_IJNS7_ILi64EEENS7_ILi128EEESB_EEENS_6half_tEfNS_4arch4Sm90ELb0ELb1ELb0ELb1ELb1ELb1ELb0ELb0ELi2ELi1ELi2ELi1ELb0EEENS1_21CollectiveEpilogueBwdISC_SD_SF_Li256ELb1ELb0ELi1EEENS1_19SingleTileSchedulerILb1ELb0ELb0ELi128EEEEEEEEEvNT_6ParamsE,@function
        .size           _ZN7cutlass13device_kernelIN5flash11enable_sm90INS1_16FlashAttnBwdSm90INS1_25CollectiveMainloopBwdSm90ILi2ELi2ELi2EN4cute5tupleIJNS5_1CILi1EEES8_S8_EEENS6_IJNS7_ILi64EEENS7_ILi128EEESB_EEENS_6half_tEfNS_4arch4Sm90ELb0ELb1ELb0ELb1ELb1ELb1ELb0ELb0ELi2ELi1ELi2ELi1ELb0EEENS1_21CollectiveEpilogueBwdISC_SD_SF_Li256ELb1ELb0ELi1EEENS1_19SingleTileSchedulerILb1ELb0ELb0ELi128EEEEEEEEEvNT_6ParamsE,(.L_x_3698 - _ZN7cutlass13device_kernelIN5flash11enable_sm90INS1_16FlashAttnBwdSm90INS1_25CollectiveMainloopBwdSm90ILi2ELi2ELi2EN4cute5tupleIJNS5_1CILi1EEES8_S8_EEENS6_IJNS7_ILi64EEENS7_ILi128EEESB_EEENS_6half_tEfNS_4arch4Sm90ELb0ELb1ELb0ELb1ELb1ELb1ELb0ELb0ELi2ELi1ELi2ELi1ELb0EEENS1_21CollectiveEpilogueBwdISC_SD_SF_Li256ELb1ELb0ELi1EEENS1_19SingleTileSchedulerILb1ELb0ELb0ELi128EEEEEEEEEvNT_6ParamsE)
        .other          _ZN7cutlass13device_kernelIN5flash11enable_sm90INS1_16FlashAttnBwdSm90INS1_25CollectiveMainloopBwdSm90ILi2ELi2ELi2EN4cute5tupleIJNS5_1CILi1EEES8_S8_EEENS6_IJNS7_ILi64EEENS7_ILi128EEESB_EEENS_6half_tEfNS_4arch4Sm90ELb0ELb1ELb0ELb1ELb1ELb1ELb0ELb0ELi2ELi1ELi2ELi1ELb0EEENS1_21CollectiveEpilogueBwdISC_SD_SF_Li256ELb1ELb0ELi1EEENS1_19SingleTileSchedulerILb1ELb0ELb0ELi128EEEEEEEEEvNT_6ParamsE,@"STO_CUDA_ENTRY STV_DEFAULT"
_ZN7cutlass13device_kernelIN5flash11enable_sm90INS1_16FlashAttnBwdSm90INS1_25CollectiveMainloopBwdSm90ILi2ELi2ELi2EN4cute5tupleIJNS5_1CILi1EEES8_S8_EEENS6_IJNS7_ILi64EEENS7_ILi128EEESB_EEENS_6half_tEfNS_4arch4Sm90ELb0ELb1ELb0ELb1ELb1ELb1ELb0ELb0ELi2ELi1ELi2ELi1ELb0EEENS1_21CollectiveEpilogueBwdISC_SD_SF_Li256ELb1ELb0ELi1EEENS1_19SingleTileSchedulerILb1ELb0ELb0ELi128EEEEEEEEEvNT_6ParamsE:
        /* <DEDUP_REMOVED lines=24> */
.L_x_1880:
[----:B------:R-:W-:Y:S05]  /*0180*/  BSYNC B0 ;  /* 0x0000000000007941 */ /* 0x000fea0003800000 */
.L_x_1879:
        /* <DEDUP_REMOVED lines=37> */
.L_x_1881:
        /* <DEDUP_REMOVED lines=22> */
.L_x_1882:
[----:B------:R-:W-:Y:S01]  /*0540*/  PLOP3.LUT P0, PT, PT, PT, UP0, 0x80, 0x0 ;  /* 0x000000000000781c */ /* 0x000fe20003f0f008 */
[----:B------:R-:W-:Y:S01]  /*0550*/  NOP ;  /* 0x0000000000007918 */ /* 0x000fe20000000000 */
[----:B------:R-:W-:Y:S01]  /*0560*/  ULDC.64 UR46, c[0x0][0x208] ;  /* 0x00008200002e7ab9 */ /* 0x000fe20000000a00 */
[----:B------:R-:W-:Y:S01]  /*0570*/  BSSY B6, `(.L_x_1883) ;  /* 0x0000c30000067945 */ /* 0x000fe20003800000 */
[----:B-12-4-:R-:W-:Y:S09]  /*0580*/  BAR.SYNC.DEFER_BLOCKING 0x0 ;  /* 0x0000000000007b1d */ /* 0x016ff20000010000 */
[----:B------:R-:W-:Y:S05]  /*0590*/  @!P0 BRA `(.L_x_1884) ;  /* 0x0000007800188947 */ /* 0x000fea0003800000 */
.L_x_1885:
        /* <DEDUP_REMOVED lines=24> */
.L_x_1886:
        /* <DEDUP_REMOVED lines=14> */
.L_x_1888:
[----:B------:R-:W-:-:S05]  /*0800*/  ULDC UR4, c[0x0][0x8bc] ;  /* 0x00022f0000047ab9 */ /* 0x000fca0000000800 */
.L_x_1887:
        /* <DEDUP_REMOVED lines=17> */
.L_x_1890:
        /* <DEDUP_REMOVED lines=14> */
.L_x_1891:
        /* <DEDUP_REMOVED lines=11> */
.L_x_1892:
        /* <DEDUP_REMOVED lines=13> */
.L_x_1893:
        /* <DEDUP_REMOVED lines=84> */
.L_x_1894:
        /* <DEDUP_REMOVED lines=29> */
.L_x_1897:
        /* <DEDUP_REMOVED lines=15> */
.L_x_1896:
        /* <DEDUP_REMOVED lines=22> */
.L_x_1899:
        /* <DEDUP_REMOVED lines=15> */
.L_x_1898:
        /* <DEDUP_REMOVED lines=8> */
.L_x_2070:
        /* <DEDUP_REMOVED lines=23> */
.L_x_1901:
        /* <DEDUP_REMOVED lines=95> */
.L_x_1913:
[----:B------:R-:W-:-:S13]  /*1db0*/  ISETP.NE.AND P6, PT, R235, 0x3, PT ;  /* 0x00000003eb00780c */ /* 0x000fda0003fc5270 */
[----:B------:R-:W-:Y:S05]  /*1dc0*/  @!P6 BRA `(.L_x_1903) ;  /* 0x000000000004e947 */ /* 0x000fea0003800000 */
[----:B------:R-:W-:Y:S01]  /*1dd0*/  BPT.TRAP 0x1 ;  /* 0x000000040000795c */ /* 0x000fe20000300000 */
.L_x_1903:
[----:B------:R-:W-:Y:S01]  /*1de0*/  IMAD R0, R4, 0x8, R231 ;  /* 0x0000000804007824 */ /* 0x000fe200078e02e7 */
[----:B------:R-:W-:-:S04]  /*1df0*/  SHF.L.U32 R7, R226, 0x1f, RZ ;  /* 0x0000001fe2077819 */ /* 0x000fc800000006ff */
[----:B------:R2:W3:Y:S01]  /*1e00*/  SYNCS.PHASECHK.TRANS64.TRYWAIT P0, [R0+URZ+0x30810], R7 ;  /* 0x03081007000075a7 */ /* 0x0004e2000800017f */
[----:B------:R-:W-:Y:S05]  /*1e10*/  @!P6 BRA `(.L_x_1904) ;  /* 0x000000000004e947 */ /* 0x000fea0003800000 */
[----:B------:R-:W-:Y:S01]  /*1e20*/  BPT.TRAP 0x1 ;  /* 0x000000040000795c */ /* 0x000fe20000300000 */
.L_x_1904:
[----:B---3--:R-:W-:Y:S05]  /*1e30*/  @P0 BRA `(.L_x_1905) ;  /* 0x0000000000080947 */ /* 0x008fea0003800000 */
[----:B------:R-:W3:Y:S02]  /*1e40*/  SYNCS.PHASECHK.TRANS64.TRYWAIT P0, [R0+URZ+0x30810], R7 ;  /* 0x03081007000075a7 */ /* 0x000ee4000800017f */
[----:B---3--:R-:W-:Y:S05]  /*1e50*/  @!P0 BRA `(.L_x_1906) ;  /* 0x000000a800bc8947 */ /* 0x008fea0003800000 */
.L_x_1905:
        /* <DEDUP_REMOVED lines=81> */
.L_x_1907:
[----:B------:R1:W1:Y:S01]  /*2370*/  SYNCS.PHASECHK.TRANS64.TRYWAIT P0, [R0+URZ+0x30830], R7 ;  /* 0x03083007000075a7 */ /* 0x000262000800017f */
[----:B------:R-:W-:Y:S05]  /*2380*/  @!P6 BRA `(.L_x_1908) ;  /* 0x000000000004e947 */ /* 0x000fea0003800000 */
[----:B------:R-:W-:Y:S01]  /*2390*/  BPT.TRAP 0x1 ;  /* 0x000000040000795c */ /* 0x000fe20000300000 */
.L_x_1908:
[----:B------:R-:W-:-:S05]  /*23a0*/  VIADD R5, R231, 0x20000 ;  /* 0x00020000e7057836 */ /* 0x000fca0000000000 */
[----:B------:R-:W-:-:S04]  /*23b0*/  SHF.R.U32.HI R5, RZ, 0x4, R5 ;  /* 0x00000004ff057819 */ /* 0x000fc80000011605 */
[----:B------:R-:W-:-:S04]  /*23c0*/  LOP3.LUT R234, R5, 0x3fff, RZ, 0xc0, !PT ;  /* 0x00003fff05ea7812 */ /* 0x000fc800078ec0ff */
[----:B------:R-:W-:Y:S01]  /*23d0*/  LOP3.LUT R5, R234, 0x10000, RZ, 0xfc, !PT ;  /* 0x00010000ea057812 */ /* 0x000fe200078efcff */
[----:B-1----:R-:W-:Y:S06]  /*23e0*/  @P0 BRA `(.L_x_1909) ;  /* 0x0000000000080947 */ /* 0x002fec0003800000 */
[----:B------:R-:W1:Y:S02]  /*23f0*/  SYNCS.PHASECHK.TRANS64.TRYWAIT P0, [R0+URZ+0x30830], R7 ;  /* 0x03083007000075a7 */ /* 0x000e64000800017f */
[----:B-1----:R-:W-:Y:S05]  /*2400*/  @!P0 BRA `(.L_x_1910) ;  /* 0x000000a400648947 */ /* 0x002fea0003800000 */
.L_x_1909:
        /* <DEDUP_REMOVED lines=445> */
.L_x_1911:
        /* <DEDUP_REMOVED lines=49> */
.L_x_1912:
        /* <DEDUP_REMOVED lines=78> */
.L_x_1895:
        /* <DEDUP_REMOVED lines=164> */
.L_x_1915:
        /* <DEDUP_REMOVED lines=57> */
.L_x_1917:
[----:B------:R-:W-:Y:S05]  /*55a0*/  BSYNC B0 ;  /* 0x0000000000007941 */ /* 0x000fea0003800000 */
.L_x_1916:
        /* <DEDUP_REMOVED lines=15> */
.L_x_1919:
[----:B------:R-:W-:Y:S05]  /*56a0*/  BSYNC B0 ;  /* 0x0000000000007941 */ /* 0x000fea0003800000 */
.L_x_1918:
        /* <DEDUP_REMOVED lines=18> */
.L_x_1921:
[----:B------:R-:W-:Y:S05]  /*57d0*/  BSYNC B0 ;  /* 0x0000000000007941 */ /* 0x000fea0003800000 */
.L_x_1920:
        /* <DEDUP_REMOVED lines=17> */
.L_x_1923:
[----:B------:R-:W-:Y:S05]  /*58f0*/  BSYNC B0 ;  /* 0x0000000000007941 */ /* 0x000fea0003800000 */
.L_x_1922:
        /* <DEDUP_REMOVED lines=18> */
.L_x_1925:
[----:B------:R-:W-:Y:S05]  /*5a20*/  BSYNC B0 ;  /* 0x0000000000007941 */ /* 0x000fea0003800000 */
.L_x_1924:
        /* <DEDUP_REMOVED lines=18> */
.L_x_1927:
[----:B------:R-:W-:Y:S05]  /*5b50*/  BSYNC B0 ;  /* 0x0000000000007941 */ /* 0x000fea0003800000 */
.L_x_1926:
        /* <DEDUP_REMOVED lines=19> */
.L_x_1929:
[----:B------:R-:W-:Y:S05]  /*5c90*/  BSYNC B0 ;  /* 0x0000000000007941 */ /* 0x000fea0003800000 */
.L_x_1928:
        /* <DEDUP_REMOVED lines=21> */
.L_x_1931:
[----:B------:R-:W-:Y:S05]  /*5df0*/  BSYNC B0 ;  /* 0x0000000000007941 */ /* 0x000fea0003800000 */
.L_x_1930:
        /* <DEDUP_REMOVED lines=34> */
.L_x_1933:
[----:B------:R-:W-:Y:S05]  /*6020*/  BSYNC B0 ;  /* 0x0000000000007941 */ /* 0x000fea0003800000 */
.L_x_1932:
        /* <DEDUP_REMOVED lines=17> */
.L_x_1935:
[----:B------:R-:W-:Y:S05]  /*6140*/  BSYNC B0 ;  /* 0x0000000000007941 */ /* 0x000fea0003800000 */
.L_x_1934:
        /* <DEDUP_REMOVED lines=15> */
.L_x_1937:
[----:B------:R-:W-:Y:S05]  /*6240*/  BSYNC B0 ;  /* 0x0000000000007941 */ /* 0x000fea0003800000 */
.L_x_1936:
        /* <DEDUP_REMOVED lines=15> */
.L_x_1939:
[----:B------:R-:W-:Y:S05]  /*6340*/  BSYNC B0 ;  /* 0x0000000000007941 */ /* 0x000fea0003800000 */
.L_x_1938:
        /* <DEDUP_REMOVED lines=15> */
.L_x_1941:
[----:B------:R-:W-:Y:S05]  /*6440*/  BSYNC B0 ;  /* 0x0000000000007941 */ /* 0x000fea0003800000 */
.L_x_1940:
        /* <DEDUP_REMOVED lines=15> */
.L_x_1943:
[----:B------:R-:W-:Y:S05]  /*6540*/  BSYNC B0 ;  /* 0x0000000000007941 */ /* 0x000fea0003800000 */
.L_x_1942:
        /* <DEDUP_REMOVED lines=15> */
.L_x_1945:
[----:B------:R-:W-:Y:S05]  /*6640*/  BSYNC B0 ;  /* 0x0000000000007941 */ /* 0x000fea0003800000 */
.L_x_1944:
        /* <DEDUP_REMOVED lines=15> */
.L_x_1914:
        /* <DEDUP_REMOVED lines=45> */
.L_x_1946:
        /* <DEDUP_REMOVED lines=43> */
.L_x_1948:
[----:B------:R-:W-:Y:S05]  /*6cc0*/  BSYNC B0 ;  /* 0x0000000000007941 */ /* 0x000fea0003800000 */
.L_x_1947:
        /* <DEDUP_REMOVED lines=16> */
.L_x_1950:
[----:B------:R-:W-:Y:S05]  /*6dd0*/  BSYNC B0 ;  /* 0x0000000000007941 */ /* 0x000fea0003800000 */
.L_x_1949:
        /* <DEDUP_REMOVED lines=16> */
.L_x_1952:
[----:B------:R-:W-:Y:S05]  /*6ee0*/  BSYNC B0 ;  /* 0x0000000000007941 */ /* 0x000fea0003800000 */
.L_x_1951:
        /* <DEDUP_REMOVED lines=17> */
.L_x_1954:
[----:B------:R-:W-:Y:S05]  /*7000*/  BSYNC B0 ;  /* 0x0000000000007941 */ /* 0x000fea0003800000 */
.L_x_1953:
        /* <DEDUP_REMOVED lines=16> */
.L_x_1956:
[----:B------:R-:W-:Y:S05]  /*7110*/  BSYNC B0 ;  /* 0x0000000000007941 */ /* 0x000fea0003800000 */
.L_x_1955:
        /* <DEDUP_REMOVED lines=20> */
.L_x_1958:
[----:B------:R-:W-:Y:S05]  /*7260*/  BSYNC B0 ;  /* 0x0000000000007941 */ /* 0x000fea0003800000 */
.L_x_1957:
        /* <DEDUP_REMOVED lines=22> */
.L_x_1960:
[----:B------:R-:W-:Y:S05]  /*73d0*/  BSYNC B0 ;  /* 0x0000000000007941 */ /* 0x000fea0003800000 */
.L_x_1959:
        /* <DEDUP_REMOVED lines=17> */
.L_x_1962:
[----:B------:R-:W-:Y:S05]  /*74f0*/  BSYNC B0 ;  /* 0x0000000000007941 */ /* 0x000fea0003800000 */
.L_x_1961:
        /* <DEDUP_REMOVED lines=31> */
.L_x_1964:
[----:B------:R-:W-:Y:S05]  /*76f0*/  BSYNC B0 ;  /* 0x0000000000007941 */ /* 0x000fea0003800000 */
.L_x_1963:
        /* <DEDUP_REMOVED lines=16> */
.L_x_1966:
[----:B------:R-:W-:Y:S05]  /*7800*/  BSYNC B0 ;  /* 0x0000000000007941 */ /* 0x000fea0003800000 */
.L_x_1965:
        /* <DEDUP_REMOVED lines=15> */
.L_x_1968:
[----:B------:R-:W-:Y:S05]  /*7900*/  BSYNC B0 ;  /* 0x0000000000007941 */ /* 0x000fea0003800000 */
.L_x_1967:
        /* <DEDUP_REMOVED lines=15> */
.L_x_1970:
[----:B------:R-:W-:Y:S05]  /*7a00*/  BSYNC B0 ;  /* 0x0000000000007941 */ /* 0x000fea0003800000 */
.L_x_1969:
        /* <DEDUP_REMOVED lines=15> */
.L_x_1972:
[----:B------:R-:W-:Y:S05]  /*7b00*/  BSYNC B0 ;  /* 0x0000000000007941 */ /* 0x000fea0003800000 */
.L_x_1971:
        /* <DEDUP_REMOVED lines=15> */
.L_x_1974:
[----:B------:R-:W-:Y:S05]  /*7c00*/  BSYNC B0 ;  /* 0x0000000000007941 */ /* 0x000fea0003800000 */
.L_x_1973:
        /* <DEDUP_REMOVED lines=15> */
.L_x_1976:
[----:B------:R-:W-:Y:S05]  /*7d00*/  BSYNC B0 ;  /* 0x0000000000007941 */ /* 0x000fea0003800000 */
.L_x_1975:
        /* <DEDUP_REMOVED lines=15> */
.L_x_1884:
        /* <DEDUP_REMOVED lines=21> */
.L_x_1978:
        /* <DEDUP_REMOVED lines=13> */
.L_x_1980:
[----:B------:R-:W-:-:S05]  /*8020*/  ULDC UR4, c[0x0][0x8bc] ;  /* 0x00022f0000047ab9 */ /* 0x000fca0000000800 */
.L_x_1979:
        /* <DEDUP_REMOVED lines=26> */
[----:B------:R-:W-:Y:S01]  /*81d0*/  ULDC UR10, c[0x0][0x280] ;  /* 0x0000a000000a7ab9 */ /* 0x000fe20000000800 */
[----:B-1----:R-:W-:-:S11]  /*81e0*/  USHF.R.S32.HI UR17, URZ, 0x1f, UR7 ;  /* 0x0000001f3f117899 */ /* 0x002fd60008011407 */
[----:B--2---:R-:W-:Y:S02]  /*81f0*/  @P0 R2UR UR4, R0 ;  /* 0x00000000000402ca */ /* 0x004fe400000e0000 */
[----:B------:R-:W-:-:S04]  /*8200*/  ISETP.NE.U32.AND P0, PT, RZ, UR8, PT ;  /* 0x00000008ff007c0c */ /* 0x000fc8000bf05070 */
        /* <DEDUP_REMOVED lines=14> */
.L_x_1981:
        /* <DEDUP_REMOVED lines=13> */
.L_x_1982:
        /* <DEDUP_REMOVED lines=12> */
.L_x_1983:
[----:B------:R-:W-:Y:S01]  /*8480*/  UIADD3 UR8, -UR11, UR10, UR6 ;  /* 0x0000000a0b087290 */ /* 0x000fe2000fffe106 */
[----:B------:R-:W-:Y:S01]  /*8490*/  ISETP.LE.AND P0, PT, RZ, UR22, PT ;  /* 0x00000016ff007c0c */ /* 0x000fe2000bf03270 */
[----:B------:R-:W-:Y:S01]  /*84a0*/  ULDC UR9, c[0x0][0x74c] ;  /* 0x0001d30000097ab9 */ /* 0x000fe20000000800 */
[----:B------:R-:W-:Y:S02]  /*84b0*/  USHF.R.S32.HI UR13, URZ, 0x1f, UR16 ;  /* 0x0000001f3f0d7899 */ /* 0x000fe40008011410 */
[----:B------:R-:W-:Y:S02]  /*84c0*/  UIADD3 UR9, UR8, -UR9, URZ ;  /* 0x8000000908097290 */ /* 0x000fe4000fffe03f */
[----:B------:R-:W-:Y:S02]  /*84d0*/  UIADD3 UR8, UR10, 0x3f, URZ ;  /* 0x0000003f0a087890 */ /* 0x000fe4000fffe03f */
[----:B------:R-:W-:Y:S01]  /*84e0*/  USHF.R.S32.HI UR12, URZ, 0x1f, UR9 ;  /* 0x0000001f3f0c7899 */ /* 0x000fe20008011409 */
[----:B------:R-:W-:Y:S01]  /*84f0*/  ULDC UR15, c[0x0][0x288] ;  /* 0x0000a200000f7ab9 */ /* 0x000fe20000000800 */
[----:B------:R-:W-:-:S02]  /*8500*/  USEL UR20, UR13, URZ, !UP0 ;  /* 0x0000003f0d147287 */ /* 0x000fc4000c000000 */
[----:B------:R-:W-:Y:S02]  /*8510*/  ULEA.HI UR12, UR12, UR9, URZ, 0x6 ;  /* 0x000000090c0c7291 */ /* 0x000fe4000f8f303f */
[----:B------:R-:W-:Y:S02]  /*8520*/  USHF.R.S32.HI UR9, URZ, 0x1f, UR8 ;  /* 0x0000001f3f097899 */ /* 0x000fe40008011408 */
[----:B------:R-:W-:Y:S02]  /*8530*/  USHF.R.S32.HI UR12, URZ, 0x6, UR12 ;  /* 0x000000063f0c7899 */ /* 0x000fe4000801140c */
[----:B------:R-:W-:Y:S02]  /*8540*/  ULEA.HI UR8, UR9, UR8, URZ, 0x6 ;  /* 0x0000000809087291 */ /* 0x000fe4000f8f303f */
[----:B------:R-:W-:Y:S02]  /*8550*/  UIMAD UR13, UR16, UR15, URZ ;  /* 0x0000000f100d72a4 */ /* 0x000fe4000f8e023f */
[----:B------:R-:W-:-:S02]  /*8560*/  UISETP.LT.AND UP1, UPT, URZ, UR12, UPT ;  /* 0x0000000c3f00728c */ /* 0x000fc4000bf21270 */
[----:B------:R-:W-:Y:S02]  /*8570*/  USHF.R.S32.HI UR8, URZ, 0x6, UR8 ;  /* 0x000000063f087899 */ /* 0x000fe40008011408 */
[----:B------:R-:W-:Y:S02]  /*8580*/  USEL UR14, UR16, URZ, !UP0 ;  /* 0x0000003f100e7287 */ /* 0x000fe4000c000000 */
[----:B------:R-:W-:Y:S02]  /*8590*/  UIADD3 UR23, UP0, UR13, UR7, URZ ;  /* 0x000000070d177290 */ /* 0x000fe4000ff1e03f */
[----:B------:R-:W-:Y:S01]  /*85a0*/  USEL UR9, URZ, UR12, !UP1 ;  /* 0x0000000c3f097287 */ /* 0x000fe2000c800000 */
[----:B------:R-:W-:Y:S01]  /*85b0*/  IMAD.U32 R9, RZ, RZ, UR8 ;  /* 0x00000008ff097e24 */ /* 0x000fe2000f8e00ff */
[----:B------:R-:W-:Y:S10]  /*85c0*/  @!P0 BRA `(.L_x_1984) ;  /* 0x0000000000248947 */ /* 0x000ff40003800000 */
[----:B------:R-:W-:-:S03]  /*85d0*/  UIADD3 UR6, UR6, 0xbf, UR10 ;  /* 0x000000bf06067890 */ /* 0x000fc6000fffe00a */
[----:B------:R-:W-:Y:S02]  /*85e0*/  ULDC UR10, c[0x0][0x748] ;  /* 0x0001d200000a7ab9 */ /* 0x000fe40000000800 */
[----:B------:R-:W-:-:S04]  /*85f0*/  UIADD3 UR6, UR6, UR10, -UR11 ;  /* 0x0000000a06067290 */ /* 0x000fc8000fffe80b */
[----:B------:R-:W-:-:S04]  /*8600*/  USHF.R.S32.HI UR10, URZ, 0x1f, UR6 ;  /* 0x0000001f3f0a7899 */ /* 0x000fc80008011406 */
[----:B------:R-:W-:-:S04]  /*8610*/  ULEA.HI UR10, UR10, UR6, URZ, 0x6 ;  /* 0x000000060a0a7291 */ /* 0x000fc8000f8f303f */
[----:B------:R-:W-:-:S04]  /*8620*/  USHF.R.S32.HI UR10, URZ, 0x6, UR10 ;  /* 0x000000063f0a7899 */ /* 0x000fc8000801140a */
[----:B------:R-:W-:-:S04]  /*8630*/  UISETP.LT.AND UP1, UPT, UR8, UR10, UPT ;  /* 0x0000000a0800728c */ /* 0x000fc8000bf21270 */
[----:B------:R-:W-:-:S06]  /*8640*/  USEL UR10, UR8, UR10, UP1 ;  /* 0x0000000a080a7287 */ /* 0x000fcc0008800000 */
[----:B------:R-:W-:-:S07]  /*8650*/  IMAD.U32 R9, RZ, RZ, UR10 ;  /* 0x0000000aff097e24 */ /* 0x000fce000f8e00ff */
.L_x_1984:
[----:B------:R-:W-:Y:S02]  /*8660*/  ISETP.GT.AND P1, PT, R9, UR9, PT ;  /* 0x0000000909007c0c */ /* 0x000fe4000bf24270 */
[----:B------:R-:W-:Y:S01]  /*8670*/  ELECT P0, URZ, PT ;  /* 0x00000000003f782f */ /* 0x000fe20003800000 */
[----:B------:R-:W-:-:S10]  /*8680*/  ULEA.HI.X.SX32 UR10, UR13, UR17, 0x1, UP0 ;  /* 0x000000110d0a7291 */ /* 0x000fd400080f0e3f */
[----:B------:R-:W-:Y:S05]  /*8690*/  @!P1 BRA `(.L_x_1985) ;  /* 0x0000001000849947 */ /* 0x000fea0003800000 */
[----:B------:R-:W1:Y:S01]  /*86a0*/  S2R R2, SR_TID.X ;  /* 0x0000000000027919 */ /* 0x000e620000002100 */
[----:B------:R-:W-:Y:S01]  /*86b0*/  ULDC.64 UR18, c[0x0][0x2d8] ;  /* 0x0000b60000127ab9 */ /* 0x000fe20000000a00 */
[----:B------:R-:W-:Y:S01]  /*86c0*/  VIADD R0, R9, -UR9 ;  /* 0x8000000909007c36 */ /* 0x000fe20008000000 */
[----:B------:R-:W-:Y:S02]  /*86d0*/  UIMAD UR6, UR17, UR18, URZ ;  /* 0x00000012110672a4 */ /* 0x000fe4000f8e023f */
[----:B------:R-:W-:Y:S02]  /*86e0*/  UIMAD.WIDE.U32 UR12, UR7, UR18, URZ ;  /* 0x00000012070c72a5 */ /* 0x000fe4000f8e003f */
[----:B------:R-:W-:Y:S01]  /*86f0*/  UIMAD UR19, UR7, UR19, UR6 ;  /* 0x00000013071372a4 */ /* 0x000fe2000f8e0206 */
[----:B------:R-:W-:Y:S01]  /*8700*/  LOP3.LUT R0, R0, 0x1, RZ, 0xc0, !PT ;  /* 0x0000000100007812 */ /* 0x000fe200078ec0ff */
[----:B------:R-:W-:Y:S02]  /*8710*/  UIADD3 UR6, UP0, UR4, UR12, URZ ;  /* 0x0000000c04067290 */ /* 0x000fe4000ff1e03f */
[----:B------:R-:W-:Y:S01]  /*8720*/  UIADD3 UR19, UR13, UR19, URZ ;  /* 0x000000130d137290 */ /* 0x000fe2000fffe03f */
[----:B------:R-:W-:Y:S01]  /*8730*/  ISETP.NE.U32.AND P1, PT, R0, 0x1, PT ;  /* 0x000000010000780c */ /* 0x000fe20003f25070 */
[----:B------:R-:W-:Y:S01]  /*8740*/  ULDC.64 UR16, c[0x0][0x2e0] ;  /* 0x0000b80000107ab9 */ /* 0x000fe20000000a00 */
[----:B------:R-:W-:Y:S01]  /*8750*/  ULDC UR18, c[0x0][0x760] ;  /* 0x0001d80000127ab9 */ /* 0x000fe20000000800 */
[----:B------:R-:W-:-:S02]  /*8760*/  UIADD3.X UR7, UR5, UR19, URZ, UP0, !UPT ;  /* 0x0000001305077290 */ /* 0x000fc400087fe43f */
[----:B------:R-:W-:Y:S02]  /*8770*/  UIMAD UR11, UR20, UR16, URZ ;  /* 0x00000010140b72a4 */ /* 0x000fe4000f8e023f */
[----:B------:R-:W-:Y:S02]  /*8780*/  UIMAD.WIDE.U32 UR6, UR14, UR16, UR6 ;  /* 0x000000100e0672a5 */ /* 0x000fe4000f8e0006 */
[----:B------:R-:W-:Y:S02]  /*8790*/  UIMAD UR17, UR14, UR17, UR11 ;  /* 0x000000110e1172a4 */ /* 0x000fe4000f8e020b */
[----:B------:R-:W-:Y:S02]  /*87a0*/  UIMAD UR11, UR15, UR18, URZ ;  /* 0x000000120f0b72a4 */ /* 0x000fe4000f8e023f */
[----:B------:R-:W-:Y:S01]  /*87b0*/  UIADD3 UR24, UR7, UR17, URZ ;  /* 0x0000001107187290 */ /* 0x000fe2000fffe03f */
[----:B-1----:R-:W-:Y:S01]  /*87c0*/  LOP3.LUT R10, R2, 0x1f, RZ, 0xc0, !PT ;  /* 0x0000001f020a7812 */ /* 0x002fe200078ec0ff */
[----:B------:R-:W-:Y:S10]  /*87d0*/  @P1 BRA `(.L_x_1986) ;  /* 0x00000004006c1947 */ /* 0x000ff40003800000 */
        /* <DEDUP_REMOVED lines=11> */
.L_x_1989:
[----:B------:R-:W2:Y:S04]  /*8890*/  LDG.E.STRONG.GPU R0, desc[UR46][R2.64] ;  /* 0x0000002e02007981 */ /* 0x000ea8000c1ef900 */
[----:B--2---:R-:W-:Y:S01]  /*88a0*/  CCTL.IVALL ;  /* 0x00000000ff00798f */ /* 0x004fe20002000000 */
[----:B------:R-:W-:Y:S05]  /*88b0*/  YIELD ;  /* 0x0000000000007946 */ /* 0x000fea0003800000 */
[----:B------:R-:W-:-:S13]  /*88c0*/  ISETP.NE.AND P1, PT, R0, UR22, PT ;  /* 0x0000001600007c0c */ /* 0x000fda000bf25270 */
[----:B------:R-:W-:Y:S05]  /*88d0*/  @P1 BRA `(.L_x_1989) ;  /* 0xfffffffc00ec1947 */ /* 0x000fea000383ffff */
.L_x_1988:
[----:B------:R-:W-:Y:S05]  /*88e0*/  BSYNC B0 ;  /* 0x0000000000007941 */ /* 0x000fea0003800000 */
.L_x_1987:
[----:B------:R-:W-:-:S03]  /*88f0*/  UMOV UR15, 0xffffffff ;  /* 0xffffffff000f7882 */ /* 0x000fc60000000000 */
[----:B------:R-:W-:Y:S05]  /*8900*/  BRA.DIV UR15, `(.L_x_1990) ;  /* 0x000000420f387947 */ /* 0x000fea000b800000 */
[----:B------:R-:W-:Y:S01]  /*8910*/  NOP ;  /* 0x0000000000007918 */ /* 0x000fe20000000000 */
.L_x_2073:
        /* <DEDUP_REMOVED lines=22> */
.L_x_1992:
[----:B------:R-:W-:Y:S05]  /*8a80*/  BSYNC B0 ;  /* 0x0000000000007941 */ /* 0x000fea0003800000 */
.L_x_1991:
        /* <DEDUP_REMOVED lines=20> */
.L_x_1994:
[----:B------:R-:W-:Y:S05]  /*8bd0*/  BSYNC B0 ;  /* 0x0000000000007941 */ /* 0x000fea0003800000 */
.L_x_1993:
[----:B------:R-:W-:Y:S06]  /*8be0*/  BAR.ARV 0xa, 0xa0 ;  /* 0x0282800000007b1d */ /* 0x000fec0000002000 */
[----:B------:R-:W-:Y:S04]  /*8bf0*/  BSSY B0, `(.L_x_1995) ;  /* 0x0000003000007945 */ /* 0x000fe80003800000 */
[----:B------:R-:W-:Y:S05]  /*8c00*/  @!P0 BRA `(.L_x_1996) ;  /* 0x0000000000048947 */ /* 0x000fea0003800000 */
[----:B------:R-:W-:-:S04]  /*8c10*/  DEPBAR.LE SB0, 0x0 ;  /* 0x000080000000791a */ /* 0x000fc80000000000 */
.L_x_1996:
[----:B------:R-:W-:Y:S05]  /*8c20*/  BSYNC B0 ;  /* 0x0000000000007941 */ /* 0x000fea0003800000 */
.L_x_1995:
        /* <DEDUP_REMOVED lines=19> */
.L_x_1998:
[----:B------:R-:W-:Y:S05]  /*8d60*/  BSYNC B0 ;  /* 0x0000000000007941 */ /* 0x000fea0003800000 */
.L_x_1997:
[----:B------:R-:W-:Y:S01]  /*8d70*/  UIADD3 UR15, UR9, 0x1, URZ ;  /* 0x00000001090f7890 */ /* 0x000fe2000fffe03f */
[----:B------:R-:W-:Y:S11]  /*8d80*/  BRA `(.L_x_1999) ;  /* 0x0000000000047947 */ /* 0x000ff60003800000 */
.L_x_1986:
[----:B------:R-:W-:-:S05]  /*8d90*/  UMOV UR15, UR9 ;  /* 0x00000009000f7c82 */ /* 0x000fca0008000000 */
.L_x_1999:
[----:B------:R-:W-:-:S06]  /*8da0*/  UIADD3 UR9, UR9, 0x1, URZ ;  /* 0x0000000109097890 */ /* 0x000fcc000fffe03f */
[----:B------:R-:W-:Y:S01]  /*8db0*/  ISETP.NE.AND P1, PT, R9, UR9, PT ;  /* 0x0000000909007c0c */ /* 0x000fe2000bf25270 */
[----:B------:R-:W-:-:S12]  /*8dc0*/  UMOV UR9, UR15 ;  /* 0x0000000f00097c82 */ /* 0x000fd80008000000 */
[----:B------:R-:W-:Y:S05]  /*8dd0*/  @!P1 BRA `(.L_x_1985) ;  /* 0x0000000800b49947 */ /* 0x000fea0003800000 */
[----:B------:R-:W-:Y:S01]  /*8de0*/  UMOV UR18, UR12 ;  /* 0x0000000c00127c82 */ /* 0x000fe20008000000 */
[----:B------:R-:W-:Y:S01]  /*8df0*/  UMOV UR9, UR15 ;  /* 0x0000000f00097c82 */ /* 0x000fe20008000000 */
[----:B------:R-:W-:-:S03]  /*8e00*/  UIMAD.WIDE.U32 UR12, UR14, UR16, UR18 ;  /* 0x000000100e0c72a5 */ /* 0x000fc6000f8e0012 */
[----:B------:R-:W-:Y:S01]  /*8e10*/  ULDC.64 UR18, c[0x0][0x2c0] ;  /* 0x0000b00000127ab9 */ /* 0x000fe20000000a00 */
[----:B------:R-:W-:-:S04]  /*8e20*/  UIADD3 UR4, UP0, UR4, UR12, URZ ;  /* 0x0000000c04047290 */ /* 0x000fc8000ff1e03f */
[----:B------:R-:W-:Y:S02]  /*8e30*/  UIADD3.X UR5, UR5, UR17, UR13, UP0, !UPT ;  /* 0x0000001105057290 */ /* 0x000fe400087fe40d */
[----:B------:R-:W-:-:S04]  /*8e40*/  ULEA UR14, UP0, UR4, UR18, 0x2 ;  /* 0x00000012040e7291 */ /* 0x000fc8000f80103f */
[----:B------:R-:W-:Y:S02]  /*8e50*/  ULEA.HI.X UR5, UR4, UR19, UR5, 0x2, UP0 ;  /* 0x0000001304057291 */ /* 0x000fe400080f1405 */
[----:B------:R-:W-:Y:S01]  /*8e60*/  UIADD3 UR14, UP0, UR14, 0x4000, URZ ;  /* 0x000040000e0e7890 */ /* 0x000fe2000ff1e03f */
[----:B------:R-:W-:-:S03]  /*8e70*/  UMOV UR4, URZ ;  /* 0x0000003f00047c82 */ /* 0x000fc60008000000 */
[----:B------:R-:W-:-:S12]  /*8e80*/  UIADD3.X UR5, URZ, UR5, URZ, UP0, !UPT ;  /* 0x000000053f057290 */ /* 0x000fd800087fe43f */
.L_x_2024:
        /* <DEDUP_REMOVED lines=11> */
.L_x_2002:
[----:B------:R-:W2:Y:S04]  /*8f40*/  LDG.E.STRONG.GPU R0, desc[UR46][R2.64] ;  /* 0x0000002e02007981 */ /* 0x000ea8000c1ef900 */
[----:B--2---:R-:W-:Y:S01]  /*8f50*/  CCTL.IVALL ;  /* 0x00000000ff00798f */ /* 0x004fe20002000000 */
[----:B------:R-:W-:Y:S05]  /*8f60*/  YIELD ;  /* 0x0000000000007946 */ /* 0x000fea0003800000 */
[----:B------:R-:W-:-:S13]  /*8f70*/  ISETP.NE.AND P1, PT, R0, UR22, PT ;  /* 0x0000001600007c0c */ /* 0x000fda000bf25270 */
[----:B------:R-:W-:Y:S05]  /*8f80*/  @P1 BRA `(.L_x_2002) ;  /* 0xfffffffc00ec1947 */ /* 0x000fea000383ffff */
.L_x_2001:
[----:B------:R-:W-:Y:S05]  /*8f90*/  BSYNC B0 ;  /* 0x0000000000007941 */ /* 0x000fea0003800000 */
.L_x_2000:
[----:B------:R-:W-:-:S03]  /*8fa0*/  UMOV UR16, 0xffffffff ;  /* 0xffffffff00107882 */ /* 0x000fc60000000000 */
[----:B------:R-:W-:Y:S05]  /*8fb0*/  BRA.DIV UR16, `(.L_x_2003) ;  /* 0x0000003a10a87947 */ /* 0x000fea000b800000 */
[----:B------:R-:W-:Y:S01]  /*8fc0*/  NOP ;  /* 0x0000000000007918 */ /* 0x000fe20000000000 */
.L_x_2076:
        /* <DEDUP_REMOVED lines=10> */
[----:B------:R-:W-:Y:S01]  /*9070*/  UMOV UR27, 0x14f00000 ;  /* 0x14f00000001b7882 */ /* 0x000fe20000000000 */
[----:B-1----:R-:W-:Y:S02]  /*9080*/  ULEA UR18, UR18, UR17, 0x18 ;  /* 0x0000001112127291 */ /* 0x002fe4000f8ec03f */
[----:B------:R-:W-:-:S02]  /*9090*/  ULEA.HI.X.SX32 UR17, UR16, UR24, 0x1, UP0 ;  /* 0x0000001810117291 */ /* 0x000fc400080f0e3f */
[----:B------:R-:W-:Y:S02]  /*90a0*/  ULEA UR16, UP0, UR25, UR20, 0x2 ;  /* 0x0000001419107291 */ /* 0x000fe4000f80103f */
[----:B------:R-:W-:Y:S02]  /*90b0*/  UIADD3 UR18, UR18, 0x10000, URZ ;  /* 0x0001000012127890 */ /* 0x000fe4000fffe03f */
[----:B------:R-:W-:Y:S01]  /*90c0*/  ULEA.HI.X UR17, UR25, UR21, UR17, 0x2, UP0 ;  /* 0x0000001519117291 */ /* 0x000fe200080f1411 */
[----:B------:R-:W-:-:S08]  /*90d0*/  UMOV UR20, 0x400 ;  /* 0x0000040000147882 */ /* 0x000fd00000000000 */
[----:B------:R1:W-:Y:S02]  /*90e0*/  UBLKRED.G.S.ADD.F32.RN [UR16], [UR18], UR20, desc[UR26] ;  /* 0x00001a10120073bb */ /* 0x0003e400080a1414 */
[----:B-1----:R0:W-:Y:S02]  /*90f0*/  UTMACMDFLUSH ;  /* 0x00000000000079b7 */ /* 0x0021e40000000000 */
.L_x_2005:
[----:B------:R-:W-:Y:S05]  /*9100*/  BSYNC B0 ;  /* 0x0000000000007941 */ /* 0x000fea0003800000 */
.L_x_2004:
[----:B------:R-:W-:Y:S01]  /*9110*/  ULEA UR18, UR15, UR4, 0xd ;  /* 0x000000040f127291 */ /* 0x000fe2000f8e683f */
[----:B------:R-:W-:Y:S06]  /*9120*/  BAR.SYNC.DEFER_BLOCKING 0xe, 0xa0 ;  /* 0x0382800000007b1d */ /* 0x000fec0000010000 */
[----:B------:R-:W-:Y:S01]  /*9130*/  UMOV UR16, UR14 ;  /* 0x0000000e00107c82 */ /* 0x000fe20008000000 */
[----:B------:R-:W-:Y:S01]  /*9140*/  UMOV UR17, UR5 ;  /* 0x0000000500117c82 */ /* 0x000fe20008000000 */
[----:B------:R-:W-:Y:S01]  /*9150*/  BSSY B0, `(.L_x_2006) ;  /* 0x000000d000007945 */ /* 0x000fe20003800000 */
[----:B------:R-:W-:-:S03]  /*9160*/  UIMAD.WIDE UR16, UR18, 0x4, UR16 ;  /* 0x00000004121078a5 */ /* 0x000fc6000f8e0210 */
[----:B------:R-:W-:Y:S09]  /*9170*/  @!P0 BRA `(.L_x_2007) ;  /* 0x0000000000288947 */ /* 0x000ff20003800000 */
        /* <DEDUP_REMOVED lines=10> */
.L_x_2007:
[----:B------:R-:W-:Y:S05]  /*9220*/  BSYNC B0 ;  /* 0x0000000000007941 */ /* 0x000fea0003800000 */
.L_x_2006:
[----:B------:R-:W-:Y:S06]  /*9230*/  BAR.ARV 0xa, 0xa0 ;  /* 0x0282800000007b1d */ /* 0x000fec0000002000 */
[----:B------:R-:W-:Y:S04]  /*9240*/  BSSY B0, `(.L_x_2008) ;  /* 0x0000003000007945 */ /* 0x000fe80003800000 */
[----:B------:R-:W-:Y:S05]  /*9250*/  @!P0 BRA `(.L_x_2009) ;  /* 0x0000000000048947 */ /* 0x000fea0003800000 */
[----:B------:R-:W-:-:S04]  /*9260*/  DEPBAR.LE SB0, 0x0 ;  /* 0x000080000000791a */ /* 0x000fc80000000000 */
.L_x_2009:
[----:B------:R-:W-:Y:S05]  /*9270*/  BSYNC B0 ;  /* 0x0000000000007941 */ /* 0x000fea0003800000 */
.L_x_2008:
        /* <DEDUP_REMOVED lines=19> */
.L_x_2011:
[----:B------:R-:W-:Y:S05]  /*93b0*/  BSYNC B0 ;  /* 0x0000000000007941 */ /* 0x000fea0003800000 */
.L_x_2010:
        /* <DEDUP_REMOVED lines=9> */
.L_x_2014:
[----:B------:R-:W2:Y:S04]  /*9450*/  LDG.E.STRONG.GPU R0, desc[UR46][R2.64] ;  /* 0x0000002e02007981 */ /* 0x000ea8000c1ef900 */
[----:B--2---:R-:W-:Y:S01]  /*9460*/  CCTL.IVALL ;  /* 0x00000000ff00798f */ /* 0x004fe20002000000 */
[----:B------:R-:W-:Y:S05]  /*9470*/  YIELD ;  /* 0x0000000000007946 */ /* 0x000fea0003800000 */
[----:B------:R-:W-:-:S13]  /*9480*/  ISETP.NE.AND P1, PT, R0, UR22, PT ;  /* 0x0000001600007c0c */ /* 0x000fda000bf25270 */
[----:B------:R-:W-:Y:S05]  /*9490*/  @P1 BRA `(.L_x_2014) ;  /* 0xfffffffc00ec1947 */ /* 0x000fea000383ffff */
.L_x_2013:
[----:B------:R-:W-:Y:S05]  /*94a0*/  BSYNC B0 ;  /* 0x0000000000007941 */ /* 0x000fea0003800000 */
.L_x_2012:
[----:B------:R-:W-:-:S03]  /*94b0*/  UMOV UR12, 0xffffffff ;  /* 0xffffffff000c7882 */ /* 0x000fc60000000000 */
[----:B------:R-:W-:Y:S05]  /*94c0*/  BRA.DIV UR12, `(.L_x_2015) ;  /* 0x000000360c807947 */ /* 0x000fea000b800000 */
[----:B------:R-:W-:Y:S01]  /*94d0*/  NOP ;  /* 0x0000000000007918 */ /* 0x000fe20000000000 */
.L_x_2079:
        /* <DEDUP_REMOVED lines=15> */
.L_x_2017:
[----:B------:R-:W-:Y:S05]  /*95d0*/  BSYNC B0 ;  /* 0x0000000000007941 */ /* 0x000fea0003800000 */
.L_x_2016:
        /* <DEDUP_REMOVED lines=15> */
.L_x_2019:
[----:B------:R-:W-:Y:S05]  /*96d0*/  BSYNC B0 ;  /* 0x0000000000007941 */ /* 0x000fea0003800000 */
.L_x_2018:
[----:B------:R-:W-:Y:S06]  /*96e0*/  BAR.ARV 0xa, 0xa0 ;  /* 0x0282800000007b1d */ /* 0x000fec0000002000 */
[----:B------:R-:W-:Y:S04]  /*96f0*/  BSSY B0, `(.L_x_2020) ;  /* 0x0000003000007945 */ /* 0x000fe80003800000 */
[----:B------:R-:W-:Y:S05]  /*9700*/  @!P0 BRA `(.L_x_2021) ;  /* 0x0000000000048947 */ /* 0x000fea0003800000 */
[----:B------:R-:W-:-:S04]  /*9710*/  DEPBAR.LE SB0, 0x0 ;  /* 0x000080000000791a */ /* 0x000fc80000000000 */
.L_x_2021:
[----:B------:R-:W-:Y:S05]  /*9720*/  BSYNC B0 ;  /* 0x0000000000007941 */ /* 0x000fea0003800000 */
.L_x_2020:
        /* <DEDUP_REMOVED lines=19> */
.L_x_2023:
[----:B------:R-:W-:Y:S05]  /*9860*/  BSYNC B0 ;  /* 0x0000000000007941 */ /* 0x000fea0003800000 */
.L_x_2022:
[----:B------:R-:W-:Y:S02]  /*9870*/  UIADD3 UR9, UR9, 0x2, URZ ;  /* 0x0000000209097890 */ /* 0x000fe4000fffe03f */
[----:B------:R-:W-:-:S04]  /*9880*/  UIADD3 UR4, UR4, 0x4000, URZ ;  /* 0x0000400004047890 */ /* 0x000fc8000fffe03f */
[----:B------:R-:W-:-:S13]  /*9890*/  ISETP.LE.AND P1, PT, R9, UR9, PT ;  /* 0x0000000909007c0c */ /* 0x000fda000bf23270 */
[----:B------:R-:W-:Y:S05]  /*98a0*/  @!P1 BRA `(.L_x_2024) ;  /* 0xfffffff400789947 */ /* 0x000fea000383ffff */
.L_x_1985:
        /* <DEDUP_REMOVED lines=41> */
.L_x_2027:
[----:B------:R-:W-:Y:S05]  /*9b40*/  BSYNC B0 ;  /* 0x0000000000007941 */ /* 0x000fea0003800000 */
.L_x_2026:
[----:B------:R-:W-:Y:S05]  /*9b50*/  BRA `(.L_x_2028) ;  /* 0x0000000000047947 */ /* 0x000fea0003800000 */
.L_x_2025:
[----:B------:R-:W-:-:S05]  /*9b60*/  UMOV UR4, UR9 ;  /* 0x0000000900047c82 */ /* 0x000fca0008000000 */
.L_x_2028:
        /* <DEDUP_REMOVED lines=11> */
.L_x_2033:
        /* <DEDUP_REMOVED lines=24> */
.L_x_2030:
[----:B------:R-:W-:Y:S05]  /*9da0*/  BSYNC B0 ;  /* 0x0000000000007941 */ /* 0x000fea0003800000 */
.L_x_2029:
        /* <DEDUP_REMOVED lines=24> */
.L_x_2032:
[----:B------:R-:W-:Y:S05]  /*9f30*/  BSYNC B0 ;  /* 0x0000000000007941 */ /* 0x000fea0003800000 */
.L_x_2031:
[----:B------:R-:W-:Y:S02]  /*9f40*/  UIADD3 UR7, UR7, 0x2, URZ ;  /* 0x0000000207077890 */ /* 0x000fe4000fffe03f */
[----:B------:R-:W-:Y:S02]  /*9f50*/  ULEA UR5, UR19, UR5, 0x1 ;  /* 0x0000000513057291 */ /* 0x000fe4000f8e083f */
[----:B------:R-:W-:Y:S02]  /*9f60*/  ULEA UR6, UR19, UR6, 0x1 ;  /* 0x0000000613067291 */ /* 0x000fe4000f8e083f */
[----:B------:R-:W-:-:S13]  /*9f70*/  ISETP.NE.AND P0, PT, RZ, UR7, PT ;  /* 0x00000007ff007c0c */ /* 0x000fda000bf05270 */
[----:B------:R-:W-:Y:S05]  /*9f80*/  @!P0 BRA `(.L_x_1889) ;  /* 0x0000002800388947 */ /* 0x000fea0003800000 */
[----:B------:R-:W-:Y:S05]  /*9f90*/  BRA `(.L_x_2033) ;  /* 0xfffffffc00207947 */ /* 0x000fea000383ffff */
.L_x_1977:
        /* <DEDUP_REMOVED lines=14> */
.L_x_2034:
        /* <DEDUP_REMOVED lines=14> */
.L_x_2036:
[----:B------:R-:W-:-:S05]  /*a160*/  ULDC UR4, c[0x0][0x8bc] ;  /* 0x00022f0000047ab9 */ /* 0x000fca0000000800 */
.L_x_2035:
        /* <DEDUP_REMOVED lines=59> */
.L_x_2038:
        /* <DEDUP_REMOVED lines=13> */
.L_x_2039:
        /* <DEDUP_REMOVED lines=8> */
.L_x_2040:
        /* <DEDUP_REMOVED lines=21> */
.L_x_2041:
        /* <DEDUP_REMOVED lines=50> */
.L_x_2080:
        /* <DEDUP_REMOVED lines=15> */
.L_x_2044:
        /* <DEDUP_REMOVED lines=97> */
.L_x_2055:
[----:B-123--:R-:W-:-:S04]  /*b1e0*/  SHF.L.U32 R18, R10, 0x1f, RZ ;  /* 0x0000001f0a127819 */ /* 0x00efc800000006ff */
[----:B------:R-:W2:Y:S02]  /*b1f0*/  SYNCS.PHASECHK.TRANS64.TRYWAIT P1, [R15+URZ+0x30840], R18 ;  /* 0x030840120f0075a7 */ /* 0x000ea4000802017f */
[----:B--2---:R-:W-:Y:S05]  /*b200*/  @!P1 BRA `(.L_x_2047) ;  /* 0x0000001800609947 */ /* 0x004fea0003800000 */
.L_x_2081:
        /* <DEDUP_REMOVED lines=8> */
.L_x_2048:
        /* <DEDUP_REMOVED lines=37> */
.L_x_2082:
        /* <DEDUP_REMOVED lines=8> */
.L_x_2050:
        /* <DEDUP_REMOVED lines=37> */
.L_x_2083:
        /* <DEDUP_REMOVED lines=8> */
.L_x_2052:
        /* <DEDUP_REMOVED lines=31> */
.L_x_2085:
        /* <DEDUP_REMOVED lines=8> */
.L_x_2054:
        /* <DEDUP_REMOVED lines=37> */
.L_x_2046:
[----:B------:R-:W4:Y:S02]  /*bcf0*/  LDL.LU R4, [R1+0x4] ;  /* 0x0000040001047983 */ /* 0x000f240000300800 */
[----:B----4-:R-:W-:Y:S02]  /*bd00*/  ISETP.NE.AND P1, PT, R4, RZ, PT ;  /* 0x000000ff0400720c */ /* 0x010fe40003f25270 */
[----:B------:R4:W5:Y:S11]  /*bd10*/  LDL R4, [R1] ;  /* 0x0000000001047983 */ /* 0x0009760000100800 */
[----:B----4-:R-:W-:Y:S05]  /*bd20*/  @!P1 BRA `(.L_x_2045) ;  /* 0x00000004005c9947 */ /* 0x010fea0003800000 */
[----:B------:R-:W-:-:S04]  /*bd30*/  SHF.L.U32 R12, R10, 0x1f, RZ ;  /* 0x0000001f0a0c7819 */ /* 0x000fc800000006ff */
[----:B------:R-:W4:Y:S02]  /*bd40*/  SYNCS.PHASECHK.TRANS64.TRYWAIT P1, [R15+URZ+0x30840], R12 ;  /* 0x0308400c0f0075a7 */ /* 0x000f24000802017f */
[----:B----4-:R-:W-:Y:S05]  /*bd50*/  @!P1 BRA `(.L_x_2056) ;  /* 0x0000000c00e09947 */ /* 0x010fea0003800000 */
.L_x_2086:
        /* <DEDUP_REMOVED lines=8> */
.L_x_2057:
        /* <DEDUP_REMOVED lines=34> */
.L_x_2087:
        /* <DEDUP_REMOVED lines=8> */
.L_x_2059:
        /* <DEDUP_REMOVED lines=34> */
.L_x_2045:
[----:B------:R-:W1:Y:S01]  /*c2a0*/  S2R R0, SR_TID.X ;  /* 0x0000000000007919 */ /* 0x000e620000002100 */
[----:B------:R-:W-:Y:S01]  /*c2b0*/  IMAD R3, R16, 0x8, R15 ;  /* 0x0000000810037824 */ /* 0x000fe200078e020f */
[----:B-1----:R-:W-:Y:S02]  /*c2c0*/  LOP3.LUT R2, R0, 0x7f, RZ, 0xc0, !PT ;  /* 0x0000007f00027812 */ /* 0x002fe400078ec0ff */
[----:B------:R-:W-:Y:S02]  /*c2d0*/  SHF.L.U32 R0, R10, 0x1f, RZ ;  /* 0x0000001f0a007819 */ /* 0x000fe400000006ff */
[----:B------:R-:W-:Y:S02]  /*c2e0*/  ISETP.NE.AND P1, PT, R2, RZ, PT ;  /* 0x000000ff0200720c */ /* 0x000fe40003f25270 */
[----:B------:R-:W1:Y:S02]  /*c2f0*/  SYNCS.PHASECHK.TRANS64.TRYWAIT P0, [R3+URZ+0x30840], R0 ;  /* 0x03084000030075a7 */ /* 0x000e64000800017f */
[----:B-1----:R-:W-:Y:S09]  /*c300*/  @!P0 BRA `(.L_x_2060) ;  /* 0x00000008009c8947 */ /* 0x002ff20003800000 */
.L_x_2088:
[----:B------:R-:W-:Y:S05]  /*c310*/  @P1 BRA `(.L_x_2061) ;  /* 0x0000000000181947 */ /* 0x000fea0003800000 */
[----:B------:R-:W1:Y:S01]  /*c320*/  S2R R2, SR_TID.X ;  /* 0x0000000000027919 */ /* 0x000e620000002100 */
[----:B------:R-:W-:-:S04]  /*c330*/  IMAD.MOV.U32 R0, RZ, RZ, 0x4100 ;  /* 0x00004100ff007424 */ /* 0x000fc800078e00ff */
[----:B------:R1:W-:Y:S02]  /*c340*/  SYNCS.ARRIVE.TRANS64 RZ, [R3+URZ+0x30830], R0 ;  /* 0x0308300003ff79a7 */ /* 0x0003e4000800003f */
[----:B-1----:R-:W-:-:S13]  /*c350*/  LOP3.LUT P0, RZ, R2, 0x1f, RZ, 0xc0, !PT ;  /* 0x0000001f02ff7812 */ /* 0x002fda000780c0ff */
[----:B------:R-:W-:Y:S05]  /*c360*/  @!P0 BRA `(.L_x_2061) ;  /* 0x0000000000048947 */ /* 0x000fea0003800000 */
[----:B------:R-:W-:Y:S01]  /*c370*/  BPT.TRAP 0x1 ;  /* 0x000000040000795c */ /* 0x000fe20000300000 */
.L_x_2061:
        /* <DEDUP_REMOVED lines=41> */
.L_x_2042:
[----:B------:R-:W-:Y:S05]  /*c610*/  BSYNC B0 ;  /* 0x0000000000007941 */ /* 0x000fea0003800000 */
.L_x_2037:
[----:B------:R-:W-:-:S03]  /*c620*/  UMOV UR8, 0xffffffff ;  /* 0xffffffff00087882 */ /* 0x000fc60000000000 */
[----:B------:R-:W-:Y:S05]  /*c630*/  BRA.DIV UR8, `(.L_x_2062) ;  /* 0x0000000608e47947 */ /* 0x000fea000b800000 */
[----:B------:R-:W-:-:S13]  /*c640*/  ELECT P6, URZ, PT ;  /* 0x00000000003f782f */ /* 0x000fda00038c0000 */
.L_x_2091:
[----:B------:R-:W-:Y:S05]  /*c650*/  @!P6 BRA `(.L_x_1889) ;  /* 0x000000000084e947 */ /* 0x000fea0003800000 */
[----:B------:R-:W-:-:S06]  /*c660*/  ULOP3.LUT UR8, UR38, 0x2, URZ, 0xfc, !UPT ;  /* 0x0000000226087892 */ /* 0x000fcc000f8efc3f */
[----:B------:R-:W-:-:S05]  /*c670*/  IMAD.U32 R2, RZ, RZ, UR8 ;  /* 0x00000008ff027e24 */ /* 0x000fca000f8e00ff */
[----:B------:R-:W-:-:S13]  /*c680*/  ISETP.NE.AND P2, PT, R2, 0x3, PT ;  /* 0x000000030200780c */ /* 0x000fda0003f45270 */
[----:B------:R-:W-:Y:S05]  /*c690*/  @!P2 BRA `(.L_x_2063) ;  /* 0x000000000004a947 */ /* 0x000fea0003800000 */
[----:B---3--:R-:W-:Y:S01]  /*c6a0*/  BPT.TRAP 0x1 ;  /* 0x000000040000795c */ /* 0x008fe20000300000 */
.L_x_2063:
        /* <DEDUP_REMOVED lines=15> */
.L_x_2092:
[----:B------:R-:W2:Y:S02]  /*c7a0*/  SYNCS.PHASECHK.TRANS64.TRYWAIT P0, [R3+URZ], R2 ;  /* 0x00000002030075a7 */ /* 0x000ea4000800017f */
[----:B--2---:R-:W-:Y:S05]  /*c7b0*/  @!P0 BRA `(.L_x_2065) ;  /* 0x0000000400b88947 */ /* 0x004fea0003800000 */
.L_x_2093:
[----:B------:R-:W-:Y:S05]  /*c7c0*/  @!P2 BRA `(.L_x_2066) ;  /* 0x000000000004a947 */ /* 0x000fea0003800000 */
[----:B---3--:R-:W-:Y:S01]  /*c7d0*/  BPT.TRAP 0x1 ;  /* 0x000000040000795c */ /* 0x008fe20000300000 */
.L_x_2066:
[----:B--2---:R-:W-:-:S04]  /*c7e0*/  VIADD R3, R8, 0x30840 ;  /* 0x0003084008037836 */ /* 0x004fc80000000000 */
[----:B------:R-:W-:-:S04]  /*c7f0*/  IMAD R5, R0, 0x8, R3 ;  /* 0x0000000800057824 */ /* 0x000fc800078e0203 */
[----:B------:R-:W2:Y:S02]  /*c800*/  SYNCS.PHASECHK.TRANS64.TRYWAIT P0, [R5+URZ], R4 ;  /* 0x00000004050075a7 */ /* 0x000ea4000800017f */
[----:B--2---:R-:W-:Y:S05]  /*c810*/  @!P0 BRA `(.L_x_2067) ;  /* 0x0000000400b48947 */ /* 0x004fea0003800000 */
.L_x_2094:
[----:B------:R-:W-:-:S07]  /*c820*/  IMAD R3, R6, 0x8, R3 ;  /* 0x0000000806037824 */ /* 0x000fce00078e0203 */
.L_x_2068:
[----:B----4-:R4:W1:Y:S02]  /*c830*/  SYNCS.PHASECHK.TRANS64.TRYWAIT P0, [R3+URZ], R2 ;  /* 0x00000002030075a7 */ /* 0x010864000800017f */
[----:B-1----:R-:W-:Y:S05]  /*c840*/  @!P0 NANOSLEEP.SYNCS 0x989680 ;  /* 0x009896800000895d */ /* 0x002fea0003900000 */
[----:B------:R-:W1:Y:S02]  /*c850*/  @!P0 SYNCS.PHASECHK.TRANS64 P0, [R3+URZ], R2 ;  /* 0x00000002030085a7 */ /* 0x000e64000800007f */
[----:B-1----:R-:W-:Y:S05]  /*c860*/  @!P0 BRA `(.L_x_2068) ;  /* 0xfffffffc00f08947 */ /* 0x002fea000383ffff */
.L_x_1889:
[----:B---3--:R-:W-:Y:S05]  /*c870*/  BSYNC B6 ;  /* 0x0000000000067941 */ /* 0x008fea0003800000 */
.L_x_1883:
[----:B------:R-:W-:Y:S05]  /*c880*/  EXIT ;  /* 0x000000000000794d */ /* 0x000fea0003800000 */
.L_x_1900:
[----:B------:R-:W-:Y:S02]  /*c890*/  IMAD.MOV.U32 R12, RZ, RZ, RZ ;  /* 0x000000ffff0c7224 */ /* 0x000fe400078e00ff */
[----:B------:R-:W-:Y:S02]  /*c8a0*/  IMAD.MOV.U32 R11, RZ, RZ, 0x1f ;  /* 0x0000001fff0b7424 */ /* 0x000fe400078e00ff */
[----:B------:R-:W-:-:S07]  /*c8b0*/  IMAD.MOV.U32 R15, RZ, RZ, -0x1 ;  /* 0xffffffffff0f7424 */ /* 0x000fce00078e00ff */
[----:B------:R-:W-:Y:S05]  /*c8c0*/  WARPSYNC.COLLECTIVE R15, `(.L_x_2069) ;  /* 0x000000000f087348 */ /* 0x000fea0003c00000 */
[----:B------:R1:W2:Y:S02]  /*c8d0*/  SHFL.IDX P6, R14, R13, R12, R11 ;  /* 0x0000000c0d0e7389 */ /* 0x0002a400000c000b */
[----:B-12---:R-:W-:Y:S01]  /*c8e0*/  ENDCOLLECTIVE ;  /* 0x000000000000791b */ /* 0x006fe20003800000 */
.L_x_2069:
[----:B------:R-:W-:Y:S05]  /*c8f0*/  BRA `(.L_x_2070) ;  /* 0xffffff4c00547947 */ /* 0x000fea000383ffff */
.L_x_1902:
[----:B--2---:R2:W3:Y:S02]  /*c900*/  SYNCS.PHASECHK.TRANS64.TRYWAIT P0, [R231+URZ+0x30800], R8 ;  /* 0x03080008e70075a7 */ /* 0x0044e4000800017f */
[----:B---3--:R-:W-:Y:S05]  /*c910*/  @!P0 NANOSLEEP.SYNCS 0x989680 ;  /* 0x009896800000895d */ /* 0x008fea0003900000 */
[----:B------:R-:W3:Y:S02]  /*c920*/  @!P0 SYNCS.PHASECHK.TRANS64 P0, [R231+URZ+0x30800], R8 ;  /* 0x03080008e70085a7 */ /* 0x000ee4000800007f */
[----:B---3--:R-:W-:Y:S05]  /*c930*/  @!P0 BRA `(.L_x_1902) ;  /* 0xfffffffc00f08947 */ /* 0x008fea000383ffff */
[----:B------:R-:W-:Y:S05]  /*c940*/  BRA `(.L_x_1901) ;  /* 0xffffff4c009c7947 */ /* 0x000fea000383ffff */
.L_x_1906:
[----:B---3--:R3:W4:Y:S02]  /*c950*/  SYNCS.PHASECHK.TRANS64.TRYWAIT P0, [R0+URZ+0x30810], R7 ;  /* 0x03081007000075a7 */ /* 0x008724000800017f */
[----:B----4-:R-:W-:Y:S05]  /*c960*/  @!P0 NANOSLEEP.SYNCS 0x989680 ;  /* 0x009896800000895d */ /* 0x010fea0003900000 */
[----:B------:R-:W4:Y:S02]  /*c970*/  @!P0 SYNCS.PHASECHK.TRANS64 P0, [R0+URZ+0x30810], R7 ;  /* 0x03081007000085a7 */ /* 0x000f24000800007f */
[----:B----4-:R-:W-:Y:S05]  /*c980*/  @!P0 BRA `(.L_x_1906) ;  /* 0xfffffffc00f08947 */ /* 0x010fea000383ffff */
[----:B------:R-:W-:Y:S05]  /*c990*/  BRA `(.L_x_1905) ;  /* 0xffffff5400307947 */ /* 0x000fea000383ffff */
.L_x_1910:
[----:B------:R1:W1:Y:S02]  /*c9a0*/  SYNCS.PHASECHK.TRANS64.TRYWAIT P0, [R0+URZ+0x30830], R7 ;  /* 0x03083007000075a7 */ /* 0x000264000800017f */
[----:B-1----:R-:W-:Y:S05]  /*c9b0*/  @!P0 NANOSLEEP.SYNCS 0x989680 ;  /* 0x009896800000895d */ /* 0x002fea0003900000 */
[----:B------:R-:W1:Y:S02]  /*c9c0*/  @!P0 SYNCS.PHASECHK.TRANS64 P0, [R0+URZ+0x30830], R7 ;  /* 0x03083007000085a7 */ /* 0x000e64000800007f */
[----:B-1----:R-:W-:Y:S05]  /*c9d0*/  @!P0 BRA `(.L_x_1910) ;  /* 0xfffffffc00f08947 */ /* 0x002fea000383ffff */
[----:B------:R-:W-:Y:S05]  /*c9e0*/  BRA `(.L_x_1909) ;  /* 0xffffff5800887947 */ /* 0x000fea000383ffff */
.L_x_1990:
[----:B------:R-:W-:Y:S01]  /*c9f0*/  BSSY B0, `(.L_x_2071) ;  /* 0x0000005000007945 */ /* 0x000fe20003800000 */
[----:B------:R-:W-:-:S07]  /*ca00*/  IMAD.MOV.U32 R15, RZ, RZ, -0x1 ;  /* 0xffffffffff0f7424 */ /* 0x000fce00078e00ff */
[----:B------:R-:W-:Y:S05]  /*ca10*/  WARPSYNC.COLLECTIVE R15, `(.L_x_2072) ;  /* 0x000000000f087348 */ /* 0x000fea0003c00000 */
[----:B------:R-:W-:Y:S01]  /*ca20*/  NOP ;  /* 0x0000000000007918 */ /* 0x000fe20000000000 */
[----:B------:R-:W-:Y:S01]  /*ca30*/  ENDCOLLECTIVE ;  /* 0x000000000000791b */ /* 0x000fe20003800000 */
.L_x_2072:
[----:B------:R-:W-:Y:S05]  /*ca40*/  BSYNC B0 ;  /* 0x0000000000007941 */ /* 0x000fea0003800000 */
.L_x_2071:
[----:B------:R-:W-:Y:S05]  /*ca50*/  BRA `(.L_x_2073) ;  /* 0xffffffbc00b07947 */ /* 0x000fea000383ffff */
.L_x_2003:
[----:B------:R-:W-:Y:S01]  /*ca60*/  BSSY B0, `(.L_x_2074) ;  /* 0x0000005000007945 */ /* 0x000fe20003800000 */
[----:B------:R-:W-:-:S07]  /*ca70*/  IMAD.MOV.U32 R15, RZ, RZ, -0x1 ;  /* 0xffffffffff0f7424 */ /* 0x000fce00078e00ff */
[----:B------:R-:W-:Y:S05]  /*ca80*/  WARPSYNC.COLLECTIVE R15, `(.L_x_2075) ;  /* 0x000000000f087348 */ /* 0x000fea0003c00000 */
[----:B------:R-:W-:Y:S01]  /*ca90*/  NOP ;  /* 0x0000000000007918 */ /* 0x000fe20000000000 */
[----:B------:R-:W-:Y:S01]  /*caa0*/  ENDCOLLECTIVE ;  /* 0x000000000000791b */ /* 0x000fe20003800000 */
.L_x_2075:
[----:B------:R-:W-:Y:S05]  /*cab0*/  BSYNC B0 ;  /* 0x0000000000007941 */ /* 0x000fea0003800000 */
.L_x_2074:
[----:B------:R-:W-:Y:S05]  /*cac0*/  BRA `(.L_x_2076) ;  /* 0xffffffc400407947 */ /* 0x000fea000383ffff */
.L_x_2015:
[----:B------:R-:W-:Y:S01]  /*cad0*/  BSSY B0, `(.L_x_2077) ;  /* 0x0000005000007945 */ /* 0x000fe20003800000 */
[----:B------:R-:W-:-:S07]  /*cae0*/  IMAD.MOV.U32 R15, RZ, RZ, -0x1 ;  /* 0xffffffffff0f7424 */ /* 0x000fce00078e00ff */
[----:B------:R-:W-:Y:S05]  /*caf0*/  WARPSYNC.COLLECTIVE R15, `(.L_x_2078) ;  /* 0x000000000f087348 */ /* 0x000fea0003c00000 */
[----:B------:R-:W-:Y:S01]  /*cb00*/  NOP ;  /* 0x0000000000007918 */ /* 0x000fe20000000000 */
[----:B------:R-:W-:Y:S01]  /*cb10*/  ENDCOLLECTIVE ;  /* 0x000000000000791b */ /* 0x000fe20003800000 */
.L_x_2078:
[----:B------:R-:W-:Y:S05]  /*cb20*/  BSYNC B0 ;  /* 0x0000000000007941 */ /* 0x000fea0003800000 */
.L_x_2077:
[----:B------:R-:W-:Y:S05]  /*cb30*/  BRA `(.L_x_2079) ;  /* 0xffffffc800687947 */ /* 0x000fea000383ffff */
.L_x_2043:
[----:B-1----:R1:W2:Y:S02]  /*cb40*/  SYNCS.PHASECHK.TRANS64.TRYWAIT P0, [R15+URZ+0x30820], R0 ;  /* 0x030820000f0075a7 */ /* 0x0022a4000800017f */
[----:B--2---:R-:W-:Y:S05]  /*cb50*/  @!P0 NANOSLEEP.SYNCS 0x989680 ;  /* 0x009896800000895d */ /* 0x004fea0003900000 */
[----:B------:R-:W2:Y:S02]  /*cb60*/  @!P0 SYNCS.PHASECHK.TRANS64 P0, [R15+URZ+0x30820], R0 ;  /* 0x030820000f0085a7 */ /* 0x000ea4000800007f */
[----:B--2---:R-:W-:Y:S05]  /*cb70*/  @!P0 BRA `(.L_x_2043) ;  /* 0xfffffffc00f08947 */ /* 0x004fea000383ffff */
[----:B------:R-:W-:Y:S05]  /*cb80*/  BRA `(.L_x_2080) ;  /* 0xffffffdc00d47947 */ /* 0x000fea000383ffff */
.L_x_2047:
[----:B--2---:R2:W3:Y:S02]  /*cb90*/  SYNCS.PHASECHK.TRANS64.TRYWAIT P1, [R15+URZ+0x30840], R18 ;  /* 0x030840120f0075a7 */ /* 0x0044e4000802017f */
[----:B---3--:R-:W-:Y:S05]  /*cba0*/  @!P1 NANOSLEEP.SYNCS 0x989680 ;  /* 0x009896800000995d */ /* 0x008fea0003900000 */
[----:B------:R-:W3:Y:S02]  /*cbb0*/  @!P1 SYNCS.PHASECHK.TRANS64 P1, [R15+URZ+0x30840], R18 ;  /* 0x030840120f0095a7 */ /* 0x000ee4000802007f */
[----:B---3--:R-:W-:Y:S05]  /*cbc0*/  @!P1 BRA `(.L_x_2047) ;  /* 0xfffffffc00f09947 */ /* 0x008fea000383ffff */
[----:B------:R-:W-:Y:S05]  /*cbd0*/  BRA `(.L_x_2081) ;  /* 0xffffffe4008c7947 */ /* 0x000fea000383ffff */
.L_x_2049:
[----:B-1----:R1:W3:Y:S02]  /*cbe0*/  SYNCS.PHASECHK.TRANS64.TRYWAIT P1, [R15+URZ+0x30828], R18 ;  /* 0x030828120f0075a7 */ /* 0x0022e4000802017f */
[----:B---3--:R-:W-:Y:S05]  /*cbf0*/  @!P1 NANOSLEEP.SYNCS 0x989680 ;  /* 0x009896800000995d */ /* 0x008fea0003900000 */
[----:B------:R-:W3:Y:S02]  /*cc00*/  @!P1 SYNCS.PHASECHK.TRANS64 P1, [R15+URZ+0x30828], R18 ;  /* 0x030828120f0095a7 */ /* 0x000ee4000802007f */
[----:B---3--:R-:W-:Y:S05]  /*cc10*/  @!P1 BRA `(.L_x_2049) ;  /* 0xfffffffc00f09947 */ /* 0x008fea000383ffff */
[----:B------:R-:W-:Y:S05]  /*cc20*/  BRA `(.L_x_2082) ;  /* 0xffffffe8002c7947 */ /* 0x000fea000383ffff */
.L_x_2051:
[----:B---3--:R3:W4:Y:S02]  /*cc30*/  SYNCS.PHASECHK.TRANS64.TRYWAIT P1, [R15+URZ+0x30848], R18 ;  /* 0x030848120f0075a7 */ /* 0x008724000802017f */
[----:B----4-:R-:W-:Y:S05]  /*cc40*/  @!P1 NANOSLEEP.SYNCS 0x989680 ;  /* 0x009896800000995d */ /* 0x010fea0003900000 */
[----:B------:R-:W4:Y:S02]  /*cc50*/  @!P1 SYNCS.PHASECHK.TRANS64 P1, [R15+URZ+0x30848], R18 ;  /* 0x030848120f0095a7 */ /* 0x000f24000802007f */
[----:B----4-:R-:W-:Y:S05]  /*cc60*/  @!P1 BRA `(.L_x_2051) ;  /* 0xfffffffc00f09947 */ /* 0x010fea000383ffff */
[----:B------:R-:W-:Y:S05]  /*cc70*/  BRA `(.L_x_2083) ;  /* 0xffffffe800cc7947 */ /* 0x000fea000383ffff */
.L_x_2053:
[----:B------:R-:W-:-:S07]  /*cc80*/  SHF.L.U32 R4, R10, 0x1f, RZ ;  /* 0x0000001f0a047819 */ /* 0x000fce00000006ff */
.L_x_2084:
[----:B----4-:R4:W1:Y:S02]  /*cc90*/  SYNCS.PHASECHK.TRANS64.TRYWAIT P1, [R15+URZ+0x30820], R4 ;  /* 0x030820040f0075a7 */ /* 0x010864000802017f */
[----:B-1----:R-:W-:Y:S05]  /*cca0*/  @!P1 NANOSLEEP.SYNCS 0x989680 ;  /* 0x009896800000995d */ /* 0x002fea0003900000 */
[----:B------:R-:W1:Y:S02]  /*ccb0*/  @!P1 SYNCS.PHASECHK.TRANS64 P1, [R15+URZ+0x30820], R4 ;  /* 0x030820040f0095a7 */ /* 0x000e64000802007f */
[----:B-1----:R-:W-:Y:S05]  /*ccc0*/  @!P1 BRA `(.L_x_2084) ;  /* 0xfffffffc00f09947 */ /* 0x002fea000383ffff */
[----:B------:R-:W-:Y:S05]  /*ccd0*/  BRA `(.L_x_2085) ;  /* 0xffffffec00507947 */ /* 0x000fea000383ffff */
.L_x_2056:
[----:B----4-:R4:W1:Y:S02]  /*cce0*/  SYNCS.PHASECHK.TRANS64.TRYWAIT P1, [R15+URZ+0x30840], R12 ;  /* 0x0308400c0f0075a7 */ /* 0x010864000802017f */
[----:B-1----:R-:W-:Y:S05]  /*ccf0*/  @!P1 NANOSLEEP.SYNCS 0x989680 ;  /* 0x009896800000995d */ /* 0x002fea0003900000 */
[----:B------:R-:W1:Y:S02]  /*cd00*/  @!P1 SYNCS.PHASECHK.TRANS64 P1, [R15+URZ+0x30840], R12 ;  /* 0x0308400c0f0095a7 */ /* 0x000e64000802007f */
[----:B-1----:R-:W-:Y:S05]  /*cd10*/  @!P1 BRA `(.L_x_2056) ;  /* 0xfffffffc00f09947 */ /* 0x002fea000383ffff */
[----:B------:R-:W-:Y:S05]  /*cd20*/  BRA `(.L_x_2086) ;  /* 0xfffffff0000c7947 */ /* 0x000fea000383ffff */
.L_x_2058:
[----:B-1----:R1:W2:Y:S02]  /*cd30*/  SYNCS.PHASECHK.TRANS64.TRYWAIT P1, [R15+URZ+0x30828], R12 ;  /* 0x0308280c0f0075a7 */ /* 0x0022a4000802017f */
[----:B--2---:R-:W-:Y:S05]  /*cd40*/  @!P1 NANOSLEEP.SYNCS 0x989680 ;  /* 0x009896800000995d */ /* 0x004fea0003900000 */
[----:B------:R-:W2:Y:S02]  /*cd50*/  @!P1 SYNCS.PHASECHK.TRANS64 P1, [R15+URZ+0x30828], R12 ;  /* 0x0308280c0f0095a7 */ /* 0x000ea4000802007f */
[----:B--2---:R-:W-:Y:S05]  /*cd60*/  @!P1 BRA `(.L_x_2058) ;  /* 0xfffffffc00f09947 */ /* 0x004fea000383ffff */
[----:B------:R-:W-:Y:S05]  /*cd70*/  BRA `(.L_x_2087) ;  /* 0xfffffff000a07947 */ /* 0x000fea000383ffff */
.L_x_2060:
[----:B------:R1:W1:Y:S02]  /*cd80*/  SYNCS.PHASECHK.TRANS64.TRYWAIT P0, [R3+URZ+0x30840], R0 ;  /* 0x03084000030075a7 */ /* 0x000264000800017f */
[----:B-1----:R-:W-:Y:S05]  /*cd90*/  @!P0 NANOSLEEP.SYNCS 0x989680 ;  /* 0x009896800000895d */ /* 0x002fea0003900000 */
[----:B------:R-:W1:Y:S02]  /*cda0*/  @!P0 SYNCS.PHASECHK.TRANS64 P0, [R3+URZ+0x30840], R0 ;  /* 0x03084000030085a7 */ /* 0x000e64000800007f */
[----:B-1----:R-:W-:Y:S05]  /*cdb0*/  @!P0 BRA `(.L_x_2060) ;  /* 0xfffffffc00f08947 */ /* 0x002fea000383ffff */
[----:B------:R-:W-:Y:S05]  /*cdc0*/  BRA `(.L_x_2088) ;  /* 0xfffffff400507947 */ /* 0x000fea000383ffff */
.L_x_2062:
[----:B------:R-:W-:Y:S01]  /*cdd0*/  BSSY B0, `(.L_x_2089) ;  /* 0x0000006000007945 */ /* 0x000fe20003800000 */
[----:B------:R-:W-:-:S07]  /*cde0*/  IMAD.MOV.U32 R15, RZ, RZ, -0x1 ;  /* 0xffffffffff0f7424 */ /* 0x000fce00078e00ff */
[----:B---3--:R-:W-:Y:S05]  /*cdf0*/  WARPSYNC.COLLECTIVE R15, `(.L_x_2090) ;  /* 0x000000000f0c7348 */ /* 0x008fea0003c00000 */
[----:B------:R-:W-:Y:S02]  /*ce00*/  ELECT P6, UR62, PT ;  /* 0x00000000003e782f */ /* 0x000fe400038c0000 */
[----:B------:R-:W-:Y:S01]  /*ce10*/  MOV R14, UR62 ;  /* 0x0000003e000e7c02 */ /* 0x000fe20008000f00 */
[----:B---3--:R-:W-:Y:S10]  /*ce20*/  ENDCOLLECTIVE ;  /* 0x000000000000791b */ /* 0x008ff40003800000 */
.L_x_2090:
[----:B------:R-:W-:Y:S05]  /*ce30*/  BSYNC B0 ;  /* 0x0000000000007941 */ /* 0x000fea0003800000 */
.L_x_2089:
[----:B------:R-:W-:Y:S05]  /*ce40*/  BRA `(.L_x_2091) ;  /* 0xfffffff800007947 */ /* 0x000fea000383ffff */
.L_x_2064:
[----:B-1----:R1:W2:Y:S02]  /*ce50*/  SYNCS.PHASECHK.TRANS64.TRYWAIT P0, [R7+URZ], R4 ;  /* 0x00000004070075a7 */ /* 0x0022a4000800017f */
[----:B--2---:R-:W-:Y:S05]  /*ce60*/  @!P0 NANOSLEEP.SYNCS 0x989680 ;  /* 0x009896800000895d */ /* 0x004fea0003900000 */
[----:B------:R-:W2:Y:S02]  /*ce70*/  @!P0 SYNCS.PHASECHK.TRANS64 P0, [R7+URZ], R4 ;  /* 0x00000004070085a7 */ /* 0x000ea4000800007f */
[----:B--2---:R-:W-:Y:S05]  /*ce80*/  @!P0 BRA `(.L_x_2064) ;  /* 0xfffffffc00f08947 */ /* 0x004fea000383ffff */
[----:B------:R-:W-:Y:S05]  /*ce90*/  BRA `(.L_x_2092) ;  /* 0xfffffff800407947 */ /* 0x000fea000383ffff */
.L_x_2065:
[----:B--2---:R2:W4:Y:S02]  /*cea0*/  SYNCS.PHASECHK.TRANS64.TRYWAIT P0, [R3+URZ], R2 ;  /* 0x00000002030075a7 */ /* 0x004524000800017f */
[----:B----4-:R-:W-:Y:S05]  /*ceb0*/  @!P0 NANOSLEEP.SYNCS 0x989680 ;  /* 0x009896800000895d */ /* 0x010fea0003900000 */
[----:B------:R-:W4:Y:S02]  /*cec0*/  @!P0 SYNCS.PHASECHK.TRANS64 P0, [R3+URZ], R2 ;  /* 0x00000002030085a7 */ /* 0x000f24000800007f */
[----:B----4-:R-:W-:Y:S05]  /*ced0*/  @!P0 BRA `(.L_x_2065) ;  /* 0xfffffffc00f08947 */ /* 0x010fea000383ffff */
[----:B------:R-:W-:Y:S05]  /*cee0*/  BRA `(.L_x_2093) ;  /* 0xfffffff800347947 */ /* 0x000fea000383ffff */
.L_x_2067:
[----:B--2---:R2:W4:Y:S02]  /*cef0*/  SYNCS.PHASECHK.TRANS64.TRYWAIT P0, [R5+URZ], R4 ;  /* 0x00000004050075a7 */ /* 0x004524000800017f */
[----:B----4-:R-:W-:Y:S05]  /*cf00*/  @!P0 NANOSLEEP.SYNCS 0x989680 ;  /* 0x009896800000895d */ /* 0x010fea0003900000 */
[----:B------:R-:W4:Y:S02]  /*cf10*/  @!P0 SYNCS.PHASECHK.TRANS64 P0, [R5+URZ], R4 ;  /* 0x00000004050085a7 */ /* 0x000f24000800007f */
[----:B----4-:R-:W-:Y:S05]  /*cf20*/  @!P0 BRA `(.L_x_2067) ;  /* 0xfffffffc00f08947 */ /* 0x010fea000383ffff */
[----:B------:R-:W-:Y:S05]  /*cf30*/  BRA `(.L_x_2094) ;  /* 0xfffffff800387947 */ /* 0x000fea000383ffff */
.L_x_2095:
        /* <DEDUP_REMOVED lines=12> */
.L_x_3698:


//--------------------- .text._ZN7cutlass13device_kernelIN5flash11enable_sm90INS1_16FlashAttnBwdSm90INS1_25CollectiveMainloopBwdSm90ILi2ELi2ELi2EN4cute5tupleIJNS5_1CILi1EEES8_S8_EEENS6_IJNS7_ILi64EEENS7_ILi128EEESB_EEENS_6half_tEfNS_4arch4Sm90ELb0ELb1ELb0ELb1ELb0ELb1ELb0ELb0ELi2ELi1ELi2ELi1ELb0EEENS1_24CollectiveEpilogueBwdGQAISC_fSF_Li256ELb1ELb0EEENS1_19SingleTileSchedulerILb1ELb0ELb0ELi128EEEEEEEEEvNT_6ParamsE --------------------------
	.section	.text._ZN7cutlass13device_kernelIN5flash11enable_sm90INS1_16FlashAttnBwdSm90INS1_25CollectiveMainloopBwdSm90ILi2ELi2ELi2EN4cute5tupleIJNS5_1CILi1EEES8_S8_EEENS6_IJNS7_ILi64EEENS7_ILi128EEESB_EEENS_6half_tEfNS_4arch4Sm90ELb0ELb1ELb0ELb1ELb0ELb1ELb0ELb0ELi2ELi1ELi2ELi1ELb0EEENS1_24CollectiveEpilogueBwdGQAISC_fSF_Li256ELb1ELb0EEENS1_19SingleTileSchedulerILb1ELb0ELb0ELi128EEEEEEEEEvNT_6ParamsE,"ax",@progbits
	.align	128
.text._ZN7cutlass13device_kernelIN5flash11enable_sm90INS1_16FlashAttnBwdSm90INS1_25CollectiveMainloopBwdSm90ILi2ELi2ELi2EN4cute5tupleIJNS5_1CILi1EEES8_S8_EEENS6_IJNS7_ILi64EEENS7_ILi128EEESB_EEENS_6half_tEfNS_4arch4Sm90ELb0ELb1ELb0ELb1ELb0ELb1ELb0ELb0ELi2ELi1ELi2ELi1ELb0EEENS1_24CollectiveEpilogueBwdGQAISC_fSF_Li256ELb1ELb0EEENS1_19SingleTileSchedulerILb1ELb0ELb0ELi128EEEEEEEEEvNT_6ParamsE:
        .type           _ZN7cutlass13device_kernelIN5flash11enable_sm90INS1_16FlashAttnBwdSm90INS1_25CollectiveMainloopBwdSm90ILi2ELi2ELi2EN4cute5tupleIJNS5_1CILi1EEES8_S8_EEENS6_IJNS7_ILi64EEENS7_ILi128EEESB_EEENS_6half_tEfNS_4arch4Sm90ELb0ELb1ELb0ELb1ELb0ELb1ELb0ELb0ELi2ELi1ELi2ELi1ELb0EEENS1_24CollectiveEpilogueBwdGQAISC_fSF_Li256ELb1ELb0EEENS1_19SingleTileSchedulerILb1ELb0ELb0ELi128EEEEEEEEEvNT_6ParamsE,@function
        .size           _ZN7cutlass13device_kernelIN5flash11enable_sm90INS1_16FlashAttnBwdSm90INS1_25CollectiveMainloopBwdSm90ILi2ELi2ELi2EN4cute5tupleIJNS5_1CILi1EEES8_S8_EEENS6_IJNS7_ILi64EEENS7_ILi128EEESB_EEENS_6half_tEfNS_4arch4Sm90ELb0ELb1ELb0ELb1ELb0ELb1ELb0ELb0ELi2ELi1ELi2ELi1ELb0EEENS1_24CollectiveEpilogueBwdGQAISC_fSF_Li256ELb1ELb0EEENS1_19SingleTileSchedulerILb1ELb0ELb0ELi128EEEEEEEEEvNT_6ParamsE,(.L_x_3699 - _ZN7cutlass13device_kernelIN5flash11enable_sm90INS1_16FlashAttnBwdSm90INS1_25CollectiveMainloopBwdSm90ILi2ELi2ELi2EN4cute5tupleIJNS5_1CILi1EEES8_S8_EEENS6_IJNS7_ILi64EEENS7_ILi128EEESB_EEENS_6half_tEfNS_4arch4Sm90ELb0ELb1ELb0ELb1ELb0ELb1ELb0ELb0ELi2ELi1ELi2ELi1ELb0EEENS1_24CollectiveEpilogueBwdGQAISC_fSF_Li256ELb1ELb0EEENS1_19SingleTileSchedulerILb1ELb0ELb0ELi128EEEEEEEEEvNT_6ParamsE)
        .other          _ZN7cutlass13device_kernelIN5flash11enable_sm90INS1_16FlashAttnBwdSm90INS1_25CollectiveMainloopBwdSm90ILi2ELi2ELi2EN4cute5tupleIJNS5_1CILi1EEES8_S8_EEENS6_IJNS7_ILi64EEENS7_ILi128EEESB_EEENS_6half_tEfNS_4arch4Sm90ELb0ELb1ELb0ELb1ELb0ELb1ELb0ELb0ELi2ELi1ELi2ELi1ELb0EEENS1_24CollectiveEpilogueBwdGQAISC_fSF_Li256ELb1ELb0EEENS1_19SingleTileSchedulerILb1ELb0ELb0ELi128EEEEEEEEEvNT_6ParamsE,@"STO_CUDA_ENTRY STV_DEFAULT"
_ZN7cutlass13device_kernelIN5flash11enable_sm90INS1_16FlashAttnBwdSm90INS1_25CollectiveMainloopBwdSm90ILi2ELi2ELi2EN4cute5tupleIJNS5_1CILi1EEES8_S8_EEENS6_IJNS7_ILi64EEENS7_ILi128EEESB_EEENS_6half_tEfNS_4arch4Sm90ELb0ELb1ELb0ELb1ELb0ELb1ELb0ELb0ELi2ELi1ELi2ELi1ELb0EEENS1_24CollectiveEpilogueBwdGQAISC_fSF_Li256ELb1ELb0EEENS1_19SingleTileSchedulerILb1ELb0ELb0ELi128EEEEEEEEEvNT_6ParamsE:
        /* <DEDUP_REMOVED lines=24> */
.L_x_2097:
[----:B------:R-:W-:Y:S05]  /*0180*/  BSYNC B0 ;  /* 0x0000000000007941 */ /* 0x000fea0003800000 */
.L_x_2096:
        /* <DEDUP_REMOVED lines=37> */
.L_x_2098:
        /* <DEDUP_REMOVED lines=22> */
.L_x_2099:
[----:B------:R-:W-:Y:S01]  /*0540*/  PLOP3.LUT P0, PT, PT, PT, UP0, 0x80, 0x0 ;  /* 0x000000000000781c */ /* 0x000fe20003f0f008 */
[----:B------:R-:W-:Y:S01]  /*0550*/  NOP ;  /* 0x0000000000007918 */ /* 0x000fe20000000000 */
[----:B------:R-:W-:Y:S01]  /*0560*/  ULDC.64 UR46, c[0x0][0x208] ;  /* 0x00008200002e7ab9 */ /* 0x000fe20000000a00 */
[----:B------:R-:W-:Y:S01]  /*0570*/  BSSY B6, `(.L_x_2100) ;  /* 0x0000873000067945 */ /* 0x000fe20003800000 */
[----:B-12-4-:R-:W-:Y:S09]  /*0580*/  BAR.SYNC.DEFER_BLOCKING 0x0 ;  /* 0x0000000000007b1d */ /* 0x016ff20000010000 */
[----:B------:R-:W-:Y:S05]  /*0590*/  @!P0 BRA `(.L_x_2101) ;  /* 0x0000004800e88947 */ /* 0x000fea0003800000 */
.L_x_2102:
        /* <DEDUP_REMOVED lines=24> */
.L_x_2103:
        /* <DEDUP_REMOVED lines=14> */
.L_x_2105:
[----:B------:R-:W-:-:S05]  /*0800*/  ULDC UR4, c[0x0][0x8c4] ;  /* 0x0002310000047ab9 */ /* 0x000fca0000000800 */
.L_x_2104:
        /* <DEDUP_REMOVED lines=17> */
.L_x_2107:
        /* <DEDUP_REMOVED lines=14> */
.L_x_2108:
        /* <DEDUP_REMOVED lines=11> */
.L_x_2109:
        /* <DEDUP_REMOVED lines=13> */
.L_x_2110:
        /* <DEDUP_REMOVED lines=82> */
.L_x_2111:
        /* <DEDUP_REMOVED lines=29> */
.L_x_2114:
        /* <DEDUP_REMOVED lines=15> */
.L_x_2113:
        /* <DEDUP_REMOVED lines=22> */
.L_x_2116:
        /* <DEDUP_REMOVED lines=15> */
.L_x_2115:
        /* <DEDUP_REMOVED lines=8> */
.L_x_2200:
        /* <DEDUP_REMOVED lines=23> */
.L_x_2118:
        /* <DEDUP_REMOVED lines=95> */
.L_x_2130:
[----:B------:R-:W-:-:S13]  /*1d90*/  ISETP.NE.AND P6, PT, R235, 0x3, PT ;  /* 0x00000003eb00780c */ /* 0x000fda0003fc5270 */
[----:B------:R-:W-:Y:S05]  /*1da0*/  @!P6 BRA `(.L_x_2120) ;  /* 0x000000000004e947 */ /* 0x000fea0003800000 */
[----:B------:R-:W-:Y:S01]  /*1db0*/  BPT.TRAP 0x1 ;  /* 0x000000040000795c */ /* 0x000fe20000300000 */
.L_x_2120:
[----:B------:R-:W-:Y:S01]  /*1dc0*/  IMAD R0, R4, 0x8, R231 ;  /* 0x0000000804007824 */ /* 0x000fe200078e02e7 */
[----:B------:R-:W-:-:S04]  /*1dd0*/  SHF.L.U32 R7, R226, 0x1f, RZ ;  /* 0x0000001fe2077819 */ /* 0x000fc800000006ff */
[----:B------:R2:W3:Y:S01]  /*1de0*/  SYNCS.PHASECHK.TRANS64.TRYWAIT P0, [R0+URZ+0x30810], R7 ;  /* 0x03081007000075a7 */ /* 0x0004e2000800017f */
[----:B------:R-:W-:Y:S05]  /*1df0*/  @!P6 BRA `(.L_x_2121) ;  /* 0x000000000004e947 */ /* 0x000fea0003800000 */
[----:B------:R-:W-:Y:S01]  /*1e00*/  BPT.TRAP 0x1 ;  /* 0x000000040000795c */ /* 0x000fe20000300000 */
.L_x_2121:
[----:B---3--:R-:W-:Y:S05]  /*1e10*/  @P0 BRA `(.L_x_2122) ;  /* 0x0000000000080947 */ /* 0x008fea0003800000 */
[----:B------:R-:W3:Y:S02]  /*1e20*/  SYNCS.PHASECHK.TRANS64.TRYWAIT P0, [R0+URZ+0x30810], R7 ;  /* 0x03081007000075a7 */ /* 0x000ee4000800017f */
[----:B---3--:R-:W-:Y:S05]  /*1e30*/  @!P0 BRA `(.L_x_2123) ;  /* 0x0000006c00d08947 */ /* 0x008fea0003800000 */
.L_x_2122:
        /* <DEDUP_REMOVED lines=81> */
.L_x_2124:
[----:B------:R1:W1:Y:S01]  /*2350*/  SYNCS.PHASECHK.TRANS64.TRYWAIT P0, [R0+URZ+0x30830], R7 ;  /* 0x03083007000075a7 */ /* 0x000262000800017f */
[----:B------:R-:W-:Y:S05]  /*2360*/  @!P6 BRA `(.L_x_2125) ;  /* 0x000000000004e947 */ /* 0x000fea0003800000 */
[----:B------:R-:W-:Y:S01]  /*2370*/  BPT.TRAP 0x1 ;  /* 0x000000040000795c */ /* 0x000fe20000300000 */
.L_x_2125:
[----:B------:R-:W-:-:S05]  /*2380*/  VIADD R5, R231, 0x20000 ;  /* 0x00020000e7057836 */ /* 0x000fca0000000000 */
[----:B------:R-:W-:-:S04]  /*2390*/  SHF.R.U32.HI R5, RZ, 0x4, R5 ;  /* 0x00000004ff057819 */ /* 0x000fc80000011605 */
[----:B------:R-:W-:-:S04]  /*23a0*/  LOP3.LUT R234, R5, 0x3fff, RZ, 0xc0, !PT ;  /* 0x00003fff05ea7812 */ /* 0x000fc800078ec0ff */
[----:B------:R-:W-:Y:S01]  /*23b0*/  LOP3.LUT R5, R234, 0x10000, RZ, 0xfc, !PT ;  /* 0x00010000ea057812 */ /* 0x000fe200078efcff */
[----:B-1----:R-:W-:Y:S06]  /*23c0*/  @P0 BRA `(.L_x_2126) ;  /* 0x0000000000080947 */ /* 0x002fec0003800000 */
[----:B------:R-:W1:Y:S02]  /*23d0*/  SYNCS.PHASECHK.TRANS64.TRYWAIT P0, [R0+URZ+0x30830], R7 ;  /* 0x03083007000075a7 */ /* 0x000e64000800017f */
[----:B-1----:R-:W-:Y:S05]  /*23e0*/  @!P0 BRA `(.L_x_2127) ;  /* 0x0000006800788947 */ /* 0x002fea0003800000 */
.L_x_2126:
        /* <DEDUP_REMOVED lines=445> */
.L_x_2128:
        /* <DEDUP_REMOVED lines=49> */
.L_x_2129:
        /* <DEDUP_REMOVED lines=78> */
.L_x_2112:
[----:B------:R-:W-:Y:S05]  /*47b0*/  @P0 BRA `(.L_x_2106) ;  /* 0x0000004400380947 */ /* 0x000fea0003800000 */
[----:B------:R-:W-:Y:S01]  /*47c0*/  ULDC.64 UR4, c[0x0][0x878] ;  /* 0x00021e0000047ab9 */ /* 0x000fe20000000a00 */
[----:B------:R-:W1:Y:S01]  /*47d0*/  S2R R4, SR_TID.X ;  /* 0x0000000000047919 */ /* 0x000e620000002100 */
[----:B------:R-:W-:Y:S01]  /*47e0*/  UISETP.NE.U32.AND UP0, UPT, UR4, URZ, UPT ;  /* 0x0000003f0400728c */ /* 0x000fe2000bf05070 */
[----:B------:R-:W-:Y:S01]  /*47f0*/  S2UR UR8, SR_CgaCtaId ;  /* 0x00000000000879c3 */ /* 0x000fe20000008800 */
[----:B------:R-:W-:-:S07]  /*4800*/  ULDC UR6, c[0x0][0x850] ;  /* 0x0002140000067ab9 */ /* 0x000fce0000000800 */
[----:B------:R-:W2:Y:S01]  /*4810*/  S2UR UR10, SR_CTAID.X ;  /* 0x00000000000a79c3 */ /* 0x000ea20000002500 */
[----:B------:R-:W-:Y:S01]  /*4820*/  UISETP.NE.AND.EX UP0, UPT, UR5, URZ, UPT, UP0 ;  /* 0x0000003f0500728c */ /* 0x000fe2000bf05300 */
[----:B------:R-:W-:Y:S01]  /*4830*/  UMOV UR7, 0x400 ;  /* 0x0000040000077882 */ /* 0x000fe20000000000 */
[----:B------:R-:W-:Y:S01]  /*4840*/  ULDC.64 UR12, c[0x0][0x818] ;  /* 0x00020600000c7ab9 */ /* 0x000fe20000000a00 */
[----:B------:R-:W-:Y:S01]  /*4850*/  ULDC.64 UR14, c[0x0][0x840] ;  /* 0x00021000000e7ab9 */ /* 0x000fe20000000a00 */
[----:B------:R-:W-:Y:S02]  /*4860*/  ULDC.64 UR16, c[0x0][0x848] ;  /* 0x0002120000107ab9 */ /* 0x000fe40000000a00 */
[----:B------:R-:W-:-:S05]  /*4870*/  PLOP3.LUT P0, PT, PT, PT, UP0, 0x80, 0x0 ;  /* 0x000000000000781c */ /* 0x000fca0003f0f008 */
[----:B------:R-:W-:Y:S02]  /*4880*/  @UP0 ULDC.64 UR4, c[0x0][0x878] ;  /* 0x00021e0000040ab9 */ /* 0x000fe40000000a00 */
[----:B------:R-:W-:-:S06]  /*4890*/  @UP0 UIMAD.WIDE UR4, UR36, 0x4, UR4 ;  /* 0x00000004240408a5 */ /* 0x000fcc000f8e0204 */
[----:B------:R-:W-:Y:S02]  /*48a0*/  IMAD.U32 R2, RZ, RZ, UR4 ;  /* 0x00000004ff027e24 */ /* 0x000fe4000f8e00ff */
[----:B------:R-:W-:-:S05]  /*48b0*/  IMAD.U32 R3, RZ, RZ, UR5 ;  /* 0x00000005ff037e24 */ /* 0x000fca000f8e00ff */
[----:B------:R-:W3:Y:S01]  /*48c0*/  @P0 LDG.E R2, desc[UR46][R2.64] ;  /* 0x0000002e02020981 */ /* 0x000ee2000c1e1900 */
[----:B------:R-:W4:Y:S01]  /*48d0*/  S2UR UR5, SR_CTAID.Y ;  /* 0x00000000000579c3 */ /* 0x000f220000002600 */
[----:B-1----:R-:W-:Y:S01]  /*48e0*/  VIADD R5, R4, 0xffffff80 ;  /* 0xffffff8004057836 */ /* 0x002fe20000000000 */
[----:B------:R-:W-:Y:S01]  /*48f0*/  UISETP.NE.AND UP1, UPT, UR6, 0x1, UPT ;  /* 0x000000010600788c */ /* 0x000fe2000bf25270 */
[----:B------:R-:W-:Y:S01]  /*4900*/  BSSY B0, `(.L_x_2131) ;  /* 0x000005b000007945 */ /* 0x000fe20003800000 */
[----:B--2---:R-:W-:Y:S02]  /*4910*/  USHF.L.U32 UR10, UR10, 0xe, URZ ;  /* 0x0000000e0a0a7899 */ /* 0x004fe4000800063f */
[----:B------:R-:W-:-:S07]  /*4920*/  SHF.R.S32.HI R0, RZ, 0x1f, R5 ;  /* 0x0000001fff007819 */ /* 0x000fce0000011405 */
[----:B------:R-:W-:Y:S01]  /*4930*/  @UP1 ULDC UR11, c[0x0][0x858] ;  /* 0x00021600000b1ab9 */ /* 0x000fe20000000800 */
[----:B------:R-:W-:Y:S01]  /*4940*/  BAR.SYNC.DEFER_BLOCKING 0x1, 0x100 ;  /* 0x0044000000007b1d */ /* 0x000fe20000010000 */
[----:B---3--:R-:W-:Y:S02]  /*4950*/  @P0 R2UR UR4, R2 ;  /* 0x00000000020402ca */ /* 0x008fe400000e0000 */
[----:B------:R-:W-:Y:S02]  /*4960*/  LEA.HI R2, R0, R5, RZ, 0x7 ;  /* 0x0000000500027211 */ /* 0x000fe400078f38ff */
[----:B------:R-:W-:Y:S02]  /*4970*/  ISETP.NE.AND P0, PT, R5, RZ, PT ;  /* 0x000000ff0500720c */ /* 0x000fe40003f05270 */
[C---:B------:R-:W-:Y:S01]  /*4980*/  LOP3.LUT R0, R2.reuse, 0xfffff80, RZ, 0xc0, !PT ;  /* 0x0fffff8002007812 */ /* 0x040fe200078ec0ff */
[----:B------:R-:W-:-:S04]  /*4990*/  IMAD.SHL.U32 R2, R2, 0x40, RZ ;  /* 0x0000004002027824 */ /* 0x000fc800078e00ff */
[----:B------:R-:W-:Y:S01]  /*49a0*/  IMAD.IADD R0, R5, 0x1, -R0 ;  /* 0x0000000105007824 */ /* 0x000fe200078e0a00 */
[----:B------:R-:W-:Y:S01]  /*49b0*/  LOP3.LUT R3, R2, 0x3fffe000, RZ, 0xc0, !PT ;  /* 0x3fffe00002037812 */ /* 0x000fe200078ec0ff */
[----:B------:R-:W-:-:S04]  /*49c0*/  @UP0 ULEA UR4, UR36, UR4, 0x7 ;  /* 0x0000000424040291 */ /* 0x000fc8000f8e383f */
[----:B------:R-:W-:Y:S01]  /*49d0*/  @UP0 USHF.R.S32.HI UR6, URZ, 0x1f, UR4 ;  /* 0x0000001f3f060899 */ /* 0x000fe20008011404 */
[----:B------:R-:W-:-:S03]  /*49e0*/  IMAD R0, R0, 0x4, R3 ;  /* 0x0000000400007824 */ /* 0x000fc600078e0203 */
[----:B------:R-:W-:Y:S02]  /*49f0*/  @UP0 ULEA.HI UR6, UR6, UR4, URZ, 0x7 ;  /* 0x0000000406060291 */ /* 0x000fe4000f8f383f */
[----:B------:R-:W-:Y:S02]  /*4a00*/  ULEA UR4, UR8, UR7, 0x18 ;  /* 0x0000000708047291 */ /* 0x000fe4000f8ec03f */
[----:B------:R-:W-:Y:S01]  /*4a10*/  @UP0 USHF.L.U32 UR6, UR6, 0x7, URZ ;  /* 0x0000000706060899 */ /* 0x000fe2000800063f */
[----:B------:R-:W-:-:S03]  /*4a20*/  @UP1 ULDC UR8, c[0x0][0x854] ;  /* 0x0002150000081ab9 */ /* 0x000fc60000000800 */
[----:B------:R-:W-:Y:S01]  /*4a30*/  @UP0 ULOP3.LUT UR6, UR6, 0xffffc000, URZ, 0xc0, !UPT ;  /* 0xffffc00006060892 */ /* 0x000fe2000f8ec03f */
[----:B------:R-:W-:Y:S01]  /*4a40*/  LEA R0, R0, UR4, 0x2 ;  /* 0x0000000400007c11 */ /* 0x000fe2000f8e10ff */
[----:B----4-:R-:W-:Y:S02]  /*4a50*/  UIMAD.WIDE.U32 UR8, UR5, UR8, URZ ;  /* 0x00000008050872a5 */ /* 0x010fe4000f8e003f */
[----:B------:R-:W-:Y:S02]  /*4a60*/  @UP0 USHF.R.S32.HI UR7, URZ, 0x1f, UR6 ;  /* 0x0000001f3f070899 */ /* 0x000fe40008011406 */
[----:B------:R-:W-:Y:S01]  /*4a70*/  @UP1 USHF.R.U32.HI UR5, URZ, UR11, UR9 ;  /* 0x0000000b3f051299 */ /* 0x000fe20008011609 */
[----:B------:R1:W-:Y:S01]  /*4a80*/  STS.128 [R0], R24 ;  /* 0x0000001800007388 */ /* 0x0003e20000000c00 */
[----:B------:R-:W-:Y:S02]  /*4a90*/  @!UP0 UMOV UR6, URZ ;  /* 0x0000003f00068c82 */ /* 0x000fe40008000000 */
[----:B------:R-:W-:Y:S01]  /*4aa0*/  UIADD3 UR8, UP1, UR10, UR6, URZ ;  /* 0x000000060a087290 */ /* 0x000fe2000ff3e03f */
[----:B------:R1:W-:Y:S01]  /*4ab0*/  STS.128 [R0+0x800], R28 ;  /* 0x0008001c00007388 */ /* 0x0003e20000000c00 */
[----:B------:R-:W-:Y:S01]  /*4ac0*/  USHF.R.S32.HI UR6, URZ, 0x1f, UR5 ;  /* 0x0000001f3f067899 */ /* 0x000fe20008011405 */
[----:B------:R-:W-:-:S02]  /*4ad0*/  @!UP0 UMOV UR7, URZ ;  /* 0x0000003f00078c82 */ /* 0x000fc40008000000 */
[----:B------:R1:W-:Y:S01]  /*4ae0*/  STS.128 [R0+0x1000], R32 ;  /* 0x0010002000007388 */ /* 0x0003e20000000c00 */
[----:B------:R-:W-:Y:S02]  /*4af0*/  ULEA.HI.X.SX32 UR9, UR10, UR7, 0x1, UP1 ;  /* 0x000000070a097291 */ /* 0x000fe400088f0e3f */
[----:B------:R-:W-:Y:S01]  /*4b00*/  UIMAD UR7, UR6, UR12, URZ ;  /* 0x0000000c060772a4 */ /* 0x000fe2000f8e023f */
[----:B------:R1:W-:Y:S01]  /*4b10*/  STS.128 [R0+0x1800], R36 ;  /* 0x0018002400007388 */ /* 0x0003e20000000c00 */
[----:B------:R-:W-:Y:S02]  /*4b20*/  UIMAD UR11, UR6, UR14, URZ ;  /* 0x0000000e060b72a4 */ /* 0x000fe4000f8e023f */
[----:B------:R-:W-:Y:S01]  /*4b30*/  UIMAD UR10, UR5, UR13, UR7 ;  /* 0x0000000d050a72a4 */ /* 0x000fe2000f8e0207 */
[----:B------:R1:W-:Y:S01]  /*4b40*/  STS.128 [R0+0x2000], R40 ;  /* 0x0020002800007388 */ /* 0x0003e20000000c00 */
[----:B------:R-:W-:Y:S02]  /*4b50*/  UIMAD.WIDE.U32 UR6, UR5, UR12, UR8 ;  /* 0x0000000c050672a5 */ /* 0x000fe4000f8e0008 */
[----:B------:R-:W-:Y:S01]  /*4b60*/  UIMAD UR12, UR5, UR15, UR11 ;  /* 0x0000000f050c72a4 */ /* 0x000fe2000f8e020b */
[----:B------:R1:W-:Y:S01]  /*4b70*/  STS.128 [R0+0x2800], R44 ;  /* 0x0028002c00007388 */ /* 0x0003e20000000c00 */
[----:B------:R-:W-:-:S02]  /*4b80*/  UIMAD.WIDE.U32 UR8, UR5, UR14, UR8 ;  /* 0x0000000e050872a5 */ /* 0x000fc4000f8e0008 */
[----:B------:R-:W-:Y:S01]  /*4b90*/  USHF.R.S32.HI UR5, URZ, 0x1f, UR36 ;  /* 0x0000001f3f057899 */ /* 0x000fe20008011424 */
[----:B------:R1:W-:Y:S01]  /*4ba0*/  STS.128 [R0+0x3000], R48 ;  /* 0x0030003000007388 */ /* 0x0003e20000000c00 */
[----:B------:R-:W-:Y:S01]  /*4bb0*/  ULDC.64 UR14, c[0x0][0x820] ;  /* 0x00020800000e7ab9 */ /* 0x000fe20000000a00 */
[----:B------:R-:W-:Y:S02]  /*4bc0*/  USEL UR36, UR36, URZ, !UP0 ;  /* 0x0000003f24247287 */ /* 0x000fe4000c000000 */
[----:B------:R1:W-:Y:S01]  /*4bd0*/  STS.128 [R0+0x3800], R52 ;  /* 0x0038003400007388 */ /* 0x0003e20000000c00 */
[----:B------:R-:W-:Y:S02]  /*4be0*/  USEL UR5, UR5, URZ, !UP0 ;  /* 0x0000003f05057287 */ /* 0x000fe4000c000000 */
[----:B------:R-:W-:Y:S01]  /*4bf0*/  UIADD3 UR7, UR7, UR10, URZ ;  /* 0x0000000a07077290 */ /* 0x000fe2000fffe03f */
[----:B------:R1:W-:Y:S01]  /*4c00*/  STS.128 [R0+0x4000], R56 ;  /* 0x0040003800007388 */ /* 0x0003e20000000c00 */
[----:B------:R-:W-:-:S02]  /*4c10*/  UIMAD UR11, UR5, UR14, URZ ;  /* 0x0000000e050b72a4 */ /* 0x000fc4000f8e023f */
[----:B------:R-:W-:Y:S01]  /*4c20*/  UIMAD UR5, UR5, UR16, URZ ;  /* 0x00000010050572a4 */ /* 0x000fe2000f8e023f */
[----:B------:R1:W-:Y:S01]  /*4c30*/  STS.128 [R0+0x4800], R60 ;  /* 0x0048003c00007388 */ /* 0x0003e20000000c00 */
[----:B------:R-:W-:Y:S02]  /*4c40*/  UIADD3 UR9, UR9, UR12, URZ ;  /* 0x0000000c09097290 */ /* 0x000fe4000fffe03f */
[----:B------:R-:W-:Y:S01]  /*4c50*/  UIMAD UR11, UR36, UR15, UR11 ;  /* 0x0000000f240b72a4 */ /* 0x000fe2000f8e020b */
[----:B------:R1:W-:Y:S01]  /*4c60*/  STS.128 [R0+0x5000], R64 ;  /* 0x0050004000007388 */ /* 0x0003e20000000c00 */
[----:B------:R-:W-:Y:S02]  /*4c70*/  UIMAD.WIDE.U32 UR6, UR36, UR14, UR6 ;  /* 0x0000000e240672a5 */ /* 0x000fe4000f8e0006 */
[----:B------:R-:W-:Y:S01]  /*4c80*/  UIMAD UR5, UR36, UR17, UR5 ;  /* 0x00000011240572a4 */ /* 0x000fe2000f8e0205 */
[----:B------:R1:W-:Y:S01]  /*4c90*/  STS.128 [R0+0x5800], R68 ;  /* 0x0058004400007388 */ /* 0x0003e20000000c00 */
[----:B------:R-:W-:Y:S01]  /*4ca0*/  UIMAD.WIDE.U32 UR8, UR36, UR16, UR8 ;  /* 0x00000010240872a5 */ /* 0x000fe2000f8e0008 */
[----:B------:R-:W-:-:S02]  /*4cb0*/  ULDC.64 UR12, c[0x0][0x800] ;  /* 0x00020000000c7ab9 */ /* 0x000fc40000000a00 */
[----:B------:R1:W-:Y:S01]  /*4cc0*/  STS.128 [R0+0x6000], R72 ;  /* 0x0060004800007388 */ /* 0x0003e20000000c00 */
[----:B------:R-:W-:Y:S01]  /*4cd0*/  ULDC.64 UR14, c[0x0][0x828] ;  /* 0x00020a00000e7ab9 */ /* 0x000fe20000000a00 */
[----:B------:R-:W-:Y:S02]  /*4ce0*/  UIADD3 UR7, UR7, UR11, URZ ;  /* 0x0000000b07077290 */ /* 0x000fe4000fffe03f */
[----:B------:R1:W-:Y:S01]  /*4cf0*/  STS.128 [R0+0x6800], R76 ;  /* 0x0068004c00007388 */ /* 0x0003e20000000c00 */
[----:B------:R-:W-:Y:S02]  /*4d00*/  ULEA UR12, UP0, UR6, UR12, 0x2 ;  /* 0x0000000c060c7291 */ /* 0x000fe4000f80103f */
[----:B------:R-:W-:Y:S01]  /*4d10*/  UIADD3 UR5, UR9, UR5, URZ ;  /* 0x0000000509057290 */ /* 0x000fe2000fffe03f */
[----:B------:R1:W-:Y:S01]  /*4d20*/  STS.128 [R0+0x7000], R80 ;  /* 0x0070005000007388 */ /* 0x0003e20000000c00 */
[----:B------:R-:W-:Y:S02]  /*4d30*/  ULEA UR14, UP1, UR8, UR14, 0x2 ;  /* 0x0000000e080e7291 */ /* 0x000fe4000f82103f */
[----:B------:R-:W-:Y:S01]  /*4d40*/  ULEA.HI.X UR13, UR6, UR13, UR7, 0x2, UP0 ;  /* 0x0000000d060d7291 */ /* 0x000fe200080f1407 */
[----:B------:R1:W-:Y:S01]  /*4d50*/  STS.128 [R0+0x7800], R84 ;  /* 0x0078005400007388 */ /* 0x0003e20000000c00 */
[----:B------:R-:W-:Y:S01]  /*4d60*/  ULEA.HI.X UR7, UR8, UR15, UR5, 0x2, UP1 ;  /* 0x0000000f08077291 */ /* 0x000fe200088f1405 */
        /* <DEDUP_REMOVED lines=13> */
.L_x_2133:
[----:B------:R-:W-:Y:S01]  /*4e40*/  @P0 ELECT P1, URZ, PT ;  /* 0x00000000003f082f */ /* 0x000fe20003820000 */
[----:B------:R2:W-:-:S12]  /*4e50*/  UBLKRED.G.S.ADD.F32.RN [UR6], [UR4], UR5, desc[UR8] ;  /* 0x00000806040073bb */ /* 0x0005d800080a1405 */
[----:B------:R-:W-:Y:S02]  /*4e60*/  @P1 PLOP3.LUT P0, PT, P1, PT, PT, 0x8, 0x0 ;  /* 0x000000000000181c */ /* 0x000fe40000f0e170 */
[----:B------:R-:W-:-:S11]  /*4e70*/  PLOP3.LUT P1, PT, PT, PT, PT, 0x8, 0x0 ;  /* 0x000000000000781c */ /* 0x000fd60003f2e170 */
[----:B--2---:R-:W-:Y:S05]  /*4e80*/  @P0 BRA.U.ANY `(.L_x_2133) ;  /* 0xfffffffd00ec0947 */ /* 0x004fea000393ffff */
[----:B------:R0:W-:Y:S01]  /*4e90*/  UTMACMDFLUSH ;  /* 0x00000000000079b7 */ /* 0x0001e20000000000 */
[----:B------:R-:W-:-:S04]  /*4ea0*/  DEPBAR.LE SB0, 0x0 ;  /* 0x000080000000791a */ /* 0x000fc80000000000 */
.L_x_2132:
[----:B------:R-:W-:Y:S05]  /*4eb0*/  BSYNC B0 ;  /* 0x0000000000007941 */ /* 0x000fea0003800000 */
.L_x_2131:
        /* <DEDUP_REMOVED lines=32> */
.L_x_2134:
        /* <DEDUP_REMOVED lines=8> */
.L_x_2101:
        /* <DEDUP_REMOVED lines=21> */
.L_x_2136:
        /* <DEDUP_REMOVED lines=13> */
.L_x_2138:
[----:B------:R-:W-:-:S05]  /*5360*/  ULDC UR4, c[0x0][0x8c4] ;  /* 0x0002310000047ab9 */ /* 0x000fca0000000800 */
.L_x_2137:
        /* <DEDUP_REMOVED lines=44> */
.L_x_2139:
        /* <DEDUP_REMOVED lines=13> */
.L_x_2140:
        /* <DEDUP_REMOVED lines=12> */
.L_x_2141:
        /* <DEDUP_REMOVED lines=22> */
.L_x_2142:
[----:B------:R-:W-:-:S13]  /*5920*/  ISETP.GT.AND P0, PT, R2, UR7, PT ;  /* 0x0000000702007c0c */ /* 0x000fda000bf04270 */
[----:B------:R-:W-:Y:S05]  /*5930*/  @!P0 BRA `(.L_x_2106) ;  /* 0x0000003000d88947 */ /* 0x000fea0003800000 */
[----:B------:R-:W-:Y:S01]  /*5940*/  ULDC.64 UR14, c[0x0][0x2d8] ;  /* 0x0000b600000e7ab9 */ /* 0x000fe20000000a00 */
[----:B------:R-:W-:Y:S01]  /*5950*/  VIADD R0, R2, -UR7 ;  /* 0x8000000702007c36 */ /* 0x000fe20008000000 */
[----:B------:R-:W-:Y:S02]  /*5960*/  UIMAD UR11, UR11, UR14, URZ ;  /* 0x0000000e0b0b72a4 */ /* 0x000fe4000f8e023f */
[----:B------:R-:W-:Y:S02]  /*5970*/  USHF.R.S32.HI UR6, URZ, 0x1f, UR12 ;  /* 0x0000001f3f067899 */ /* 0x000fe4000801140c */
[----:B------:R-:W-:Y:S01]  /*5980*/  UIMAD.WIDE.U32 UR8, UR16, UR14, URZ ;  /* 0x0000000e100872a5 */ /* 0x000fe2000f8e003f */
        /* <DEDUP_REMOVED lines=33> */
.L_x_2145:
[----:B------:R-:W-:Y:S05]  /*5ba0*/  BSYNC B0 ;  /* 0x0000000000007941 */ /* 0x000fea0003800000 */
.L_x_2144:
        /* <DEDUP_REMOVED lines=19> */
.L_x_2147:
[----:B------:R-:W-:Y:S05]  /*5ce0*/  BSYNC B0 ;  /* 0x0000000000007941 */ /* 0x000fea0003800000 */
.L_x_2146:
[----:B------:R-:W-:Y:S06]  /*5cf0*/  BAR.ARV 0xa, 0xa0 ;  /* 0x0282800000007b1d */ /* 0x000fec0000002000 */
[----:B------:R-:W-:Y:S04]  /*5d00*/  BSSY B0, `(.L_x_2148) ;  /* 0x0000003000007945 */ /* 0x000fe80003800000 */
[----:B------:R-:W-:Y:S05]  /*5d10*/  @!P0 BRA `(.L_x_2149) ;  /* 0x0000000000048947 */ /* 0x000fea0003800000 */
[----:B------:R-:W-:-:S04]  /*5d20*/  DEPBAR.LE SB0, 0x0 ;  /* 0x000080000000791a */ /* 0x000fc80000000000 */
.L_x_2149:
[----:B------:R-:W-:Y:S05]  /*5d30*/  BSYNC B0 ;  /* 0x0000000000007941 */ /* 0x000fea0003800000 */
.L_x_2148:
[----:B------:R-:W-:Y:S06]  /*5d40*/  BAR.ARV 0xb, 0xa0 ;  /* 0x02c2800000007b1d */ /* 0x000fec0000002000 */
[----:B------:R-:W-:Y:S01]  /*5d50*/  UIADD3 UR15, UR7, 0x1, URZ ;  /* 0x00000001070f7890 */ /* 0x000fe2000fffe03f */
[----:B------:R-:W-:Y:S11]  /*5d60*/  BRA `(.L_x_2150) ;  /* 0x0000000000047947 */ /* 0x000ff60003800000 */
.L_x_2143:
[----:B------:R-:W-:-:S05]  /*5d70*/  UMOV UR15, UR7 ;  /* 0x00000007000f7c82 */ /* 0x000fca0008000000 */
.L_x_2150:
        /* <DEDUP_REMOVED lines=21> */
.L_x_2163:
        /* <DEDUP_REMOVED lines=20> */
.L_x_2152:
[----:B------:R-:W-:Y:S05]  /*6010*/  BSYNC B0 ;  /* 0x0000000000007941 */ /* 0x000fea0003800000 */
.L_x_2151:
        /* <DEDUP_REMOVED lines=13> */
.L_x_2154:
[----:B------:R-:W-:Y:S05]  /*60f0*/  BSYNC B0 ;  /* 0x0000000000007941 */ /* 0x000fea0003800000 */
.L_x_2153:
[----:B------:R-:W-:Y:S06]  /*6100*/  BAR.ARV 0xa, 0xa0 ;  /* 0x0282800000007b1d */ /* 0x000fec0000002000 */
[----:B------:R-:W-:Y:S04]  /*6110*/  BSSY B0, `(.L_x_2155) ;  /* 0x0000003000007945 */ /* 0x000fe80003800000 */
[----:B------:R-:W-:Y:S05]  /*6120*/  @!P0 BRA `(.L_x_2156) ;  /* 0x0000000000048947 */ /* 0x000fea0003800000 */
[----:B------:R-:W-:-:S04]  /*6130*/  DEPBAR.LE SB0, 0x0 ;  /* 0x000080000000791a */ /* 0x000fc80000000000 */
.L_x_2156:
[----:B------:R-:W-:Y:S05]  /*6140*/  BSYNC B0 ;  /* 0x0000000000007941 */ /* 0x000fea0003800000 */
.L_x_2155:
        /* <DEDUP_REMOVED lines=13> */
.L_x_2158:
[----:B------:R-:W-:Y:S05]  /*6220*/  BSYNC B0 ;  /* 0x0000000000007941 */ /* 0x000fea0003800000 */
.L_x_2157:
        /* <DEDUP_REMOVED lines=13> */
.L_x_2160:
[----:B------:R-:W-:Y:S05]  /*6300*/  BSYNC B0 ;  /* 0x0000000000007941 */ /* 0x000fea0003800000 */
.L_x_2159:
[----:B------:R-:W-:Y:S01]  /*6310*/  UIADD3 UR15, UR15, 0x2, URZ ;  /* 0x000000020f0f7890 */ /* 0x000fe2000fffe03f */
[----:B------:R-:W-:Y:S06]  /*6320*/  BAR.ARV 0xa, 0xa0 ;  /* 0x0282800000007b1d */ /* 0x000fec0000002000 */
[----:B------:R-:W-:Y:S01]  /*6330*/  BSSY B0, `(.L_x_2161) ;  /* 0x0000004000007945 */ /* 0x000fe20003800000 */
[----:B------:R-:W-:-:S03]  /*6340*/  ISETP.LE.AND P1, PT, R2, UR15, PT ;  /* 0x0000000f02007c0c */ /* 0x000fc6000bf23270 */
[----:B------:R-:W-:Y:S10]  /*6350*/  @!P0 BRA `(.L_x_2162) ;  /* 0x0000000000048947 */ /* 0x000ff40003800000 */
[----:B------:R-:W-:-:S04]  /*6360*/  DEPBAR.LE SB0, 0x0 ;  /* 0x000080000000791a */ /* 0x000fc80000000000 */
.L_x_2162:
[----:B------:R-:W-:Y:S05]  /*6370*/  BSYNC B0 ;  /* 0x0000000000007941 */ /* 0x000fea0003800000 */
.L_x_2161:
[----:B------:R-:W-:Y:S06]  /*6380*/  BAR.ARV 0xb, 0xa0 ;  /* 0x02c2800000007b1d */ /* 0x000fec0000002000 */
[----:B------:R-:W-:Y:S02]  /*6390*/  UIADD3 UR19, UR19, 0x4000, URZ ;  /* 0x0000400013137890 */ /* 0x000fe4000fffe03f */
[----:B------:R-:W-:Y:S01]  /*63a0*/  UIADD3 UR6, UR6, 0x4000, URZ ;  /* 0x0000400006067890 */ /* 0x000fe2000fffe03f */
[----:B------:R-:W-:Y:S11]  /*63b0*/  @!P1 BRA `(.L_x_2163) ;  /* 0xfffffff800c49947 */ /* 0x000ff6000383ffff */
[----:B------:R-:W-:Y:S05]  /*63c0*/  BRA `(.L_x_2106) ;  /* 0x0000002800347947 */ /* 0x000fea0003800000 */
.L_x_2135:
        /* <DEDUP_REMOVED lines=14> */
.L_x_2164:
        /* <DEDUP_REMOVED lines=14> */
.L_x_2166:
[----:B------:R-:W-:-:S05]  /*6590*/  ULDC UR4, c[0x0][0x8c4] ;  /* 0x0002310000047ab9 */ /* 0x000fca0000000800 */
.L_x_2165:
        /* <DEDUP_REMOVED lines=59> */
.L_x_2168:
        /* <DEDUP_REMOVED lines=13> */
.L_x_2169:
        /* <DEDUP_REMOVED lines=8> */
.L_x_2170:
        /* <DEDUP_REMOVED lines=21> */
.L_x_2171:
        /* <DEDUP_REMOVED lines=50> */
.L_x_2201:
        /* <DEDUP_REMOVED lines=15> */
.L_x_2174:
        /* <DEDUP_REMOVED lines=97> */
.L_x_2185:
[----:B-123--:R-:W-:-:S04]  /*7610*/  SHF.L.U32 R18, R10, 0x1f, RZ ;  /* 0x0000001f0a127819 */ /* 0x00efc800000006ff */
[----:B------:R-:W2:Y:S02]  /*7620*/  SYNCS.PHASECHK.TRANS64.TRYWAIT P1, [R15+URZ+0x30840], R18 ;  /* 0x030840120f0075a7 */ /* 0x000ea4000802017f */
[----:B--2---:R-:W-:Y:S05]  /*7630*/  @!P1 BRA `(.L_x_2177) ;  /* 0x00000018000c9947 */ /* 0x004fea0003800000 */
.L_x_2202:
        /* <DEDUP_REMOVED lines=8> */
.L_x_2178:
        /* <DEDUP_REMOVED lines=37> */
.L_x_2203:
        /* <DEDUP_REMOVED lines=8> */
.L_x_2180:
        /* <DEDUP_REMOVED lines=37> */
.L_x_2204:
        /* <DEDUP_REMOVED lines=8> */
.L_x_2182:
        /* <DEDUP_REMOVED lines=31> */
.L_x_2206:
        /* <DEDUP_REMOVED lines=8> */
.L_x_2184:
        /* <DEDUP_REMOVED lines=37> */
.L_x_2176:
[----:B------:R-:W4:Y:S02]  /*8120*/  LDL.LU R4, [R1+0x4] ;  /* 0x0000040001047983 */ /* 0x000f240000300800 */
[----:B----4-:R-:W-:Y:S02]  /*8130*/  ISETP.NE.AND P1, PT, R4, RZ, PT ;  /* 0x000000ff0400720c */ /* 0x010fe40003f25270 */
[----:B------:R4:W5:Y:S11]  /*8140*/  LDL R4, [R1] ;  /* 0x0000000001047983 */ /* 0x0009760000100800 */
[----:B----4-:R-:W-:Y:S05]  /*8150*/  @!P1 BRA `(.L_x_2175) ;  /* 0x00000004005c9947 */ /* 0x010fea0003800000 */
[----:B------:R-:W-:-:S04]  /*8160*/  SHF.L.U32 R12, R10, 0x1f, RZ ;  /* 0x0000001f0a0c7819 */ /* 0x000fc800000006ff */
[----:B------:R-:W4:Y:S02]  /*8170*/  SYNCS.PHASECHK.TRANS64.TRYWAIT P1, [R15+URZ+0x30840], R12 ;  /* 0x0308400c0f0075a7 */ /* 0x000f24000802017f */
[----:B----4-:R-:W-:Y:S05]  /*8180*/  @!P1 BRA `(.L_x_2186) ;  /* 0x0000000c008c9947 */ /* 0x010fea0003800000 */
.L_x_2207:
        /* <DEDUP_REMOVED lines=8> */
.L_x_2187:
        /* <DEDUP_REMOVED lines=34> */
.L_x_2208:
        /* <DEDUP_REMOVED lines=8> */
.L_x_2189:
        /* <DEDUP_REMOVED lines=34> */
.L_x_2175:
[----:B------:R-:W1:Y:S01]  /*86d0*/  S2R R0, SR_TID.X ;  /* 0x0000000000007919 */ /* 0x000e620000002100 */
[----:B------:R-:W-:Y:S01]  /*86e0*/  IMAD R3, R16, 0x8, R15 ;  /* 0x0000000810037824 */ /* 0x000fe200078e020f */
[----:B-1----:R-:W-:Y:S02]  /*86f0*/  LOP3.LUT R2, R0, 0x7f, RZ, 0xc0, !PT ;  /* 0x0000007f00027812 */ /* 0x002fe400078ec0ff */
[----:B------:R-:W-:Y:S02]  /*8700*/  SHF.L.U32 R0, R10, 0x1f, RZ ;  /* 0x0000001f0a007819 */ /* 0x000fe400000006ff */
[----:B------:R-:W-:Y:S02]  /*8710*/  ISETP.NE.AND P1, PT, R2, RZ, PT ;  /* 0x000000ff0200720c */ /* 0x000fe40003f25270 */
[----:B------:R-:W1:Y:S02]  /*8720*/  SYNCS.PHASECHK.TRANS64.TRYWAIT P0, [R3+URZ+0x30840], R0 ;  /* 0x03084000030075a7 */ /* 0x000e64000800017f */
[----:B-1----:R-:W-:Y:S09]  /*8730*/  @!P0 BRA `(.L_x_2190) ;  /* 0x0000000800488947 */ /* 0x002ff20003800000 */
.L_x_2209:
[----:B------:R-:W-:Y:S05]  /*8740*/  @P1 BRA `(.L_x_2191) ;  /* 0x0000000000181947 */ /* 0x000fea0003800000 */
[----:B------:R-:W1:Y:S01]  /*8750*/  S2R R2, SR_TID.X ;  /* 0x0000000000027919 */ /* 0x000e620000002100 */
[----:B------:R-:W-:-:S04]  /*8760*/  IMAD.MOV.U32 R0, RZ, RZ, 0x4100 ;  /* 0x00004100ff007424 */ /* 0x000fc800078e00ff */
[----:B------:R1:W-:Y:S02]  /*8770*/  SYNCS.ARRIVE.TRANS64 RZ, [R3+URZ+0x30830], R0 ;  /* 0x0308300003ff79a7 */ /* 0x0003e4000800003f */
[----:B-1----:R-:W-:-:S13]  /*8780*/  LOP3.LUT P0, RZ, R2, 0x1f, RZ, 0xc0, !PT ;  /* 0x0000001f02ff7812 */ /* 0x002fda000780c0ff */
[----:B------:R-:W-:Y:S05]  /*8790*/  @!P0 BRA `(.L_x_2191) ;  /* 0x0000000000048947 */ /* 0x000fea0003800000 */
[----:B------:R-:W-:Y:S01]  /*87a0*/  BPT.TRAP 0x1 ;  /* 0x000000040000795c */ /* 0x000fe20000300000 */
.L_x_2191:
        /* <DEDUP_REMOVED lines=41> */
.L_x_2172:
[----:B------:R-:W-:Y:S05]  /*8a40*/  BSYNC B0 ;  /* 0x0000000000007941 */ /* 0x000fea0003800000 */
.L_x_2167:
[----:B------:R-:W-:-:S03]  /*8a50*/  UMOV UR8, 0xffffffff ;  /* 0xffffffff00087882 */ /* 0x000fc60000000000 */
[----:B------:R-:W-:Y:S05]  /*8a60*/  BRA.DIV UR8, `(.L_x_2192) ;  /* 0x0000000608907947 */ /* 0x000fea000b800000 */
[----:B------:R-:W-:-:S13]  /*8a70*/  ELECT P6, URZ, PT ;  /* 0x00000000003f782f */ /* 0x000fda00038c0000 */
.L_x_2212:
[----:B------:R-:W-:Y:S05]  /*8a80*/  @!P6 BRA `(.L_x_2106) ;  /* 0x000000000084e947 */ /* 0x000fea0003800000 */
[----:B------:R-:W-:-:S06]  /*8a90*/  ULOP3.LUT UR8, UR38, 0x2, URZ, 0xfc, !UPT ;  /* 0x0000000226087892 */ /* 0x000fcc000f8efc3f */
[----:B------:R-:W-:-:S05]  /*8aa0*/  IMAD.U32 R2, RZ, RZ, UR8 ;  /* 0x00000008ff027e24 */ /* 0x000fca000f8e00ff */
[----:B------:R-:W-:-:S13]  /*8ab0*/  ISETP.NE.AND P2, PT, R2, 0x3, PT ;  /* 0x000000030200780c */ /* 0x000fda0003f45270 */
[----:B------:R-:W-:Y:S05]  /*8ac0*/  @!P2 BRA `(.L_x_2193) ;  /* 0x000000000004a947 */ /* 0x000fea0003800000 */
[----:B---3--:R-:W-:Y:S01]  /*8ad0*/  BPT.TRAP 0x1 ;  /* 0x000000040000795c */ /* 0x008fe20000300000 */
.L_x_2193:
        /* <DEDUP_REMOVED lines=15> */
.L_x_2213:
[----:B------:R-:W2:Y:S02]  /*8bd0*/  SYNCS.PHASECHK.TRANS64.TRYWAIT P0, [R3+URZ], R2 ;  /* 0x00000002030075a7 */ /* 0x000ea4000800017f */
[----:B--2---:R-:W-:Y:S05]  /*8be0*/  @!P0 BRA `(.L_x_2195) ;  /* 0x0000000400648947 */ /* 0x004fea0003800000 */
.L_x_2214:
[----:B------:R-:W-:Y:S05]  /*8bf0*/  @!P2 BRA `(.L_x_2196) ;  /* 0x000000000004a947 */ /* 0x000fea0003800000 */
[----:B---3--:R-:W-:Y:S01]  /*8c00*/  BPT.TRAP 0x1 ;  /* 0x000000040000795c */ /* 0x008fe20000300000 */
.L_x_2196:
[----:B--2---:R-:W-:-:S04]  /*8c10*/  VIADD R3, R8, 0x30840 ;  /* 0x0003084008037836 */ /* 0x004fc80000000000 */
[----:B------:R-:W-:-:S04]  /*8c20*/  IMAD R5, R0, 0x8, R3 ;  /* 0x0000000800057824 */ /* 0x000fc800078e0203 */
[----:B------:R-:W2:Y:S02]  /*8c30*/  SYNCS.PHASECHK.TRANS64.TRYWAIT P0, [R5+URZ], R4 ;  /* 0x00000004050075a7 */ /* 0x000ea4000800017f */
[----:B--2---:R-:W-:Y:S05]  /*8c40*/  @!P0 BRA `(.L_x_2197) ;  /* 0x0000000400608947 */ /* 0x004fea0003800000 */
.L_x_2215:
[----:B------:R-:W-:-:S07]  /*8c50*/  IMAD R3, R6, 0x8, R3 ;  /* 0x0000000806037824 */ /* 0x000fce00078e0203 */
.L_x_2198:
[----:B----4-:R4:W1:Y:S02]  /*8c60*/  SYNCS.PHASECHK.TRANS64.TRYWAIT P0, [R3+URZ], R2 ;  /* 0x00000002030075a7 */ /* 0x010864000800017f */
[----:B-1----:R-:W-:Y:S05]  /*8c70*/  @!P0 NANOSLEEP.SYNCS 0x989680 ;  /* 0x009896800000895d */ /* 0x002fea0003900000 */
[----:B------:R-:W1:Y:S02]  /*8c80*/  @!P0 SYNCS.PHASECHK.TRANS64 P0, [R3+URZ], R2 ;  /* 0x00000002030085a7 */ /* 0x000e64000800007f */
[----:B-1----:R-:W-:Y:S05]  /*8c90*/  @!P0 BRA `(.L_x_2198) ;  /* 0xfffffffc00f08947 */ /* 0x002fea000383ffff */
.L_x_2106:
[----:B---3--:R-:W-:Y:S05]  /*8ca0*/  BSYNC B6 ;  /* 0x0000000000067941 */ /* 0x008fea0003800000 */
.L_x_2100:
[----:B------:R-:W-:Y:S05]  /*8cb0*/  EXIT ;  /* 0x000000000000794d */ /* 0x000fea0003800000 */
.L_x_2117:
[----:B------:R-:W-:Y:S02]  /*8cc0*/  IMAD.MOV.U32 R12, RZ, RZ, RZ ;  /* 0x000000ffff0c7224 */ /* 0x000fe400078e00ff */
[----:B------:R-:W-:Y:S02]  /*8cd0*/  IMAD.MOV.U32 R11, RZ, RZ, 0x1f ;  /* 0x0000001fff0b7424 */ /* 0x000fe400078e00ff */
[----:B------:R-:W-:-:S07]  /*8ce0*/  IMAD.MOV.U32 R15, RZ, RZ, -0x1 ;  /* 0xffffffffff0f7424 */ /* 0x000fce00078e00ff */
[----:B------:R-:W-:Y:S05]  /*8cf0*/  WARPSYNC.COLLECTIVE R15, `(.L_x_2199) ;  /* 0x000000000f087348 */ /* 0x000fea0003c00000 */
[----:B------:R1:W2:Y:S02]  /*8d00*/  SHFL.IDX P6, R14, R13, R12, R11 ;  /* 0x0000000c0d0e7389 */ /* 0x0002a400000c000b */
[----:B-12---:R-:W-:Y:S01]  /*8d10*/  ENDCOLLECTIVE ;  /* 0x000000000000791b */ /* 0x006fe20003800000 */
.L_x_2199:
[----:B------:R-:W-:Y:S05]  /*8d20*/  BRA `(.L_x_2200) ;  /* 0xffffff8800407947 */ /* 0x000fea000383ffff */
.L_x_2119:
[----:B--2---:R2:W3:Y:S02]  /*8d30*/  SYNCS.PHASECHK.TRANS64.TRYWAIT P0, [R231+URZ+0x30800], R8 ;  /* 0x03080008e70075a7 */ /* 0x0044e4000800017f */
[----:B---3--:R-:W-:Y:S05]  /*8d40*/  @!P0 NANOSLEEP.SYNCS 0x989680 ;  /* 0x009896800000895d */ /* 0x008fea0003900000 */
[----:B------:R-:W3:Y:S02]  /*8d50*/  @!P0 SYNCS.PHASECHK.TRANS64 P0, [R231+URZ+0x30800], R8 ;  /* 0x03080008e70085a7 */ /* 0x000ee4000800007f */
[----:B---3--:R-:W-:Y:S05]  /*8d60*/  @!P0 BRA `(.L_x_2119) ;  /* 0xfffffffc00f08947 */ /* 0x008fea000383ffff */
[----:B------:R-:W-:Y:S05]  /*8d70*/  BRA `(.L_x_2118) ;  /* 0xffffff8800887947 */ /* 0x000fea000383ffff */
.L_x_2123:
[----:B---3--:R3:W4:Y:S02]  /*8d80*/  SYNCS.PHASECHK.TRANS64.TRYWAIT P0, [R0+URZ+0x30810], R7 ;  /* 0x03081007000075a7 */ /* 0x008724000800017f */
[----:B----4-:R-:W-:Y:S05]  /*8d90*/  @!P0 NANOSLEEP.SYNCS 0x989680 ;  /* 0x009896800000895d */ /* 0x010fea0003900000 */
[----:B------:R-:W4:Y:S02]  /*8da0*/  @!P0 SYNCS.PHASECHK.TRANS64 P0, [R0+URZ+0x30810], R7 ;  /* 0x03081007000085a7 */ /* 0x000f24000800007f */
[----:B----4-:R-:W-:Y:S05]  /*8db0*/  @!P0 BRA `(.L_x_2123) ;  /* 0xfffffffc00f08947 */ /* 0x010fea000383ffff */
[----:B------:R-:W-:Y:S05]  /*8dc0*/  BRA `(.L_x_2122) ;  /* 0xffffff90001c7947 */ /* 0x000fea000383ffff */
.L_x_2127:
[----:B------:R1:W1:Y:S02]  /*8dd0*/  SYNCS.PHASECHK.TRANS64.TRYWAIT P0, [R0+URZ+0x30830], R7 ;  /* 0x03083007000075a7 */ /* 0x000264000800017f */
[----:B-1----:R-:W-:Y:S05]  /*8de0*/  @!P0 NANOSLEEP.SYNCS 0x989680 ;  /* 0x009896800000895d */ /* 0x002fea0003900000 */
[----:B------:R-:W1:Y:S02]  /*8df0*/  @!P0 SYNCS.PHASECHK.TRANS64 P0, [R0+URZ+0x30830], R7 ;  /* 0x03083007000085a7 */ /* 0x000e64000800007f */
[----:B-1----:R-:W-:Y:S05]  /*8e00*/  @!P0 BRA `(.L_x_2127) ;  /* 0xfffffffc00f08947 */ /* 0x002fea000383ffff */
[----:B------:R-:W-:Y:S05]  /*8e10*/  BRA `(.L_x_2126) ;  /* 0xffffff9400747947 */ /* 0x000fea000383ffff */
.L_x_2173:
[----:B-1----:R1:W2:Y:S02]  /*8e20*/  SYNCS.PHASECHK.TRANS64.TRYWAIT P0, [R15+URZ+0x30820], R0 ;  /* 0x030820000f0075a7 */ /* 0x0022a4000800017f */
[----:B--2---:R-:W-:Y:S05]  /*8e30*/  @!P0 NANOSLEEP.SYNCS 0x989680 ;  /* 0x009896800000895d */ /* 0x004fea0003900000 */
[----:B------:R-:W2:Y:S02]  /*8e40*/  @!P0 SYNCS.PHASECHK.TRANS64 P0, [R15+URZ+0x30820], R0 ;  /* 0x030820000f0085a7 */ /* 0x000ea4000800007f */
[----:B--2---:R-:W-:Y:S05]  /*8e50*/  @!P0 BRA `(.L_x_2173) ;  /* 0xfffffffc00f08947 */ /* 0x004fea000383ffff */
[----:B------:R-:W-:Y:S05]  /*8e60*/  BRA `(.L_x_2201) ;  /* 0xffffffe000287947 */ /* 0x000fea000383ffff */
.L_x_2177:
[----:B--2---:R2:W3:Y:S02]  /*8e70*/  SYNCS.PHASECHK.TRANS64.TRYWAIT P1, [R15+URZ+0x30840], R18 ;  /* 0x030840120f0075a7 */ /* 0x0044e4000802017f */
[----:B---3--:R-:W-:Y:S05]  /*8e80*/  @!P1 NANOSLEEP.SYNCS 0x989680 ;  /* 0x009896800000995d */ /* 0x008fea0003900000 */
[----:B------:R-:W3:Y:S02]  /*8e90*/  @!P1 SYNCS.PHASECHK.TRANS64 P1, [R15+URZ+0x30840], R18 ;  /* 0x030840120f0095a7 */ /* 0x000ee4000802007f */
[----:B---3--:R-:W-:Y:S05]  /*8ea0*/  @!P1 BRA `(.L_x_2177) ;  /* 0xfffffffc00f09947 */ /* 0x008fea000383ffff */
[----:B------:R-:W-:Y:S05]  /*8eb0*/  BRA `(.L_x_2202) ;  /* 0xffffffe400e07947 */ /* 0x000fea000383ffff */
.L_x_2179:
[----:B-1----:R1:W3:Y:S02]  /*8ec0*/  SYNCS.PHASECHK.TRANS64.TRYWAIT P1, [R15+URZ+0x30828], R18 ;  /* 0x030828120f0075a7 */ /* 0x0022e4000802017f */
[----:B---3--:R-:W-:Y:S05]  /*8ed0*/  @!P1 NANOSLEEP.SYNCS 0x989680 ;  /* 0x009896800000995d */ /* 0x008fea0003900000 */
[----:B------:R-:W3:Y:S02]  /*8ee0*/  @!P1 SYNCS.PHASECHK.TRANS64 P1, [R15+URZ+0x30828], R18 ;  /* 0x030828120f0095a7 */ /* 0x000ee4000802007f */
[----:B---3--:R-:W-:Y:S05]  /*8ef0*/  @!P1 BRA `(.L_x_2179) ;  /* 0xfffffffc00f09947 */ /* 0x008fea000383ffff */
[----:B------:R-:W-:Y:S05]  /*8f00*/  BRA `(.L_x_2203) ;  /* 0xffffffe800807947 */ /* 0x000fea000383ffff */
.L_x_2181:
[----:B---3--:R3:W4:Y:S02]  /*8f10*/  SYNCS.PHASECHK.TRANS64.TRYWAIT P1, [R15+URZ+0x30848], R18 ;  /* 0x030848120f0075a7 */ /* 0x008724000802017f */
[----:B----4-:R-:W-:Y:S05]  /*8f20*/  @!P1 NANOSLEEP.SYNCS 0x989680 ;  /* 0x009896800000995d */ /* 0x010fea0003900000 */
[----:B------:R-:W4:Y:S02]  /*8f30*/  @!P1 SYNCS.PHASECHK.TRANS64 P1, [R15+URZ+0x30848], R18 ;  /* 0x030848120f0095a7 */ /* 0x000f24000802007f */
[----:B----4-:R-:W-:Y:S05]  /*8f40*/  @!P1 BRA `(.L_x_2181) ;  /* 0xfffffffc00f09947 */ /* 0x010fea000383ffff */
[----:B------:R-:W-:Y:S05]  /*8f50*/  BRA `(.L_x_2204) ;  /* 0xffffffec00207947 */ /* 0x000fea000383ffff */
.L_x_2183:
[----:B------:R-:W-:-:S07]  /*8f60*/  SHF.L.U32 R4, R10, 0x1f, RZ ;  /* 0x0000001f0a047819 */ /* 0x000fce00000006ff */
.L_x_2205:
[----:B----4-:R4:W1:Y:S02]  /*8f70*/  SYNCS.PHASECHK.TRANS64.TRYWAIT P1, [R15+URZ+0x30820], R4 ;  /* 0x030820040f0075a7 */ /* 0x010864000802017f */
[----:B-1----:R-:W-:Y:S05]  /*8f80*/  @!P1 NANOSLEEP.SYNCS 0x989680 ;  /* 0x009896800000995d */ /* 0x002fea0003900000 */
[----:B------:R-:W1:Y:S02]  /*8f90*/  @!P1 SYNCS.PHASECHK.TRANS64 P1, [R15+URZ+0x30820], R4 ;  /* 0x030820040f0095a7 */ /* 0x000e64000802007f */
[----:B-1----:R-:W-:Y:S05]  /*8fa0*/  @!P1 BRA `(.L_x_2205) ;  /* 0xfffffffc00f09947 */ /* 0x002fea000383ffff */
[----:B------:R-:W-:Y:S05]  /*8fb0*/  BRA `(.L_x_2206) ;  /* 0xffffffec00a47947 */ /* 0x000fea000383ffff */
.L_x_2186:
[----:B----4-:R4:W1:Y:S02]  /*8fc0*/  SYNCS.PHASECHK.TRANS64.TRYWAIT P1, [R15+URZ+0x30840], R12 ;  /* 0x0308400c0f0075a7 */ /* 0x010864000802017f */
[----:B-1----:R-:W-:Y:S05]  /*8fd0*/  @!P1 NANOSLEEP.SYNCS 0x989680 ;  /* 0x009896800000995d */ /* 0x002fea0003900000 */
[----:B------:R-:W1:Y:S02]  /*8fe0*/  @!P1 SYNCS.PHASECHK.TRANS64 P1, [R15+URZ+0x30840], R12 ;  /* 0x0308400c0f0095a7 */ /* 0x000e64000802007f */
[----:B-1----:R-:W-:Y:S05]  /*8ff0*/  @!P1 BRA `(.L_x_2186) ;  /* 0xfffffffc00f09947 */ /* 0x002fea000383ffff */
[----:B------:R-:W-:Y:S05]  /*9000*/  BRA `(.L_x_2207) ;  /* 0xfffffff000607947 */ /* 0x000fea000383ffff */
.L_x_2188:
[----:B-1----:R1:W2:Y:S02]  /*9010*/  SYNCS.PHASECHK.TRANS64.TRYWAIT P1, [R15+URZ+0x30828], R12 ;  /* 0x0308280c0f0075a7 */ /* 0x0022a4000802017f */
[----:B--2---:R-:W-:Y:S05]  /*9020*/  @!P1 NANOSLEEP.SYNCS 0x989680 ;  /* 0x009896800000995d */ /* 0x004fea0003900000 */
[----:B------:R-:W2:Y:S02]  /*9030*/  @!P1 SYNCS.PHASECHK.TRANS64 P1, [R15+URZ+0x30828], R12 ;  /* 0x0308280c0f0095a7 */ /* 0x000ea4000802007f */
[----:B--2---:R-:W-:Y:S05]  /*9040*/  @!P1 BRA `(.L_x_2188) ;  /* 0xfffffffc00f09947 */ /* 0x004fea000383ffff */
[----:B------:R-:W-:Y:S05]  /*9050*/  BRA `(.L_x_2208) ;  /* 0xfffffff000f47947 */ /* 0x000fea000383ffff */
.L_x_2190:
[----:B------:R1:W1:Y:S02]  /*9060*/  SYNCS.PHASECHK.TRANS64.TRYWAIT P0, [R3+URZ+0x30840], R0 ;  /* 0x03084000030075a7 */ /* 0x000264000800017f */
[----:B-1----:R-:W-:Y:S05]  /*9070*/  @!P0 NANOSLEEP.SYNCS 0x989680 ;  /* 0x009896800000895d */ /* 0x002fea0003900000 */
[----:B------:R-:W1:Y:S02]  /*9080*/  @!P0 SYNCS.PHASECHK.TRANS64 P0, [R3+URZ+0x30840], R0 ;  /* 0x03084000030085a7 */ /* 0x000e64000800007f */
[----:B-1----:R-:W-:Y:S05]  /*9090*/  @!P0 BRA `(.L_x_2190) ;  /* 0xfffffffc00f08947 */ /* 0x002fea000383ffff */
[----:B------:R-:W-:Y:S05]  /*90a0*/  BRA `(.L_x_2209) ;  /* 0xfffffff400a47947 */ /* 0x000fea000383ffff */
.L_x_2192:
[----:B------:R-:W-:Y:S01]  /*90b0*/  BSSY B0, `(.L_x_2210) ;  /* 0x0000006000007945 */ /* 0x000fe20003800000 */
[----:B------:R-:W-:-:S07]  /*90c0*/  IMAD.MOV.U32 R15, RZ, RZ, -0x1 ;  /* 0xffffffffff0f7424 */ /* 0x000fce00078e00ff */
[----:B---3--:R-:W-:Y:S05]  /*90d0*/  WARPSYNC.COLLECTIVE R15, `(.L_x_2211) ;  /* 0x000000000f0c7348 */ /* 0x008fea0003c00000 */
[----:B------:R-:W-:Y:S02]  /*90e0*/  ELECT P6, UR62, PT ;  /* 0x00000000003e782f */ /* 0x000fe400038c0000 */
[----:B------:R-:W-:Y:S01]  /*90f0*/  MOV R14, UR62 ;  /* 0x0000003e000e7c02 */ /* 0x000fe20008000f00 */
[----:B---3--:R-:W-:Y:S10]  /*9100*/  ENDCOLLECTIVE ;  /* 0x000000000000791b */ /* 0x008ff40003800000 */
.L_x_2211:
[----:B------:R-:W-:Y:S05]  /*9110*/  BSYNC B0 ;  /* 0x0000000000007941 */ /* 0x000fea0003800000 */
.L_x_2210:
[----:B------:R-:W-:Y:S05]  /*9120*/  BRA `(.L_x_2212) ;  /* 0xfffffff800547947 */ /* 0x000fea000383ffff */
.L_x_2194:
[----:B-1----:R1:W2:Y:S02]  /*9130*/  SYNCS.PHASECHK.TRANS64.TRYWAIT P0, [R7+URZ], R4 ;  /* 0x00000004070075a7 */ /* 0x0022a4000800017f */
[----:B--2---:R-:W-:Y:S05]  /*9140*/  @!P0 NANOSLEEP.SYNCS 0x989680 ;  /* 0x009896800000895d */ /* 0x004fea0003900000 */
[----:B------:R-:W2:Y:S02]  /*9150*/  @!P0 SYNCS.PHASECHK.TRANS64 P0, [R7+URZ], R4 ;  /* 0x00000004070085a7 */ /* 0x000ea4000800007f */
[----:B--2---:R-:W-:Y:S05]  /*9160*/  @!P0 BRA `(.L_x_2194) ;  /* 0xfffffffc00f08947 */ /* 0x004fea000383ffff */
[----:B------:R-:W-:Y:S05]  /*9170*/  BRA `(.L_x_2213) ;  /* 0xfffffff800947947 */ /* 0x000fea000383ffff */
.L_x_2195:
[----:B--2---:R2:W4:Y:S02]  /*9180*/  SYNCS.PHASECHK.TRANS64.TRYWAIT P0, [R3+URZ], R2 ;  /* 0x00000002030075a7 */ /* 0x004524000800017f */
[----:B----4-:R-:W-:Y:S05]  /*9190*/  @!P0 NANOSLEEP.SYNCS 0x989680 ;  /* 0x009896800000895d */ /* 0x010fea0003900000 */
[----:B------:R-:W4:Y:S02]  /*91a0*/  @!P0 SYNCS.PHASECHK.TRANS64 P0, [R3+URZ], R2 ;  /* 0x00000002030085a7 */ /* 0x000f24000800007f */
[----:B----4-:R-:W-:Y:S05]  /*91b0*/  @!P0 BRA `(.L_x_2195) ;  /* 0xfffffffc00f08947 */ /* 0x010fea000383ffff */
[----:B------:R-:W-:Y:S05]  /*91c0*/  BRA `(.L_x_2214) ;  /* 0xfffffff800887947 */ /* 0x000fea000383ffff */
.L_x_2197:
[----:B--2---:R2:W4:Y:S02]  /*91d0*/  SYNCS.PHASECHK.TRANS64.TRYWAIT P0, [R5+URZ], R4 ;  /* 0x00000004050075a7 */ /* 0x004524000800017f */
[----:B----4-:R-:W-:Y:S05]  /*91e0*/  @!P0 NANOSLEEP.SYNCS 0x989680 ;  /* 0x009896800000895d */ /* 0x010fea0003900000 */
[----:B------:R-:W4:Y:S02]  /*91f0*/  @!P0 SYNCS.PHASECHK.TRANS64 P0, [R5+URZ], R4 ;  /* 0x00000004050085a7 */ /* 0x000f24000800007f */
[----:B----4-:R-:W-:Y:S05]  /*9200*/  @!P0 BRA `(.L_x_2197) ;  /* 0xfffffffc00f08947 */ /* 0x010fea000383ffff */
[----:B------:R-:W-:Y:S05]  /*9210*/  BRA `(.L_x_2215) ;  /* 0xfffffff8008c7947 */ /* 0x000fea000383ffff */
.L_x_2216:
        /* <DEDUP_REMOVED lines=14> */
.L_x_3699:


//--------------------- .text._ZN7cutlass13device_kernelIN5flash11enable_sm90INS1_16FlashAttnBwdSm90INS1_25CollectiveMainloopBwdSm90ILi2ELi2ELi2EN4cute5tupleIJNS5_1CILi1EEES8_S8_EEENS6_IJNS7_ILi64EEENS7_ILi128EEESB_EEENS_6half_tEfNS_4arch4Sm90ELb0ELb1ELb0ELb1ELb1ELb1ELb0ELb0ELi2ELi1ELi2ELi1ELb0EEENS1_24CollectiveEpilogueBwdGQAISC_fSF_Li256ELb1ELb1EEENS1_19SingleTileSchedulerILb1ELb0ELb0ELi128EEEEEEEEEvNT_6ParamsE --------------------------
	.section	.text._ZN7cutlass13device_kernelIN5flash11enable_sm90INS1_16FlashAttnBwdSm90INS1_25CollectiveMainloopBwdSm90ILi2ELi2ELi2EN4cute5tupleIJNS5_1CILi1EEES8_S8_EEENS6_IJNS7_ILi64EEENS7_ILi128EEESB_EEENS_6half_tEfNS_4arch4Sm90ELb0ELb1ELb0ELb1ELb1ELb1ELb0ELb0ELi2ELi1ELi2ELi1ELb0EEENS1_24CollectiveEpilogueBwdGQAISC_fSF_Li256ELb1ELb1EEENS1_19SingleTileSchedulerILb1ELb0ELb0ELi128EEEEEEEEEvNT_6ParamsE,"ax",@progbits
	.align	128
.text._ZN7cutlass13device_kernelIN5flash11enable_sm90INS1_16FlashAttnBwdSm90INS1_25CollectiveMainloopBwdSm90ILi2ELi2ELi2EN4cute5tupleIJNS5_1CILi1EEES8_S8_EEENS6_IJNS7_ILi64EEENS7_ILi128EEESB_EEENS_6half_tEfNS_4arch4Sm90ELb0ELb1ELb0ELb1ELb1ELb1ELb0ELb0ELi2ELi1ELi2ELi1ELb0EEENS1_24CollectiveEpilogueBwdGQAISC_fSF_Li256ELb1ELb1EEENS1_19SingleTileSchedulerILb1ELb0ELb0ELi128EEEEEEEEEvNT_6ParamsE:
        .type           _ZN7cutlass13device_kernelIN5flash11enable_sm90INS1_16FlashAttnBwdSm90INS1_25CollectiveMainloopBwdSm90ILi2ELi2ELi2EN4cute5tupleIJNS5_1CILi1EEES8_S8_EEENS6_IJNS7_ILi64EEENS7_ILi128EEESB_EEENS_6half_tEfNS_4arch4Sm90ELb0ELb1ELb0ELb1ELb1ELb1ELb0ELb0ELi2ELi1ELi2ELi1ELb0EEENS1_24CollectiveEpilogueBwdGQAISC_fSF_Li256ELb1ELb1EEENS1_19SingleTileSchedulerILb1ELb0ELb0ELi128EEEEEEEEEvNT_6ParamsE,@function
        .size           _ZN7cutlass13device_kernelIN5flash11enable_sm90INS1_16FlashAttnBwdSm90INS1_25CollectiveMainloopBwdSm90ILi2ELi2ELi2EN4cute5tupleIJNS5_1CILi1EEES8_S8_EEENS6_IJNS7_ILi64EEENS7_ILi128EEESB_EEENS_6half_tEfNS_4arch4Sm90ELb0ELb1ELb0ELb1ELb1ELb1ELb0ELb0ELi2ELi1ELi2ELi1ELb0EEENS1_24CollectiveEpilogueBwdGQAISC_fSF_Li256ELb1ELb1EEENS1_19SingleTileSchedulerILb1ELb0ELb0ELi128EEEEEEEEEvNT_6ParamsE,(.L_x_3700 - _ZN7cutlass13device_kernelIN5flash11enable_sm90INS1_16FlashAttnBwdSm90INS1_25CollectiveMainloopBwdSm90ILi2ELi2ELi2EN4cute5tupleIJNS5_1CILi1EEES8_S8_EEENS6_IJNS7_ILi64EEENS7_ILi128EEESB_EEENS_6half_tEfNS_4arch4Sm90ELb0ELb1ELb0ELb1ELb1ELb1ELb0ELb0ELi2ELi1ELi2ELi1ELb0EEENS1_24CollectiveEpilogueBwdGQAISC_fSF_Li256ELb1ELb1EEENS1_19SingleTileSchedulerILb1ELb0ELb0ELi128EEEEEEEEEvNT_6ParamsE)
        .other          _ZN7cutlass13device_kernelIN5flash11enable_sm90INS1_16FlashAttnBwdSm90INS1_25CollectiveMainloopBwdSm90ILi2ELi2ELi2EN4cute5tupleIJNS5_1CILi1EEES8_S8_EEENS6_IJNS7_ILi64EEENS7_ILi128EEESB_EEENS_6half_tEfNS_4arch4Sm90ELb0ELb1ELb0ELb1ELb1ELb1ELb0ELb0ELi2ELi1ELi2ELi1ELb0EEENS1_24CollectiveEpilogueBwdGQAISC_fSF_Li256ELb1ELb1EEENS1_19SingleTileSchedulerILb1ELb0ELb0ELi128EEEEEEEEEvNT_6ParamsE,@"STO_CUDA_ENTRY STV_DEFAULT"
_ZN7cutlass13device_kernelIN5flash11enable_sm90INS1_16FlashAttnBwdSm90INS1_25CollectiveMainloopBwdSm90ILi2ELi2ELi2EN4cute5tupleIJNS5_1CILi1EEES8_S8_EEENS6_IJNS7_ILi64EEENS7_ILi128EEESB_EEENS_6half_tEfNS_4arch4Sm90ELb0ELb1ELb0ELb1ELb1ELb1ELb0ELb0ELi2ELi1ELi2ELi1ELb0EEENS1_24CollectiveEpilogueBwdGQAISC_fSF_Li256ELb1ELb1EEENS1_19SingleTileSchedulerILb1ELb0ELb0ELi128EEEEEEEEEvNT_6ParamsE:
        /* <DEDUP_REMOVED lines=24> */
.L_x_2218:
[----:B------:R-:W-:Y:S05]  /*0180*/  BSYNC B0 ;  /* 0x0000000000007941 */ /* 0x000fea0003800000 */
.L_x_2217:
        /* <DEDUP_REMOVED lines=37> */
.L_x_2219:
        /* <DEDUP_REMOVED lines=22> */
.L_x_2220:
[----:B------:R-:W-:Y:S01]  /*0540*/  PLOP3.LUT P0, PT, PT, PT, UP0, 0x80, 0x0 ;  /* 0x000000000000781c */ /* 0x000fe20003f0f008 */
[----:B------:R-:W-:Y:S01]  /*0550*/  NOP ;  /* 0x0000000000007918 */ /* 0x000fe20000000000 */
[----:B------:R-:W-:Y:S01]  /*0560*/  ULDC.64 UR46, c[0x0][0x208] ;  /* 0x00008200002e7ab9 */ /* 0x000fe20000000a00 */
[----:B------:R-:W-:Y:S01]  /*0570*/  BSSY B6, `(.L_x_2221) ;  /* 0x00009b6000067945 */ /* 0x000fe20003800000 */
[----:B-12-4-:R-:W-:Y:S09]  /*0580*/  BAR.SYNC.DEFER_BLOCKING 0x0 ;  /* 0x0000000000007b1d */ /* 0x016ff20000010000 */
[----:B------:R-:W-:Y:S05]  /*0590*/  @!P0 BRA `(.L_x_2222) ;  /* 0x0000005000248947 */ /* 0x000fea0003800000 */
.L_x_2223:
        /* <DEDUP_REMOVED lines=24> */
.L_x_2224:
        /* <DEDUP_REMOVED lines=14> */
.L_x_2226:
[----:B------:R-:W-:-:S05]  /*0800*/  ULDC UR4, c[0x0][0x8c4] ;  /* 0x0002310000047ab9 */ /* 0x000fca0000000800 */
.L_x_2225:
        /* <DEDUP_REMOVED lines=17> */
.L_x_2228:
        /* <DEDUP_REMOVED lines=14> */
.L_x_2229:
        /* <DEDUP_REMOVED lines=11> */
.L_x_2230:
        /* <DEDUP_REMOVED lines=13> */
.L_x_2231:
        /* <DEDUP_REMOVED lines=82> */
.L_x_2232:
        /* <DEDUP_REMOVED lines=29> */
.L_x_2235:
        /* <DEDUP_REMOVED lines=15> */
.L_x_2234:
        /* <DEDUP_REMOVED lines=22> */
.L_x_2237:
        /* <DEDUP_REMOVED lines=15> */
.L_x_2236:
        /* <DEDUP_REMOVED lines=8> */
.L_x_2361:
        /* <DEDUP_REMOVED lines=23> */
.L_x_2239:
        /* <DEDUP_REMOVED lines=95> */
.L_x_2251:
[----:B------:R-:W-:-:S13]  /*1d90*/  ISETP.NE.AND P6, PT, R235, 0x3, PT ;  /* 0x00000003eb00780c */ /* 0x000fda0003fc5270 */
[----:B------:R-:W-:Y:S05]  /*1da0*/  @!P6 BRA `(.L_x_2241) ;  /* 0x000000000004e947 */ /* 0x000fea0003800000 */
[----:B------:R-:W-:Y:S01]  /*1db0*/  BPT.TRAP 0x1 ;  /* 0x000000040000795c */ /* 0x000fe20000300000 */
.L_x_2241:
[----:B------:R-:W-:Y:S01]  /*1dc0*/  IMAD R0, R4, 0x8, R231 ;  /* 0x0000000804007824 */ /* 0x000fe200078e02e7 */
[----:B------:R-:W-:-:S04]  /*1dd0*/  SHF.L.U32 R7, R226, 0x1f, RZ ;  /* 0x0000001fe2077819 */ /* 0x000fc800000006ff */
[----:B------:R2:W3:Y:S01]  /*1de0*/  SYNCS.PHASECHK.TRANS64.TRYWAIT P0, [R0+URZ+0x30810], R7 ;  /* 0x03081007000075a7 */ /* 0x0004e2000800017f */
[----:B------:R-:W-:Y:S05]  /*1df0*/  @!P6 BRA `(.L_x_2242) ;  /* 0x000000000004e947 */ /* 0x000fea0003800000 */
[----:B------:R-:W-:Y:S01]  /*1e00*/  BPT.TRAP 0x1 ;  /* 0x000000040000795c */ /* 0x000fe20000300000 */
.L_x_2242:
[----:B---3--:R-:W-:Y:S05]  /*1e10*/  @P0 BRA `(.L_x_2243) ;  /* 0x0000000000080947 */ /* 0x008fea0003800000 */
[----:B------:R-:W3:Y:S02]  /*1e20*/  SYNCS.PHASECHK.TRANS64.TRYWAIT P0, [R0+URZ+0x30810], R7 ;  /* 0x03081007000075a7 */ /* 0x000ee4000800017f */
[----:B---3--:R-:W-:Y:S05]  /*1e30*/  @!P0 BRA `(.L_x_2244) ;  /* 0x0000008000dc8947 */ /* 0x008fea0003800000 */
.L_x_2243:
        /* <DEDUP_REMOVED lines=81> */
.L_x_2245:
[----:B------:R1:W1:Y:S01]  /*2350*/  SYNCS.PHASECHK.TRANS64.TRYWAIT P0, [R0+URZ+0x30830], R7 ;  /* 0x03083007000075a7 */ /* 0x000262000800017f */
[----:B------:R-:W-:Y:S05]  /*2360*/  @!P6 BRA `(.L_x_2246) ;  /* 0x000000000004e947 */ /* 0x000fea0003800000 */
[----:B------:R-:W-:Y:S01]  /*2370*/  BPT.TRAP 0x1 ;  /* 0x000000040000795c */ /* 0x000fe20000300000 */
.L_x_2246:
[----:B------:R-:W-:-:S05]  /*2380*/  VIADD R5, R231, 0x20000 ;  /* 0x00020000e7057836 */ /* 0x000fca0000000000 */
[----:B------:R-:W-:-:S04]  /*2390*/  SHF.R.U32.HI R5, RZ, 0x4, R5 ;  /* 0x00000004ff057819 */ /* 0x000fc80000011605 */
[----:B------:R-:W-:-:S04]  /*23a0*/  LOP3.LUT R234, R5, 0x3fff, RZ, 0xc0, !PT ;  /* 0x00003fff05ea7812 */ /* 0x000fc800078ec0ff */
[----:B------:R-:W-:Y:S01]  /*23b0*/  LOP3.LUT R5, R234, 0x10000, RZ, 0xfc, !PT ;  /* 0x00010000ea057812 */ /* 0x000fe200078efcff */
[----:B-1----:R-:W-:Y:S06]  /*23c0*/  @P0 BRA `(.L_x_2247) ;  /* 0x0000000000080947 */ /* 0x002fec0003800000 */
[----:B------:R-:W1:Y:S02]  /*23d0*/  SYNCS.PHASECHK.TRANS64.TRYWAIT P0, [R0+URZ+0x30830], R7 ;  /* 0x03083007000075a7 */ /* 0x000e64000800017f */
[----:B-1----:R-:W-:Y:S05]  /*23e0*/  @!P0 BRA `(.L_x_2248) ;  /* 0x0000007c00848947 */ /* 0x002fea0003800000 */
.L_x_2247:
        /* <DEDUP_REMOVED lines=445> */
.L_x_2249:
        /* <DEDUP_REMOVED lines=49> */
.L_x_2250:
        /* <DEDUP_REMOVED lines=78> */
.L_x_2233:
[----:B------:R-:W-:Y:S05]  /*47b0*/  @P0 BRA `(.L_x_2227) ;  /* 0x0000005800440947 */ /* 0x000fea0003800000 */
[----:B------:R-:W-:Y:S01]  /*47c0*/  ULDC.64 UR4, c[0x0][0x878] ;  /* 0x00021e0000047ab9 */ /* 0x000fe20000000a00 */
[----:B------:R-:W1:Y:S01]  /*47d0*/  S2UR UR15, SR_CTAID.X ;  /* 0x00000000000f79c3 */ /* 0x000e620000002500 */
[----:B------:R-:W-:Y:S01]  /*47e0*/  UISETP.NE.U32.AND UP0, UPT, UR4, URZ, UPT ;  /* 0x0000003f0400728c */ /* 0x000fe2000bf05070 */
[----:B------:R-:W2:Y:S01]  /*47f0*/  S2R R4, SR_TID.X ;  /* 0x0000000000047919 */ /* 0x000ea20000002100 */
[----:B------:R-:W-:Y:S01]  /*4800*/  ULDC UR10, c[0x0][0x870] ;  /* 0x00021c00000a7ab9 */ /* 0x000fe20000000800 */
[----:B------:R-:W-:Y:S01]  /*4810*/  ULDC UR11, c[0x0][0x80c] ;  /* 0x00020300000b7ab9 */ /* 0x000fe20000000800 */
[----:B------:R-:W-:Y:S01]  /*4820*/  UISETP.NE.AND.EX UP0, UPT, UR5, URZ, UPT, UP0 ;  /* 0x0000003f0500728c */ /* 0x000fe2000bf05300 */
[----:B------:R-:W-:Y:S02]  /*4830*/  ULDC.64 UR18, c[0x0][0x818] ;  /* 0x0002060000127ab9 */ /* 0x000fe40000000a00 */
[----:B------:R-:W-:Y:S01]  /*4840*/  S2UR UR14, SR_CgaCtaId ;  /* 0x00000000000e79c3 */ /* 0x000fe20000008800 */
[----:B------:R-:W-:Y:S01]  /*4850*/  ULDC.64 UR20, c[0x0][0x840] ;  /* 0x0002100000147ab9 */ /* 0x000fe20000000a00 */
[----:B------:R-:W-:Y:S01]  /*4860*/  ULDC.64 UR22, c[0x0][0x848] ;  /* 0x0002120000167ab9 */ /* 0x000fe20000000a00 */
[----:B------:R-:W-:-:S05]  /*4870*/  PLOP3.LUT P0, PT, PT, PT, UP0, 0x80, 0x0 ;  /* 0x000000000000781c */ /* 0x000fca0003f0f008 */
[----:B------:R-:W-:Y:S02]  /*4880*/  @UP0 ULDC.64 UR4, c[0x0][0x878] ;  /* 0x00021e0000040ab9 */ /* 0x000fe40000000a00 */
[----:B------:R-:W-:-:S06]  /*4890*/  @UP0 UIMAD.WIDE UR4, UR36, 0x4, UR4 ;  /* 0x00000004240408a5 */ /* 0x000fcc000f8e0204 */
[----:B------:R-:W-:Y:S02]  /*48a0*/  IMAD.U32 R2, RZ, RZ, UR4 ;  /* 0x00000004ff027e24 */ /* 0x000fe4000f8e00ff */
[----:B------:R-:W-:Y:S01]  /*48b0*/  IMAD.U32 R3, RZ, RZ, UR5 ;  /* 0x00000005ff037e24 */ /* 0x000fe2000f8e00ff */
[----:B------:R-:W-:-:S04]  /*48c0*/  ULDC UR5, c[0x0][0x850] ;  /* 0x0002140000057ab9 */ /* 0x000fc80000000800 */
[----:B------:R-:W3:Y:S01]  /*48d0*/  @P0 LDG.E R2, desc[UR46][R2.64] ;  /* 0x0000002e02020981 */ /* 0x000ee2000c1e1900 */
[----:B------:R-:W4:Y:S01]  /*48e0*/  S2UR UR4, SR_CTAID.Y ;  /* 0x00000000000479c3 */ /* 0x000f220000002600 */
[----:B------:R-:W-:Y:S01]  /*48f0*/  UISETP.NE.AND UP1, UPT, UR5, 0x1, UPT ;  /* 0x000000010500788c */ /* 0x000fe2000bf25270 */
[----:B--2---:R-:W-:Y:S01]  /*4900*/  VIADD R5, R4, 0xffffff80 ;  /* 0xffffff8004057836 */ /* 0x004fe20000000000 */
[----:B-1----:R-:W-:Y:S01]  /*4910*/  UIMAD UR10, UR15, UR10, URZ ;  /* 0x0000000a0f0a72a4 */ /* 0x002fe2000f8e023f */
[----:B------:R-:W-:Y:S01]  /*4920*/  BSSY B0, `(.L_x_2252) ;  /* 0x000005f000007945 */ /* 0x000fe20003800000 */
[----:B------:R-:W-:-:S03]  /*4930*/  UIMAD UR7, UR36, UR11, URZ ;  /* 0x0000000b240772a4 */ /* 0x000fc6000f8e023f */
[----:B------:R-:W-:Y:S01]  /*4940*/  BAR.SYNC.DEFER_BLOCKING 0x1, 0x100 ;  /* 0x0044000000007b1d */ /* 0x000fe20000010000 */
[----:B------:R-:W-:Y:S01]  /*4950*/  UIMAD UR10, UR10, UR11, URZ ;  /* 0x0000000b0a0a72a4 */ /* 0x000fe2000f8e023f */
[----:B------:R-:W-:Y:S01]  /*4960*/  SHF.R.S32.HI R0, RZ, 0x1f, R5 ;  /* 0x0000001fff007819 */ /* 0x000fe20000011405 */
[----:B------:R-:W-:Y:S01]  /*4970*/  USHF.L.U32 UR15, UR15, 0xe, URZ ;  /* 0x0000000e0f0f7899 */ /* 0x000fe2000800063f */
[----:B------:R-:W-:Y:S01]  /*4980*/  ISETP.NE.AND P1, PT, R4, 0x80, PT ;  /* 0x000000800400780c */ /* 0x000fe20003f25270 */
[----:B------:R-:W-:Y:S01]  /*4990*/  USHF.R.S32.HI UR11, URZ, 0x1f, UR10 ;  /* 0x0000001f3f0b7899 */ /* 0x000fe2000801140a */
[----:B------:R-:W-:Y:S01]  /*49a0*/  @UP1 ULDC UR8, c[0x0][0x854] ;  /* 0x0002150000081ab9 */ /* 0x000fe20000000800 */
[----:B------:R-:W-:Y:S01]  /*49b0*/  @UP1 ULDC UR12, c[0x0][0x858] ;  /* 0x00021600000c1ab9 */ /* 0x000fe20000000800 */
[----:B----4-:R-:W-:Y:S02]  /*49c0*/  UIMAD.WIDE.U32 UR8, UR4, UR8, URZ ;  /* 0x00000008040872a5 */ /* 0x010fe4000f8e003f */
[----:B------:R-:W-:Y:S01]  /*49d0*/  UMOV UR6, UR4 ;  /* 0x0000000400067c82 */ /* 0x000fe20008000000 */
[----:B------:R-:W-:-:S02]  /*49e0*/  USHF.R.S32.HI UR8, URZ, 0x1f, UR7 ;  /* 0x0000001f3f087899 */ /* 0x000fc40008011407 */
[----:B------:R-:W-:-:S03]  /*49f0*/  @UP1 USHF.R.U32.HI UR6, URZ, UR12, UR9 ;  /* 0x0000000c3f061299 */ /* 0x000fc60008011609 */
[----:B------:R-:W-:Y:S01]  /*4a00*/  ULDC.64 UR12, c[0x0][0x868] ;  /* 0x00021a00000c7ab9 */ /* 0x000fe20000000a00 */
[----:B------:R-:W-:Y:S02]  /*4a10*/  USHF.R.S32.HI UR16, URZ, 0x1f, UR6 ;  /* 0x0000001f3f107899 */ /* 0x000fe40008011406 */
[----:B------:R-:W-:-:S04]  /*4a20*/  UIADD3 UR10, UP1, UP2, UR10, UR7, UR6 ;  /* 0x000000070a0a7290 */ /* 0x000fc8000fa3e006 */
[----:B------:R-:W-:Y:S02]  /*4a30*/  UIADD3.X UR8, UR11, UR8, UR16, UP1, UP2 ;  /* 0x000000080b087290 */ /* 0x000fe40008fe4410 */
[----:B------:R-:W-:Y:S02]  /*4a40*/  USHF.L.U32 UR7, UR10, 0x2, URZ ;  /* 0x000000020a077899 */ /* 0x000fe4000800063f */
[----:B------:R-:W-:Y:S02]  /*4a50*/  USHF.L.U64.HI UR8, UR10, 0x2, UR8 ;  /* 0x000000020a087899 */ /* 0x000fe40008010208 */
[----:B------:R-:W-:-:S04]  /*4a60*/  UIADD3 UR10, UP1, UR7, UR12, URZ ;  /* 0x0000000c070a7290 */ /* 0x000fc8000ff3e03f */
[----:B------:R-:W-:Y:S01]  /*4a70*/  UIADD3.X UR11, UR8, UR13, URZ, UP1, !UPT ;  /* 0x0000000d080b7290 */ /* 0x000fe20008ffe43f */
[----:B---3--:R-:W-:Y:S02]  /*4a80*/  @P0 R2UR UR9, R2 ;  /* 0x00000000020902ca */ /* 0x008fe400000e0000 */
[----:B------:R-:W-:Y:S02]  /*4a90*/  LEA.HI R2, R0, R5, RZ, 0x7 ;  /* 0x0000000500027211 */ /* 0x000fe400078f38ff */
[----:B------:R-:W-:Y:S02]  /*4aa0*/  ISETP.NE.AND P0, PT, R5, RZ, PT ;  /* 0x000000ff0500720c */ /* 0x000fe40003f05270 */
[C---:B------:R-:W-:Y:S01]  /*4ab0*/  LOP3.LUT R0, R2.reuse, 0xfffff80, RZ, 0xc0, !PT ;  /* 0x0fffff8002007812 */ /* 0x040fe200078ec0ff */
[----:B------:R-:W-:-:S04]  /*4ac0*/  IMAD.SHL.U32 R2, R2, 0x40, RZ ;  /* 0x0000004002027824 */ /* 0x000fc800078e00ff */
[----:B------:R-:W-:Y:S01]  /*4ad0*/  IMAD.IADD R0, R5, 0x1, -R0 ;  /* 0x0000000105007824 */ /* 0x000fe200078e0a00 */
[----:B------:R-:W-:Y:S01]  /*4ae0*/  LOP3.LUT R3, R2, 0x3fffe000, RZ, 0xc0, !PT ;  /* 0x3fffe00002037812 */ /* 0x000fe200078ec0ff */
[----:B------:R-:W-:Y:S01]  /*4af0*/  @UP0 ULEA UR9, UR36, UR9, 0x7 ;  /* 0x0000000924090291 */ /* 0x000fe2000f8e383f */
[----:B------:R-:W-:-:S03]  /*4b00*/  IMAD.U32 R2, RZ, RZ, UR10 ;  /* 0x0000000aff027e24 */ /* 0x000fc6000f8e00ff */
[----:B------:R-:W-:Y:S01]  /*4b10*/  @UP0 USHF.R.S32.HI UR12, URZ, 0x1f, UR9 ;  /* 0x0000001f3f0c0899 */ /* 0x000fe20008011409 */
[----:B------:R-:W-:Y:S02]  /*4b20*/  IMAD R0, R0, 0x4, R3 ;  /* 0x0000000400007824 */ /* 0x000fe400078e0203 */
[----:B------:R-:W-:Y:S01]  /*4b30*/  IMAD.U32 R3, RZ, RZ, UR11 ;  /* 0x0000000bff037e24 */ /* 0x000fe2000f8e00ff */
[----:B------:R-:W-:-:S03]  /*4b40*/  @UP0 ULEA.HI UR12, UR12, UR9, URZ, 0x7 ;  /* 0x000000090c0c0291 */ /* 0x000fc6000f8f383f */
[----:B------:R-:W-:Y:S01]  /*4b50*/  UMOV UR9, 0x400 ;  /* 0x0000040000097882 */ /* 0x000fe20000000000 */
[----:B------:R-:W-:Y:S02]  /*4b60*/  @UP0 USHF.L.U32 UR12, UR12, 0x7, URZ ;  /* 0x000000070c0c0899 */ /* 0x000fe4000800063f */
[----:B------:R-:W-:Y:S02]  /*4b70*/  ULEA UR9, UR14, UR9, 0x18 ;  /* 0x000000090e097291 */ /* 0x000fe4000f8ec03f */
[----:B------:R-:W-:-:S04]  /*4b80*/  @UP0 ULOP3.LUT UR12, UR12, 0xffffc000, URZ, 0xc0, !UPT ;  /* 0xffffc0000c0c0892 */ /* 0x000fc8000f8ec03f */
[----:B------:R-:W-:Y:S01]  /*4b90*/  @UP0 USHF.R.S32.HI UR13, URZ, 0x1f, UR12 ;  /* 0x0000001f3f0d0899 */ /* 0x000fe2000801140c */
[----:B------:R-:W-:Y:S02]  /*4ba0*/  LEA R0, R0, UR9, 0x2 ;  /* 0x0000000900007c11 */ /* 0x000fe4000f8e10ff */
[----:B------:R-:W-:Y:S02]  /*4bb0*/  @!UP0 UMOV UR12, URZ ;  /* 0x0000003f000c8c82 */ /* 0x000fe40008000000 */
[----:B------:R-:W-:Y:S01]  /*4bc0*/  UIADD3 UR14, UP1, UR15, UR12, URZ ;  /* 0x0000000c0f0e7290 */ /* 0x000fe2000ff3e03f */
[----:B------:R1:W-:Y:S01]  /*4bd0*/  STS.128 [R0], R24 ;  /* 0x0000001800007388 */ /* 0x0003e20000000c00 */
[----:B------:R-:W-:Y:S02]  /*4be0*/  UIMAD UR12, UR16, UR18, URZ ;  /* 0x00000012100c72a4 */ /* 0x000fe4000f8e023f */
[----:B------:R-:W-:Y:S01]  /*4bf0*/  UIMAD UR16, UR16, UR20, URZ ;  /* 0x00000014101072a4 */ /* 0x000fe2000f8e023f */
[----:B------:R1:W-:Y:S01]  /*4c00*/  STS.128 [R0+0x800], R28 ;  /* 0x0008001c00007388 */ /* 0x0003e20000000c00 */
[----:B------:R-:W-:Y:S01]  /*4c10*/  @!UP0 UMOV UR13, URZ ;  /* 0x0000003f000d8c82 */ /* 0x000fe20008000000 */
[----:B------:R-:W-:-:S02]  /*4c20*/  UIMAD UR17, UR6, UR19, UR12 ;  /* 0x00000013061172a4 */ /* 0x000fc4000f8e020c */
[----:B------:R-:W-:Y:S01]  /*4c30*/  UIMAD UR19, UR6, UR21, UR16 ;  /* 0x00000015061372a4 */ /* 0x000fe2000f8e0210 */
[----:B------:R1:W-:Y:S01]  /*4c40*/  STS.128 [R0+0x1000], R32 ;  /* 0x0010002000007388 */ /* 0x0003e20000000c00 */
[----:B------:R-:W-:Y:S02]  /*4c50*/  ULEA.HI.X.SX32 UR15, UR15, UR13, 0x1, UP1 ;  /* 0x0000000d0f0f7291 */ /* 0x000fe400088f0e3f */
[----:B------:R-:W-:Y:S01]  /*4c60*/  USHF.R.S32.HI UR16, URZ, 0x1f, UR36 ;  /* 0x0000001f3f107899 */ /* 0x000fe20008011424 */
[----:B------:R1:W-:Y:S01]  /*4c70*/  STS.128 [R0+0x1800], R36 ;  /* 0x0018002400007388 */ /* 0x0003e20000000c00 */
[----:B------:R-:W-:Y:S02]  /*4c80*/  UIMAD.WIDE.U32 UR12, UR6, UR18, UR14 ;  /* 0x00000012060c72a5 */ /* 0x000fe4000f8e000e */
[----:B------:R-:W-:Y:S01]  /*4c90*/  USEL UR16, UR16, URZ, !UP0 ;  /* 0x0000003f10107287 */ /* 0x000fe2000c000000 */
[----:B------:R1:W-:Y:S01]  /*4ca0*/  STS.128 [R0+0x2000], R40 ;  /* 0x0020002800007388 */ /* 0x0003e20000000c00 */
[----:B------:R-:W-:-:S02]  /*4cb0*/  UIMAD.WIDE.U32 UR14, UR6, UR20, UR14 ;  /* 0x00000014060e72a5 */ /* 0x000fc4000f8e000e */
[----:B------:R-:W-:Y:S01]  /*4cc0*/  USEL UR36, UR36, URZ, !UP0 ;  /* 0x0000003f24247287 */ /* 0x000fe2000c000000 */
[----:B------:R1:W-:Y:S01]  /*4cd0*/  STS.128 [R0+0x2800], R44 ;  /* 0x0028002c00007388 */ /* 0x0003e20000000c00 */
[----:B------:R-:W-:Y:S01]  /*4ce0*/  ULDC.64 UR20, c[0x0][0x820] ;  /* 0x0002080000147ab9 */ /* 0x000fe20000000a00 */
[----:B------:R-:W-:Y:S02]  /*4cf0*/  UIADD3 UR13, UR13, UR17, URZ ;  /* 0x000000110d0d7290 */ /* 0x000fe4000fffe03f */
[----:B------:R1:W-:Y:S01]  /*4d00*/  STS.128 [R0+0x3000], R48 ;  /* 0x0030003000007388 */ /* 0x0003e20000000c00 */
[----:B------:R-:W-:Y:S02]  /*4d10*/  UIMAD UR18, UR16, UR20, URZ ;  /* 0x00000014101272a4 */ /* 0x000fe4000f8e023f */
[----:B------:R-:W-:Y:S01]  /*4d20*/  UIMAD UR16, UR16, UR22, URZ ;  /* 0x00000016101072a4 */ /* 0x000fe2000f8e023f */
[----:B------:R1:W-:Y:S01]  /*4d30*/  STS.128 [R0+0x3800], R52 ;  /* 0x0038003400007388 */ /* 0x0003e20000000c00 */
[----:B------:R-:W-:-:S02]  /*4d40*/  UIADD3 UR15, UR15, UR19, URZ ;  /* 0x000000130f0f7290 */ /* 0x000fc4000fffe03f */
[----:B------:R-:W-:Y:S01]  /*4d50*/  UIMAD UR18, UR36, UR21, UR18 ;  /* 0x00000015241272a4 */ /* 0x000fe2000f8e0212 */
[----:B------:R1:W-:Y:S01]  /*4d60*/  STS.128 [R0+0x4000], R56 ;  /* 0x0040003800007388 */ /* 0x0003e20000000c00 */
[----:B------:R-:W-:Y:S02]  /*4d70*/  UIMAD.WIDE.U32 UR12, UR36, UR20, UR12 ;  /* 0x00000014240c72a5 */ /* 0x000fe4000f8e000c */
[----:B------:R-:W-:Y:S01]  /*4d80*/  UIMAD UR16, UR36, UR23, UR16 ;  /* 0x00000017241072a4 */ /* 0x000fe2000f8e0210 */
[----:B------:R1:W-:Y:S01]  /*4d90*/  STS.128 [R0+0x4800], R60 ;  /* 0x0048003c00007388 */ /* 0x0003e20000000c00 */
[----:B------:R-:W-:Y:S01]  /*4da0*/  UIMAD.WIDE.U32 UR14, UR36, UR22, UR14 ;  /* 0x00000016240e72a5 */ /* 0x000fe2000f8e000e */
[----:B------:R-:W-:Y:S02]  /*4db0*/  ULDC.64 UR20, c[0x0][0x800] ;  /* 0x0002000000147ab9 */ /* 0x000fe40000000a00 */
[----:B------:R1:W-:Y:S01]  /*4dc0*/  STS.128 [R0+0x5000], R64 ;  /* 0x0050004000007388 */ /* 0x0003e20000000c00 */
[----:B------:R-:W-:Y:S01]  /*4dd0*/  ULDC.64 UR22, c[0x0][0x828] ;  /* 0x00020a0000167ab9 */ /* 0x000fe20000000a00 */
[----:B------:R-:W-:-:S02]  /*4de0*/  UIADD3 UR17, -UR6, URZ, URZ ;  /* 0x0000003f06117290 */ /* 0x000fc4000fffe13f */
[----:B------:R1:W-:Y:S01]  /*4df0*/  STS.128 [R0+0x5800], R68 ;  /* 0x0058004400007388 */ /* 0x0003e20000000c00 */
[----:B------:R-:W-:Y:S02]  /*4e00*/  UIADD3 UR13, UR13, UR18, URZ ;  /* 0x000000120d0d7290 */ /* 0x000fe4000fffe03f */
[----:B------:R-:W-:Y:S01]  /*4e10*/  UIADD3 UR6, UR15, UR16, URZ ;  /* 0x000000100f067290 */ /* 0x000fe2000fffe03f */
[----:B------:R1:W-:Y:S01]  /*4e20*/  STS.128 [R0+0x6000], R72 ;  /* 0x0060004800007388 */ /* 0x0003e20000000c00 */
[----:B------:R-:W-:Y:S02]  /*4e30*/  ULEA UR20, UP0, UR12, UR20, 0x2 ;  /* 0x000000140c147291 */ /* 0x000fe4000f80103f */
[----:B------:R-:W-:Y:S01]  /*4e40*/  ULEA UR22, UP1, UR14, UR22, 0x2 ;  /* 0x000000160e167291 */ /* 0x000fe2000f82103f */
[----:B------:R1:W-:Y:S01]  /*4e50*/  STS.128 [R0+0x6800], R76 ;  /* 0x0068004c00007388 */ /* 0x0003e20000000c00 */
[----:B------:R-:W-:Y:S02]  /*4e60*/  ULEA.HI.X UR21, UR12, UR21, UR13, 0x2, UP0 ;  /* 0x000000150c157291 */ /* 0x000fe400080f140d */
[----:B------:R-:W-:Y:S01]  /*4e70*/  ULEA.HI.X UR23, UR14, UR23, UR6, 0x2, UP1 ;  /* 0x000000170e177291 */ /* 0x000fe200088f1406 */
[----:B------:R1:W-:Y:S01]  /*4e80*/  STS.128 [R0+0x7000], R80 ;  /* 0x0070005000007388 */ /* 0x0003e20000000c00 */
[----:B------:R-:W-:-:S03]  /*4e90*/  UIMAD UR17, UR5, UR17, UR4 ;  /* 0x00000011051172a4 */ /* 0x000fc6000f8e0204 */
[----:B------:R1:W-:Y:S01]  /*4ea0*/  STS.128 [R0+0x7800], R84 ;  /* 0x0078005400007388 */ /* 0x0003e20000000c00 */
[----:B------:R-:W-:Y:S08]  /*4eb0*/  @P0 BRA `(.L_x_2253) ;  /* 0x0000000000140947 */ /* 0x000ff00003800000 */
.L_x_2254:
[----:B------:R-:W2:Y:S04]  /*4ec0*/  LDG.E.STRONG.GPU R4, desc[UR46][R2.64] ;  /* 0x0000002e02047981 */ /* 0x000ea8000c1ef900 */
[----:B--2---:R-:W-:Y:S01]  /*4ed0*/  CCTL.IVALL ;  /* 0x00000000ff00798f */ /* 0x004fe20002000000 */
[----:B------:R-:W-:Y:S05]  /*4ee0*/  YIELD ;  /* 0x0000000000007946 */ /* 0x000fea0003800000 */
[----:B------:R-:W-:-:S13]  /*4ef0*/  ISETP.NE.AND P0, PT, R4, UR17, PT ;  /* 0x0000001104007c0c */ /* 0x000fda000bf05270 */
[----:B------:R-:W-:Y:S05]  /*4f00*/  @P0 BRA `(.L_x_2254) ;  /* 0xfffffffc00ec0947 */ /* 0x000fea000383ffff */
.L_x_2253:
[----:B------:R-:W-:Y:S05]  /*4f10*/  BSYNC B0 ;  /* 0x0000000000007941 */ /* 0x000fea0003800000 */
.L_x_2252:
[----:B------:R-:W-:-:S03]  /*4f20*/  UMOV UR4, 0xffffffff ;  /* 0xffffffff00047882 */ /* 0x000fc60000000000 */
[----:B------:R-:W-:Y:S05]  /*4f30*/  BRA.DIV UR4, `(.L_x_2255) ;  /* 0x0000005204c47947 */ /* 0x000fea000b800000 */
[----:B------:R-:W-:Y:S01]  /*4f40*/  NOP ;  /* 0x0000000000007918 */ /* 0x000fe20000000000 */
.L_x_2364:
        /* <DEDUP_REMOVED lines=14> */
[----:B------:R-:W-:Y:S01]  /*5030*/  UMOV UR4, UR22 ;  /* 0x0000001600047c82 */ /* 0x000fe20008000000 */
[----:B------:R-:W-:-:S08]  /*5040*/  UMOV UR5, UR23 ;  /* 0x0000001700057c82 */ /* 0x000fd00008000000 */
.L_x_2258:
[----:B------:R-:W-:Y:S01]  /*5050*/  @P0 ELECT P2, URZ, PT ;  /* 0x00000000003f082f */ /* 0x000fe20003840000 */
[----:B------:R2:W-:-:S12]  /*5060*/  UBLKRED.G.S.ADD.F32.RN [UR4], [UR9], UR6, desc[UR10] ;  /* 0x00000a04090073bb */ /* 0x0005d800080a1406 */
[----:B------:R-:W-:Y:S02]  /*5070*/  @P2 PLOP3.LUT P0, PT, P2, PT, PT, 0x8, 0x0 ;  /* 0x000000000000281c */ /* 0x000fe4000170e170 */
[----:B------:R-:W-:-:S11]  /*5080*/  PLOP3.LUT P2, PT, PT, PT, PT, 0x8, 0x0 ;  /* 0x000000000000781c */ /* 0x000fd60003f4e170 */
[----:B--2---:R-:W-:Y:S05]  /*5090*/  @P0 BRA.U.ANY `(.L_x_2258) ;  /* 0xfffffffd00ec0947 */ /* 0x004fea000393ffff */
[----:B------:R0:W-:Y:S01]  /*50a0*/  UTMACMDFLUSH ;  /* 0x00000000000079b7 */ /* 0x0001e20000000000 */
[----:B------:R-:W-:-:S04]  /*50b0*/  DEPBAR.LE SB0, 0x0 ;  /* 0x000080000000791a */ /* 0x000fc80000000000 */
.L_x_2257:
[----:B------:R-:W-:Y:S05]  /*50c0*/  BSYNC B0 ;  /* 0x0000000000007941 */ /* 0x000fea0003800000 */
.L_x_2256:
        /* <DEDUP_REMOVED lines=14> */
.L_x_2260:
[----:B------:R-:W-:Y:S05]  /*51b0*/  BSYNC B0 ;  /* 0x0000000000007941 */ /* 0x000fea0003800000 */
.L_x_2259:
        /* <DEDUP_REMOVED lines=24> */
.L_x_2263:
[----:B-12---:R-:W2:Y:S04]  /*5340*/  LDG.E.STRONG.GPU R0, desc[UR46][R2.64] ;  /* 0x0000002e02007981 */ /* 0x006ea8000c1ef900 */
[----:B--2---:R-:W-:Y:S01]  /*5350*/  CCTL.IVALL ;  /* 0x00000000ff00798f */ /* 0x004fe20002000000 */
[----:B------:R-:W-:Y:S05]  /*5360*/  YIELD ;  /* 0x0000000000007946 */ /* 0x000fea0003800000 */
[----:B------:R-:W-:-:S13]  /*5370*/  ISETP.NE.AND P0, PT, R0, UR17, PT ;  /* 0x0000001100007c0c */ /* 0x000fda000bf05270 */
[----:B------:R-:W-:Y:S05]  /*5380*/  @P0 BRA `(.L_x_2263) ;  /* 0xfffffffc00ec0947 */ /* 0x000fea000383ffff */
.L_x_2262:
[----:B------:R-:W-:Y:S05]  /*5390*/  BSYNC B0 ;  /* 0x0000000000007941 */ /* 0x000fea0003800000 */
.L_x_2261:
[----:B------:R-:W-:-:S03]  /*53a0*/  UMOV UR4, 0xffffffff ;  /* 0xffffffff00047882 */ /* 0x000fc60000000000 */
[----:B------:R-:W-:Y:S05]  /*53b0*/  BRA.DIV UR4, `(.L_x_2264) ;  /* 0x0000004e04c07947 */ /* 0x000fea000b800000 */
[----:B------:R-:W-:Y:S01]  /*53c0*/  NOP ;  /* 0x0000000000007918 */ /* 0x000fe20000000000 */
.L_x_2367:
        /* <DEDUP_REMOVED lines=16> */
.L_x_2267:
[----:B------:R-:W-:Y:S01]  /*54d0*/  @P0 ELECT P2, URZ, PT ;  /* 0x00000000003f082f */ /* 0x000fe20003840000 */
[----:B------:R3:W-:-:S12]  /*54e0*/  UBLKRED.G.S.ADD.F32.RN [UR4], [UR9], UR6, desc[UR10] ;  /* 0x00000a04090073bb */ /* 0x0007d800080a1406 */
[----:B------:R-:W-:Y:S02]  /*54f0*/  @P2 PLOP3.LUT P0, PT, P2, PT, PT, 0x8, 0x0 ;  /* 0x000000000000281c */ /* 0x000fe4000170e170 */
[----:B------:R-:W-:-:S11]  /*5500*/  PLOP3.LUT P2, PT, PT, PT, PT, 0x8, 0x0 ;  /* 0x000000000000781c */ /* 0x000fd60003f4e170 */
[----:B---3--:R-:W-:Y:S05]  /*5510*/  @P0 BRA.U.ANY `(.L_x_2267) ;  /* 0xfffffffd00ec0947 */ /* 0x008fea000393ffff */
[----:B------:R0:W-:Y:S01]  /*5520*/  UTMACMDFLUSH ;  /* 0x00000000000079b7 */ /* 0x0001e20000000000 */
[----:B------:R-:W-:-:S04]  /*5530*/  DEPBAR.LE SB0, 0x0 ;  /* 0x000080000000791a */ /* 0x000fc80000000000 */
.L_x_2266:
[----:B------:R-:W-:Y:S05]  /*5540*/  BSYNC B0 ;  /* 0x0000000000007941 */ /* 0x000fea0003800000 */
.L_x_2265:
        /* <DEDUP_REMOVED lines=14> */
.L_x_2222:
        /* <DEDUP_REMOVED lines=21> */
.L_x_2269:
        /* <DEDUP_REMOVED lines=13> */
.L_x_2271:
[----:B------:R-:W-:-:S05]  /*5850*/  ULDC UR4, c[0x0][0x8c4] ;  /* 0x0002310000047ab9 */ /* 0x000fca0000000800 */
.L_x_2270:
        /* <DEDUP_REMOVED lines=44> */
.L_x_2272:
        /* <DEDUP_REMOVED lines=13> */
.L_x_2273:
        /* <DEDUP_REMOVED lines=12> */
.L_x_2274:
[----:B------:R-:W-:Y:S01]  /*5cb0*/  UIADD3 UR8, -UR12, UR10, UR6 ;  /* 0x0000000a0c087290 */ /* 0x000fe2000fffe106 */
[----:B------:R-:W-:Y:S01]  /*5cc0*/  ISETP.LE.AND P0, PT, RZ, UR22, PT ;  /* 0x00000016ff007c0c */ /* 0x000fe2000bf03270 */
[----:B------:R-:W-:Y:S01]  /*5cd0*/  ULDC UR9, c[0x0][0x74c] ;  /* 0x0001d30000097ab9 */ /* 0x000fe20000000800 */
[----:B------:R-:W-:Y:S01]  /*5ce0*/  ULDC UR20, c[0x0][0x288] ;  /* 0x0000a20000147ab9 */ /* 0x000fe20000000800 */
[----:B------:R-:W-:Y:S02]  /*5cf0*/  UIADD3 UR9, UR8, -UR9, URZ ;  /* 0x8000000908097290 */ /* 0x000fe4000fffe03f */
[----:B------:R-:W-:Y:S02]  /*5d00*/  UIADD3 UR8, UR10, 0x3f, URZ ;  /* 0x0000003f0a087890 */ /* 0x000fe4000fffe03f */
[----:B------:R-:W-:Y:S02]  /*5d10*/  USHF.R.S32.HI UR11, URZ, 0x1f, UR9 ;  /* 0x0000001f3f0b7899 */ /* 0x000fe40008011409 */
[----:B------:R-:W-:-:S02]  /*5d20*/  USHF.R.S32.HI UR15, URZ, 0x1f, UR13 ;  /* 0x0000001f3f0f7899 */ /* 0x000fc4000801140d */
[----:B------:R-:W-:Y:S02]  /*5d30*/  ULEA.HI UR11, UR11, UR9, URZ, 0x6 ;  /* 0x000000090b0b7291 */ /* 0x000fe4000f8f303f */
[----:B------:R-:W-:Y:S02]  /*5d40*/  USHF.R.S32.HI UR9, URZ, 0x1f, UR8 ;  /* 0x0000001f3f097899 */ /* 0x000fe40008011408 */
[----:B------:R-:W-:Y:S02]  /*5d50*/  USHF.R.S32.HI UR11, URZ, 0x6, UR11 ;  /* 0x000000063f0b7899 */ /* 0x000fe4000801140b */
[----:B------:R-:W-:Y:S02]  /*5d60*/  ULEA.HI UR8, UR9, UR8, URZ, 0x6 ;  /* 0x0000000809087291 */ /* 0x000fe4000f8f303f */
[----:B------:R-:W-:Y:S02]  /*5d70*/  UISETP.LT.AND UP1, UPT, URZ, UR11, UPT ;  /* 0x0000000b3f00728c */ /* 0x000fe4000bf21270 */
[----:B------:R-:W-:-:S02]  /*5d80*/  USHF.R.S32.HI UR8, URZ, 0x6, UR8 ;  /* 0x000000063f087899 */ /* 0x000fc40008011408 */
[----:B------:R-:W-:Y:S02]  /*5d90*/  USEL UR16, UR13, URZ, !UP0 ;  /* 0x0000003f0d107287 */ /* 0x000fe4000c000000 */
[----:B------:R-:W-:Y:S02]  /*5da0*/  USEL UR9, URZ, UR11, !UP1 ;  /* 0x0000000b3f097287 */ /* 0x000fe4000c800000 */
[----:B------:R-:W-:Y:S01]  /*5db0*/  UIMAD UR13, UR13, UR20, URZ ;  /* 0x000000140d0d72a4 */ /* 0x000fe2000f8e023f */
[----:B------:R-:W-:Y:S01]  /*5dc0*/  UMOV UR11, UR8 ;  /* 0x00000008000b7c82 */ /* 0x000fe20008000000 */
        /* <DEDUP_REMOVED lines=8> */
[----:B------:R-:W-:-:S12]  /*5e50*/  USEL UR11, UR8, UR10, UP1 ;  /* 0x0000000a080b7287 */ /* 0x000fd80008800000 */
.L_x_2275:
[----:B------:R-:W-:Y:S02]  /*5e60*/  UISETP.GT.AND UP1, UPT, UR11, UR9, UPT ;  /* 0x000000090b00728c */ /* 0x000fe4000bf24270 */
[----:B------:R-:W-:Y:S02]  /*5e70*/  USEL UR21, UR15, URZ, !UP0 ;  /* 0x0000003f0f157287 */ /* 0x000fe4000c000000 */
[----:B------:R-:W-:Y:S02]  /*5e80*/  UIADD3 UR23, UP0, UR13, UR7, URZ ;  /* 0x000000070d177290 */ /* 0x000fe4000ff1e03f */
[----:B------:R-:W-:Y:S02]  /*5e90*/  PLOP3.LUT P1, PT, PT, PT, UP1, 0x80, 0x0 ;  /* 0x000000000000781c */ /* 0x000fe40003f2f018 */
[----:B------:R-:W-:Y:S01]  /*5ea0*/  ELECT P0, URZ, PT ;  /* 0x00000000003f782f */ /* 0x000fe20003800000 */
[----:B------:R-:W-:-:S10]  /*5eb0*/  ULEA.HI.X.SX32 UR10, UR13, UR14, 0x1, UP0 ;  /* 0x0000000e0d0a7291 */ /* 0x000fd400080f0e3f */
[----:B------:R-:W-:Y:S05]  /*5ec0*/  @!P1 BRA `(.L_x_2276) ;  /* 0x0000001000909947 */ /* 0x000fea0003800000 */
[----:B------:R-:W-:Y:S01]  /*5ed0*/  ULDC.64 UR18, c[0x0][0x2d8] ;  /* 0x0000b60000127ab9 */ /* 0x000fe20000000a00 */
[----:B------:R-:W1:Y:S01]  /*5ee0*/  S2R R0, SR_TID.X ;  /* 0x0000000000007919 */ /* 0x000e620000002100 */
[----:B------:R-:W-:Y:S02]  /*5ef0*/  UIMAD UR14, UR14, UR18, URZ ;  /* 0x000000120e0e72a4 */ /* 0x000fe4000f8e023f */
[----:B------:R-:W-:Y:S02]  /*5f00*/  UIMAD.WIDE.U32 UR12, UR7, UR18, URZ ;  /* 0x00000012070c72a5 */ /* 0x000fe4000f8e003f */
[----:B------:R-:W-:Y:S02]  /*5f10*/  UIMAD UR14, UR7, UR19, UR14 ;  /* 0x00000013070e72a4 */ /* 0x000fe4000f8e020e */
[----:B------:R-:W-:Y:S02]  /*5f20*/  UIADD3 UR7, -UR9, UR11, URZ ;  /* 0x0000000b09077290 */ /* 0x000fe4000fffe13f */
[----:B------:R-:W-:-:S02]  /*5f30*/  UIADD3 UR6, UP0, UR4, UR12, URZ ;  /* 0x0000000c04067290 */ /* 0x000fc4000ff1e03f */
[----:B------:R-:W-:Y:S02]  /*5f40*/  UIADD3 UR19, UR13, UR14, URZ ;  /* 0x0000000e0d137290 */ /* 0x000fe4000fffe03f */
[----:B------:R-:W-:Y:S02]  /*5f50*/  ULOP3.LUT UR17, UR7, 0x1, URZ, 0xc0, !UPT ;  /* 0x0000000107117892 */ /* 0x000fe4000f8ec03f */
[----:B------:R-:W-:Y:S02]  /*5f60*/  UIADD3.X UR7, UR5, UR19, URZ, UP0, !UPT ;  /* 0x0000001305077290 */ /* 0x000fe400087fe43f */
[----:B------:R-:W-:Y:S01]  /*5f70*/  UISETP.NE.U32.AND UP0, UPT, UR17, 0x1, UPT ;  /* 0x000000011100788c */ /* 0x000fe2000bf05070 */
[----:B------:R-:W-:Y:S02]  /*5f80*/  ULDC.64 UR14, c[0x0][0x2e0] ;  /* 0x0000b800000e7ab9 */ /* 0x000fe40000000a00 */
[----:B------:R-:W-:-:S03]  /*5f90*/  UIMAD UR18, UR21, UR14, URZ ;  /* 0x0000000e151272a4 */ /* 0x000fc6000f8e023f */
[----:B------:R-:W-:Y:S01]  /*5fa0*/  PLOP3.LUT P1, PT, PT, PT, UP0, 0x80, 0x0 ;  /* 0x000000000000781c */ /* 0x000fe20003f2f008 */
[----:B------:R-:W-:Y:S02]  /*5fb0*/  UIMAD.WIDE.U32 UR6, UR16, UR14, UR6 ;  /* 0x0000000e100672a5 */ /* 0x000fe4000f8e0006 */
[----:B------:R-:W-:Y:S01]  /*5fc0*/  UIMAD UR18, UR16, UR15, UR18 ;  /* 0x0000000f101272a4 */ /* 0x000fe2000f8e0212 */
[----:B------:R-:W-:Y:S02]  /*5fd0*/  ULDC UR21, c[0x0][0x760] ;  /* 0x0001d80000157ab9 */ /* 0x000fe40000000800 */
[----:B------:R-:W-:Y:S02]  /*5fe0*/  UIMAD UR15, UR20, UR21, URZ ;  /* 0x00000015140f72a4 */ /* 0x000fe4000f8e023f */
[----:B------:R-:W-:Y:S01]  /*5ff0*/  UIADD3 UR24, UR7, UR18, URZ ;  /* 0x0000001207187290 */ /* 0x000fe2000fffe03f */
[----:B-1----:R-:W-:-:S04]  /*6000*/  LOP3.LUT R9, R0, 0x1f, RZ, 0xc0, !PT ;  /* 0x0000001f00097812 */ /* 0x002fc800078ec0ff */
[----:B------:R-:W-:Y:S07]  /*6010*/  @P1 BRA `(.L_x_2277) ;  /* 0x00000004006c1947 */ /* 0x000fee0003800000 */
        /* <DEDUP_REMOVED lines=11> */
.L_x_2280:
[----:B------:R-:W2:Y:S04]  /*60d0*/  LDG.E.STRONG.GPU R0, desc[UR46][R2.64] ;  /* 0x0000002e02007981 */ /* 0x000ea8000c1ef900 */
[----:B--2---:R-:W-:Y:S01]  /*60e0*/  CCTL.IVALL ;  /* 0x00000000ff00798f */ /* 0x004fe20002000000 */
[----:B------:R-:W-:Y:S05]  /*60f0*/  YIELD ;  /* 0x0000000000007946 */ /* 0x000fea0003800000 */
[----:B------:R-:W-:-:S13]  /*6100*/  ISETP.NE.AND P1, PT, R0, UR22, PT ;  /* 0x0000001600007c0c */ /* 0x000fda000bf25270 */
[----:B------:R-:W-:Y:S05]  /*6110*/  @P1 BRA `(.L_x_2280) ;  /* 0xfffffffc00ec1947 */ /* 0x000fea000383ffff */
.L_x_2279:
[----:B------:R-:W-:Y:S05]  /*6120*/  BSYNC B0 ;  /* 0x0000000000007941 */ /* 0x000fea0003800000 */
.L_x_2278:
[----:B------:R-:W-:-:S03]  /*6130*/  UMOV UR17, 0xffffffff ;  /* 0xffffffff00117882 */ /* 0x000fc60000000000 */
[----:B------:R-:W-:Y:S05]  /*6140*/  BRA.DIV UR17, `(.L_x_2281) ;  /* 0x0000004211787947 */ /* 0x000fea000b800000 */
[----:B------:R-:W-:Y:S01]  /*6150*/  NOP ;  /* 0x0000000000007918 */ /* 0x000fe20000000000 */
.L_x_2370:
        /* <DEDUP_REMOVED lines=22> */
.L_x_2283:
[----:B------:R-:W-:Y:S05]  /*62c0*/  BSYNC B0 ;  /* 0x0000000000007941 */ /* 0x000fea0003800000 */
.L_x_2282:
        /* <DEDUP_REMOVED lines=20> */
.L_x_2285:
[----:B------:R-:W-:Y:S05]  /*6410*/  BSYNC B0 ;  /* 0x0000000000007941 */ /* 0x000fea0003800000 */
.L_x_2284:
[----:B------:R-:W-:Y:S06]  /*6420*/  BAR.ARV 0xa, 0xa0 ;  /* 0x0282800000007b1d */ /* 0x000fec0000002000 */
[----:B------:R-:W-:Y:S04]  /*6430*/  BSSY B0, `(.L_x_2286) ;  /* 0x0000003000007945 */ /* 0x000fe80003800000 */
[----:B------:R-:W-:Y:S05]  /*6440*/  @!P0 BRA `(.L_x_2287) ;  /* 0x0000000000048947 */ /* 0x000fea0003800000 */
[----:B------:R-:W-:-:S04]  /*6450*/  DEPBAR.LE SB0, 0x0 ;  /* 0x000080000000791a */ /* 0x000fc80000000000 */
.L_x_2287:
[----:B------:R-:W-:Y:S05]  /*6460*/  BSYNC B0 ;  /* 0x0000000000007941 */ /* 0x000fea0003800000 */
.L_x_2286:
        /* <DEDUP_REMOVED lines=19> */
.L_x_2289:
[----:B------:R-:W-:Y:S05]  /*65a0*/  BSYNC B0 ;  /* 0x0000000000007941 */ /* 0x000fea0003800000 */
.L_x_2288:
[----:B------:R-:W-:Y:S01]  /*65b0*/  UIADD3 UR17, UR9, 0x1, URZ ;  /* 0x0000000109117890 */ /* 0x000fe2000fffe03f */
[----:B------:R-:W-:Y:S11]  /*65c0*/  BRA `(.L_x_2290) ;  /* 0x0000000000047947 */ /* 0x000ff60003800000 */
.L_x_2277:
[----:B------:R-:W-:-:S05]  /*65d0*/  UMOV UR17, UR9 ;  /* 0x0000000900117c82 */ /* 0x000fca0008000000 */
.L_x_2290:
[----:B------:R-:W-:-:S04]  /*65e0*/  UIADD3 UR9, UR9, 0x1, URZ ;  /* 0x0000000109097890 */ /* 0x000fc8000fffe03f */
[----:B------:R-:W-:-:S03]  /*65f0*/  UISETP.NE.AND UP0, UPT, UR11, UR9, UPT ;  /* 0x000000090b00728c */ /* 0x000fc6000bf05270 */
[----:B------:R-:W-:-:S03]  /*6600*/  UMOV UR9, UR17 ;  /* 0x0000001100097c82 */ /* 0x000fc60008000000 */
[----:B------:R-:W-:-:S13]  /*6610*/  PLOP3.LUT P1, PT, PT, PT, UP0, 0x80, 0x0 ;  /* 0x000000000000781c */ /* 0x000fda0003f2f008 */
[----:B------:R-:W-:Y:S05]  /*6620*/  @!P1 BRA `(.L_x_2276) ;  /* 0x0000000800b89947 */ /* 0x000fea0003800000 */
[----:B------:R-:W-:Y:S01]  /*6630*/  UMOV UR13, UR19 ;  /* 0x00000013000d7c82 */ /* 0x000fe20008000000 */
[----:B------:R-:W-:Y:S01]  /*6640*/  ULDC.64 UR20, c[0x0][0x2c0] ;  /* 0x0000b00000147ab9 */ /* 0x000fe20000000a00 */
[----:B------:R-:W-:Y:S01]  /*6650*/  UIMAD.WIDE.U32 UR12, UR16, UR14, UR12 ;  /* 0x0000000e100c72a5 */ /* 0x000fe2000f8e000c */
[----:B------:R-:W-:-:S03]  /*6660*/  UMOV UR9, UR17 ;  /* 0x0000001100097c82 */ /* 0x000fc60008000000 */
[----:B------:R-:W-:-:S04]  /*6670*/  UIADD3 UR4, UP0, UR4, UR12, URZ ;  /* 0x0000000c04047290 */ /* 0x000fc8000ff1e03f */
[----:B------:R-:W-:Y:S02]  /*6680*/  UIADD3.X UR5, UR5, UR18, UR13, UP0, !UPT ;  /* 0x0000001205057290 */ /* 0x000fe400087fe40d */
[----:B------:R-:W-:-:S04]  /*6690*/  ULEA UR14, UP0, UR4, UR20, 0x2 ;  /* 0x00000014040e7291 */ /* 0x000fc8000f80103f */
[----:B------:R-:W-:Y:S02]  /*66a0*/  ULEA.HI.X UR5, UR4, UR21, UR5, 0x2, UP0 ;  /* 0x0000001504057291 */ /* 0x000fe400080f1405 */
[----:B------:R-:W-:Y:S01]  /*66b0*/  UIADD3 UR14, UP0, UR14, 0x4000, URZ ;  /* 0x000040000e0e7890 */ /* 0x000fe2000ff1e03f */
[----:B------:R-:W-:-:S03]  /*66c0*/  UMOV UR4, URZ ;  /* 0x0000003f00047c82 */ /* 0x000fc60008000000 */
[----:B------:R-:W-:-:S12]  /*66d0*/  UIADD3.X UR5, URZ, UR5, URZ, UP0, !UPT ;  /* 0x000000053f057290 */ /* 0x000fd800087fe43f */
.L_x_2315:
        /* <DEDUP_REMOVED lines=11> */
.L_x_2293:
[----:B------:R-:W2:Y:S04]  /*6790*/  LDG.E.STRONG.GPU R0, desc[UR46][R2.64] ;  /* 0x0000002e02007981 */ /* 0x000ea8000c1ef900 */
[----:B--2---:R-:W-:Y:S01]  /*67a0*/  CCTL.IVALL ;  /* 0x00000000ff00798f */ /* 0x004fe20002000000 */
[----:B------:R-:W-:Y:S05]  /*67b0*/  YIELD ;  /* 0x0000000000007946 */ /* 0x000fea0003800000 */
[----:B------:R-:W-:-:S13]  /*67c0*/  ISETP.NE.AND P1, PT, R0, UR22, PT ;  /* 0x0000001600007c0c */ /* 0x000fda000bf25270 */
[----:B------:R-:W-:Y:S05]  /*67d0*/  @P1 BRA `(.L_x_2293) ;  /* 0xfffffffc00ec1947 */ /* 0x000fea000383ffff */
.L_x_2292:
[----:B------:R-:W-:Y:S05]  /*67e0*/  BSYNC B0 ;  /* 0x0000000000007941 */ /* 0x000fea0003800000 */
.L_x_2291:
[----:B------:R-:W-:-:S03]  /*67f0*/  UMOV UR16, 0xffffffff ;  /* 0xffffffff00107882 */ /* 0x000fc60000000000 */
[----:B------:R-:W-:Y:S05]  /*6800*/  BRA.DIV UR16, `(.L_x_2294) ;  /* 0x0000003a10e47947 */ /* 0x000fea000b800000 */
[----:B------:R-:W-:Y:S01]  /*6810*/  NOP ;  /* 0x0000000000007918 */ /* 0x000fe20000000000 */
.L_x_2373:
        /* <DEDUP_REMOVED lines=9> */
[----:B------:R-:W-:-:S03]  /*68b0*/  UMOV UR27, 0x14f00000 ;  /* 0x14f00000001b7882 */ /* 0x000fc60000000000 */
[----:B------:R-:W-:Y:S02]  /*68c0*/  ULEA.HI.X.SX32 UR16, UR16, UR24, 0x1, UP0 ;  /* 0x0000001810107291 */ /* 0x000fe400080f0e3f */
[----:B------:R-:W-:-:S04]  /*68d0*/  ULEA UR18, UP0, UR26, UR18, 0x2 ;  /* 0x000000121a127291 */ /* 0x000fc8000f80103f */
[----:B------:R-:W-:-:S03]  /*68e0*/  ULEA.HI.X UR19, UR26, UR19, UR16, 0x2, UP0 ;  /* 0x000000131a137291 */ /* 0x000fc600080f1410 */
[----:B------:R-:W-:Y:S01]  /*68f0*/  UMOV UR16, 0x400 ;  /* 0x0000040000107882 */ /* 0x000fe20000000000 */
[----:B------:R-:W-:Y:S01]  /*6900*/  UMOV UR26, 0x0 ;  /* 0x00000000001a7882 */ /* 0x000fe20000000000 */
[----:B-1----:R-:W-:-:S04]  /*6910*/  ULEA UR21, UR25, UR21, 0x18 ;  /* 0x0000001519157291 */ /* 0x002fc8000f8ec03f */
[----:B------:R-:W-:-:S09]  /*6920*/  UIADD3 UR21, UR21, 0x10000, URZ ;  /* 0x0001000015157890 */ /* 0x000fd2000fffe03f */
[----:B------:R1:W-:Y:S02]  /*6930*/  UBLKRED.G.S.ADD.F32.RN [UR18], [UR21], UR16, desc[UR26] ;  /* 0x00001a12150073bb */ /* 0x0003e400080a1410 */
[----:B-1----:R0:W-:Y:S02]  /*6940*/  UTMACMDFLUSH ;  /* 0x00000000000079b7 */ /* 0x0021e40000000000 */
.L_x_2296:
[----:B------:R-:W-:Y:S05]  /*6950*/  BSYNC B0 ;  /* 0x0000000000007941 */ /* 0x000fea0003800000 */
.L_x_2295:
        /* <DEDUP_REMOVED lines=17> */
.L_x_2298:
[----:B------:R-:W-:Y:S05]  /*6a70*/  BSYNC B0 ;  /* 0x0000000000007941 */ /* 0x000fea0003800000 */
.L_x_2297:
[----:B------:R-:W-:Y:S06]  /*6a80*/  BAR.ARV 0xa, 0xa0 ;  /* 0x0282800000007b1d */ /* 0x000fec0000002000 */
[----:B------:R-:W-:Y:S04]  /*6a90*/  BSSY B0, `(.L_x_2299) ;  /* 0x0000003000007945 */ /* 0x000fe80003800000 */
[----:B------:R-:W-:Y:S05]  /*6aa0*/  @!P0 BRA `(.L_x_2300) ;  /* 0x0000000000048947 */ /* 0x000fea0003800000 */
[----:B------:R-:W-:-:S04]  /*6ab0*/  DEPBAR.LE SB0, 0x0 ;  /* 0x000080000000791a */ /* 0x000fc80000000000 */
.L_x_2300:
[----:B------:R-:W-:Y:S05]  /*6ac0*/  BSYNC B0 ;  /* 0x0000000000007941 */ /* 0x000fea0003800000 */
.L_x_2299:
        /* <DEDUP_REMOVED lines=19> */
.L_x_2302:
[----:B------:R-:W-:Y:S05]  /*6c00*/  BSYNC B0 ;  /* 0x0000000000007941 */ /* 0x000fea0003800000 */
.L_x_2301:
        /* <DEDUP_REMOVED lines=9> */
.L_x_2305:
[----:B------:R-:W2:Y:S04]  /*6ca0*/  LDG.E.STRONG.GPU R0, desc[UR46][R2.64] ;  /* 0x0000002e02007981 */ /* 0x000ea8000c1ef900 */
[----:B--2---:R-:W-:Y:S01]  /*6cb0*/  CCTL.IVALL ;  /* 0x00000000ff00798f */ /* 0x004fe20002000000 */
[----:B------:R-:W-:Y:S05]  /*6cc0*/  YIELD ;  /* 0x0000000000007946 */ /* 0x000fea0003800000 */
[----:B------:R-:W-:-:S13]  /*6cd0*/  ISETP.NE.AND P1, PT, R0, UR22, PT ;  /* 0x0000001600007c0c */ /* 0x000fda000bf25270 */
[----:B------:R-:W-:Y:S05]  /*6ce0*/  @P1 BRA `(.L_x_2305) ;  /* 0xfffffffc00ec1947 */ /* 0x000fea000383ffff */
.L_x_2304:
[----:B------:R-:W-:Y:S05]  /*6cf0*/  BSYNC B0 ;  /* 0x0000000000007941 */ /* 0x000fea0003800000 */
.L_x_2303:
[----:B------:R-:W-:-:S03]  /*6d00*/  UMOV UR12, 0xffffffff ;  /* 0xffffffff000c7882 */ /* 0x000fc60000000000 */
[----:B------:R-:W-:Y:S05]  /*6d10*/  BRA.DIV UR12, `(.L_x_2306) ;  /* 0x000000360cbc7947 */ /* 0x000fea000b800000 */
[----:B------:R-:W-:Y:S01]  /*6d20*/  NOP ;  /* 0x0000000000007918 */ /* 0x000fe20000000000 */
.L_x_2376:
        /* <DEDUP_REMOVED lines=15> */
.L_x_2308:
[----:B------:R-:W-:Y:S05]  /*6e20*/  BSYNC B0 ;  /* 0x0000000000007941 */ /* 0x000fea0003800000 */
.L_x_2307:
        /* <DEDUP_REMOVED lines=15> */
.L_x_2310:
[----:B------:R-:W-:Y:S05]  /*6f20*/  BSYNC B0 ;  /* 0x0000000000007941 */ /* 0x000fea0003800000 */
.L_x_2309:
[----:B------:R-:W-:Y:S06]  /*6f30*/  BAR.ARV 0xa, 0xa0 ;  /* 0x0282800000007b1d */ /* 0x000fec0000002000 */
[----:B------:R-:W-:Y:S04]  /*6f40*/  BSSY B0, `(.L_x_2311) ;  /* 0x0000003000007945 */ /* 0x000fe80003800000 */
[----:B------:R-:W-:Y:S05]  /*6f50*/  @!P0 BRA `(.L_x_2312) ;  /* 0x0000000000048947 */ /* 0x000fea0003800000 */
[----:B------:R-:W-:-:S04]  /*6f60*/  DEPBAR.LE SB0, 0x0 ;  /* 0x000080000000791a */ /* 0x000fc80000000000 */
.L_x_2312:
[----:B------:R-:W-:Y:S05]  /*6f70*/  BSYNC B0 ;  /* 0x0000000000007941 */ /* 0x000fea0003800000 */
.L_x_2311:
        /* <DEDUP_REMOVED lines=19> */
.L_x_2314:
[----:B------:R-:W-:Y:S05]  /*70b0*/  BSYNC B0 ;  /* 0x0000000000007941 */ /* 0x000fea0003800000 */
.L_x_2313:
[----:B------:R-:W-:Y:S02]  /*70c0*/  UIADD3 UR9, UR9, 0x2, URZ ;  /* 0x0000000209097890 */ /* 0x000fe4000fffe03f */
[----:B------:R-:W-:Y:S02]  /*70d0*/  UIADD3 UR4, UR4, 0x4000, URZ ;  /* 0x0000400004047890 */ /* 0x000fe4000fffe03f */
[----:B------:R-:W-:-:S06]  /*70e0*/  UISETP.GE.AND UP0, UPT, UR9, UR11, UPT ;  /* 0x0000000b0900728c */ /* 0x000fcc000bf06270 */
[----:B------:R-:W-:-:S13]  /*70f0*/  PLOP3.LUT P1, PT, PT, PT, UP0, 0x80, 0x0 ;  /* 0x000000000000781c */ /* 0x000fda0003f2f008 */
[----:B------:R-:W-:Y:S05]  /*7100*/  @!P1 BRA `(.L_x_2315) ;  /* 0xfffffff400749947 */ /* 0x000fea000383ffff */
.L_x_2276:
        /* <DEDUP_REMOVED lines=41> */
.L_x_2318:
[----:B------:R-:W-:Y:S05]  /*73a0*/  BSYNC B0 ;  /* 0x0000000000007941 */ /* 0x000fea0003800000 */
.L_x_2317:
[----:B------:R-:W-:Y:S05]  /*73b0*/  BRA `(.L_x_2319) ;  /* 0x0000000000047947 */ /* 0x000fea0003800000 */
.L_x_2316:
[----:B------:R-:W-:-:S05]  /*73c0*/  UMOV UR4, UR9 ;  /* 0x0000000900047c82 */ /* 0x000fca0008000000 */
.L_x_2319:
        /* <DEDUP_REMOVED lines=11> */
.L_x_2324:
        /* <DEDUP_REMOVED lines=24> */
.L_x_2321:
[----:B------:R-:W-:Y:S05]  /*7600*/  BSYNC B0 ;  /* 0x0000000000007941 */ /* 0x000fea0003800000 */
.L_x_2320:
        /* <DEDUP_REMOVED lines=24> */
.L_x_2323:
[----:B------:R-:W-:Y:S05]  /*7790*/  BSYNC B0 ;  /* 0x0000000000007941 */ /* 0x000fea0003800000 */
.L_x_2322:
[----:B------:R-:W-:Y:S02]  /*77a0*/  UIADD3 UR7, UR7, 0x2, URZ ;  /* 0x0000000207077890 */ /* 0x000fe4000fffe03f */
[----:B------:R-:W-:Y:S02]  /*77b0*/  ULEA UR5, UR19, UR5, 0x1 ;  /* 0x0000000513057291 */ /* 0x000fe4000f8e083f */
[----:B------:R-:W-:Y:S02]  /*77c0*/  ULEA UR6, UR19, UR6, 0x1 ;  /* 0x0000000613067291 */ /* 0x000fe4000f8e083f */
[----:B------:R-:W-:-:S13]  /*77d0*/  ISETP.NE.AND P0, PT, RZ, UR7, PT ;  /* 0x00000007ff007c0c */ /* 0x000fda000bf05270 */
[----:B------:R-:W-:Y:S05]  /*77e0*/  @!P0 BRA `(.L_x_2227) ;  /* 0x0000002800388947 */ /* 0x000fea0003800000 */
[----:B------:R-:W-:Y:S05]  /*77f0*/  BRA `(.L_x_2324) ;  /* 0xfffffffc00207947 */ /* 0x000fea000383ffff */
.L_x_2268:
        /* <DEDUP_REMOVED lines=14> */
.L_x_2325:
        /* <DEDUP_REMOVED lines=14> */
.L_x_2327:
[----:B------:R-:W-:-:S05]  /*79c0*/  ULDC UR4, c[0x0][0x8c4] ;  /* 0x0002310000047ab9 */ /* 0x000fca0000000800 */
.L_x_2326:
        /* <DEDUP_REMOVED lines=59> */
.L_x_2329:
        /* <DEDUP_REMOVED lines=13> */
.L_x_2330:
        /* <DEDUP_REMOVED lines=8> */
.L_x_2331:
        /* <DEDUP_REMOVED lines=21> */
.L_x_2332:
        /* <DEDUP_REMOVED lines=50> */
.L_x_2377:
        /* <DEDUP_REMOVED lines=15> */
.L_x_2335:
        /* <DEDUP_REMOVED lines=97> */
.L_x_2346:
[----:B-123--:R-:W-:-:S04]  /*8a40*/  SHF.L.U32 R18, R10, 0x1f, RZ ;  /* 0x0000001f0a127819 */ /* 0x00efc800000006ff */
[----:B------:R-:W2:Y:S02]  /*8a50*/  SYNCS.PHASECHK.TRANS64.TRYWAIT P1, [R15+URZ+0x30840], R18 ;  /* 0x030840120f0075a7 */ /* 0x000ea4000802017f */
[----:B--2---:R-:W-:Y:S05]  /*8a60*/  @!P1 BRA `(.L_x_2338) ;  /* 0x0000001800989947 */ /* 0x004fea0003800000 */
.L_x_2378:
        /* <DEDUP_REMOVED lines=8> */
.L_x_2339:
        /* <DEDUP_REMOVED lines=37> */
.L_x_2379:
        /* <DEDUP_REMOVED lines=8> */
.L_x_2341:
        /* <DEDUP_REMOVED lines=37> */
.L_x_2380:
        /* <DEDUP_REMOVED lines=8> */
.L_x_2343:
        /* <DEDUP_REMOVED lines=31> */
.L_x_2382:
        /* <DEDUP_REMOVED lines=8> */
.L_x_2345:
        /* <DEDUP_REMOVED lines=37> */
.L_x_2337:
[----:B------:R-:W4:Y:S02]  /*9550*/  LDL.LU R4, [R1+0x4] ;  /* 0x0000040001047983 */ /* 0x000f240000300800 */
[----:B----4-:R-:W-:Y:S02]  /*9560*/  ISETP.NE.AND P1, PT, R4, RZ, PT ;  /* 0x000000ff0400720c */ /* 0x010fe40003f25270 */
[----:B------:R4:W5:Y:S11]  /*9570*/  LDL R4, [R1] ;  /* 0x0000000001047983 */ /* 0x0009760000100800 */
[----:B----4-:R-:W-:Y:S05]  /*9580*/  @!P1 BRA `(.L_x_2336) ;  /* 0x00000004005c9947 */ /* 0x010fea0003800000 */
[----:B------:R-:W-:-:S04]  /*9590*/  SHF.L.U32 R12, R10, 0x1f, RZ ;  /* 0x0000001f0a0c7819 */ /* 0x000fc800000006ff */
[----:B------:R-:W4:Y:S02]  /*95a0*/  SYNCS.PHASECHK.TRANS64.TRYWAIT P1, [R15+URZ+0x30840], R12 ;  /* 0x0308400c0f0075a7 */ /* 0x000f24000802017f */
[----:B----4-:R-:W-:Y:S05]  /*95b0*/  @!P1 BRA `(.L_x_2347) ;  /* 0x0000001000189947 */ /* 0x010fea0003800000 */
.L_x_2383:
        /* <DEDUP_REMOVED lines=8> */
.L_x_2348:
        /* <DEDUP_REMOVED lines=34> */
.L_x_2384:
        /* <DEDUP_REMOVED lines=8> */
.L_x_2350:
        /* <DEDUP_REMOVED lines=34> */
.L_x_2336:
[----:B------:R-:W1:Y:S01]  /*9b00*/  S2R R0, SR_TID.X ;  /* 0x0000000000007919 */ /* 0x000e620000002100 */
[----:B------:R-:W-:Y:S01]  /*9b10*/  IMAD R3, R16, 0x8, R15 ;  /* 0x0000000810037824 */ /* 0x000fe200078e020f */
[----:B-1----:R-:W-:Y:S02]  /*9b20*/  LOP3.LUT R2, R0, 0x7f, RZ, 0xc0, !PT ;  /* 0x0000007f00027812 */ /* 0x002fe400078ec0ff */
[----:B------:R-:W-:Y:S02]  /*9b30*/  SHF.L.U32 R0, R10, 0x1f, RZ ;  /* 0x0000001f0a007819 */ /* 0x000fe400000006ff */
[----:B------:R-:W-:Y:S02]  /*9b40*/  ISETP.NE.AND P1, PT, R2, RZ, PT ;  /* 0x000000ff0200720c */ /* 0x000fe40003f25270 */
[----:B------:R-:W1:Y:S02]  /*9b50*/  SYNCS.PHASECHK.TRANS64.TRYWAIT P0, [R3+URZ+0x30840], R0 ;  /* 0x03084000030075a7 */ /* 0x000e64000800017f */
[----:B-1----:R-:W-:Y:S09]  /*9b60*/  @!P0 BRA `(.L_x_2351) ;  /* 0x0000000800d48947 */ /* 0x002ff20003800000 */
.L_x_2385:
[----:B------:R-:W-:Y:S05]  /*9b70*/  @P1 BRA `(.L_x_2352) ;  /* 0x0000000000181947 */ /* 0x000fea0003800000 */
[----:B------:R-:W1:Y:S01]  /*9b80*/  S2R R2, SR_TID.X ;  /* 0x0000000000027919 */ /* 0x000e620000002100 */
[----:B------:R-:W-:-:S04]  /*9b90*/  IMAD.MOV.U32 R0, RZ, RZ, 0x4100 ;  /* 0x00004100ff007424 */ /* 0x000fc800078e00ff */
[----:B------:R1:W-:Y:S02]  /*9ba0*/  SYNCS.ARRIVE.TRANS64 RZ, [R3+URZ+0x30830], R0 ;  /* 0x0308300003ff79a7 */ /* 0x0003e4000800003f */
[----:B-1----:R-:W-:-:S13]  /*9bb0*/  LOP3.LUT P0, RZ, R2, 0x1f, RZ, 0xc0, !PT ;  /* 0x0000001f02ff7812 */ /* 0x002fda000780c0ff */
[----:B------:R-:W-:Y:S05]  /*9bc0*/  @!P0 BRA `(.L_x_2352) ;  /* 0x0000000000048947 */ /* 0x000fea0003800000 */
[----:B------:R-:W-:Y:S01]  /*9bd0*/  BPT.TRAP 0x1 ;  /* 0x000000040000795c */ /* 0x000fe20000300000 */
.L_x_2352:
        /* <DEDUP_REMOVED lines=41> */
.L_x_2333:
[----:B------:R-:W-:Y:S05]  /*9e70*/  BSYNC B0 ;  /* 0x0000000000007941 */ /* 0x000fea0003800000 */
.L_x_2328:
[----:B------:R-:W-:-:S03]  /*9e80*/  UMOV UR8, 0xffffffff ;  /* 0xffffffff00087882 */ /* 0x000fc60000000000 */
[----:B------:R-:W-:Y:S05]  /*9e90*/  BRA.DIV UR8, `(.L_x_2353) ;  /* 0x0000000a081c7947 */ /* 0x000fea000b800000 */
[----:B------:R-:W-:-:S13]  /*9ea0*/  ELECT P6, URZ, PT ;  /* 0x00000000003f782f */ /* 0x000fda00038c0000 */
.L_x_2388:
[----:B------:R-:W-:Y:S05]  /*9eb0*/  @!P6 BRA `(.L_x_2227) ;  /* 0x000000000084e947 */ /* 0x000fea0003800000 */
[----:B------:R-:W-:-:S06]  /*9ec0*/  ULOP3.LUT UR8, UR38, 0x2, URZ, 0xfc, !UPT ;  /* 0x0000000226087892 */ /* 0x000fcc000f8efc3f */
[----:B------:R-:W-:-:S05]  /*9ed0*/  IMAD.U32 R2, RZ, RZ, UR8 ;  /* 0x00000008ff027e24 */ /* 0x000fca000f8e00ff */
[----:B------:R-:W-:-:S13]  /*9ee0*/  ISETP.NE.AND P2, PT, R2, 0x3, PT ;  /* 0x000000030200780c */ /* 0x000fda0003f45270 */
[----:B------:R-:W-:Y:S05]  /*9ef0*/  @!P2 BRA `(.L_x_2354) ;  /* 0x000000000004a947 */ /* 0x000fea0003800000 */
[----:B---3--:R-:W-:Y:S01]  /*9f00*/  BPT.TRAP 0x1 ;  /* 0x000000040000795c */ /* 0x008fe20000300000 */
.L_x_2354:
        /* <DEDUP_REMOVED lines=15> */
.L_x_2389:
[----:B------:R-:W2:Y:S02]  /*a000*/  SYNCS.PHASECHK.TRANS64.TRYWAIT P0, [R3+URZ], R2 ;  /* 0x00000002030075a7 */ /* 0x000ea4000800017f */
[----:B--2---:R-:W-:Y:S05]  /*a010*/  @!P0 BRA `(.L_x_2356) ;  /* 0x0000000400f08947 */ /* 0x004fea0003800000 */
.L_x_2390:
[----:B------:R-:W-:Y:S05]  /*a020*/  @!P2 BRA `(.L_x_2357) ;  /* 0x000000000004a947 */ /* 0x000fea0003800000 */
[----:B---3--:R-:W-:Y:S01]  /*a030*/  BPT.TRAP 0x1 ;  /* 0x000000040000795c */ /* 0x008fe20000300000 */
.L_x_2357:
[----:B--2---:R-:W-:-:S04]  /*a040*/  VIADD R3, R8, 0x30840 ;  /* 0x0003084008037836 */ /* 0x004fc80000000000 */
[----:B------:R-:W-:-:S04]  /*a050*/  IMAD R5, R0, 0x8, R3 ;  /* 0x0000000800057824 */ /* 0x000fc800078e0203 */
[----:B------:R-:W2:Y:S02]  /*a060*/  SYNCS.PHASECHK.TRANS64.TRYWAIT P0, [R5+URZ], R4 ;  /* 0x00000004050075a7 */ /* 0x000ea4000800017f */
[----:B--2---:R-:W-:Y:S05]  /*a070*/  @!P0 BRA `(.L_x_2358) ;  /* 0x0000000400ec8947 */ /* 0x004fea0003800000 */
.L_x_2391:
[----:B------:R-:W-:-:S07]  /*a080*/  IMAD R3, R6, 0x8, R3 ;  /* 0x0000000806037824 */ /* 0x000fce00078e0203 */
.L_x_2359:
[----:B----4-:R4:W1:Y:S02]  /*a090*/  SYNCS.PHASECHK.TRANS64.TRYWAIT P0, [R3+URZ], R2 ;  /* 0x00000002030075a7 */ /* 0x010864000800017f */
[----:B-1----:R-:W-:Y:S05]  /*a0a0*/  @!P0 NANOSLEEP.SYNCS 0x989680 ;  /* 0x009896800000895d */ /* 0x002fea0003900000 */
[----:B------:R-:W1:Y:S02]  /*a0b0*/  @!P0 SYNCS.PHASECHK.TRANS64 P0, [R3+URZ], R2 ;  /* 0x00000002030085a7 */ /* 0x000e64000800007f */
[----:B-1----:R-:W-:Y:S05]  /*a0c0*/  @!P0 BRA `(.L_x_2359) ;  /* 0xfffffffc00f08947 */ /* 0x002fea000383ffff */
.L_x_2227:
[----:B---3--:R-:W-:Y:S05]  /*a0d0*/  BSYNC B6 ;  /* 0x0000000000067941 */ /* 0x008fea0003800000 */
.L_x_2221:
[----:B------:R-:W-:Y:S05]  /*a0e0*/  EXIT ;  /* 0x000000000000794d */ /* 0x000fea0003800000 */
.L_x_2238:
[----:B------:R-:W-:Y:S02]  /*a0f0*/  IMAD.MOV.U32 R12, RZ, RZ, RZ ;  /* 0x000000ffff0c7224 */ /* 0x000fe400078e00ff */
[----:B------:R-:W-:Y:S02]  /*a100*/  IMAD.MOV.U32 R11, RZ, RZ, 0x1f ;  /* 0x0000001fff0b7424 */ /* 0x000fe400078e00ff */
[----:B------:R-:W-:-:S07]  /*a110*/  IMAD.MOV.U32 R15, RZ, RZ, -0x1 ;  /* 0xffffffffff0f7424 */ /* 0x000fce00078e00ff */
[----:B------:R-:W-:Y:S05]  /*a120*/  WARPSYNC.COLLECTIVE R15, `(.L_x_2360) ;  /* 0x000000000f087348 */ /* 0x000fea0003c00000 */
[----:B------:R1:W2:Y:S02]  /*a130*/  SHFL.IDX P6, R14, R13, R12, R11 ;  /* 0x0000000c0d0e7389 */ /* 0x0002a400000c000b */
[----:B-12---:R-:W-:Y:S01]  /*a140*/  ENDCOLLECTIVE ;  /* 0x000000000000791b */ /* 0x006fe20003800000 */
.L_x_2360:
[----:B------:R-:W-:Y:S05]  /*a150*/  BRA `(.L_x_2361) ;  /* 0xffffff7400347947 */ /* 0x000fea000383ffff */
.L_x_2240:
[----:B--2---:R2:W3:Y:S02]  /*a160*/  SYNCS.PHASECHK.TRANS64.TRYWAIT P0, [R231+URZ+0x30800], R8 ;  /* 0x03080008e70075a7 */ /* 0x0044e4000800017f */
[----:B---3--:R-:W-:Y:S05]  /*a170*/  @!P0 NANOSLEEP.SYNCS 0x989680 ;  /* 0x009896800000895d */ /* 0x008fea0003900000 */
[----:B------:R-:W3:Y:S02]  /*a180*/  @!P0 SYNCS.PHASECHK.TRANS64 P0, [R231+URZ+0x30800], R8 ;  /* 0x03080008e70085a7 */ /* 0x000ee4000800007f */
[----:B---3--:R-:W-:Y:S05]  /*a190*/  @!P0 BRA `(.L_x_2240) ;  /* 0xfffffffc00f08947 */ /* 0x008fea000383ffff */
[----:B------:R-:W-:Y:S05]  /*a1a0*/  BRA `(.L_x_2239) ;  /* 0xffffff74007c7947 */ /* 0x000fea000383ffff */
.L_x_2244:
[----:B---3--:R3:W4:Y:S02]  /*a1b0*/  SYNCS.PHASECHK.TRANS64.TRYWAIT P0, [R0+URZ+0x30810], R7 ;  /* 0x03081007000075a7 */ /* 0x008724000800017f */
[----:B----4-:R-:W-:Y:S05]  /*a1c0*/  @!P0 NANOSLEEP.SYNCS 0x989680 ;  /* 0x009896800000895d */ /* 0x010fea0003900000 */
[----:B------:R-:W4:Y:S02]  /*a1d0*/  @!P0 SYNCS.PHASECHK.TRANS64 P0, [R0+URZ+0x30810], R7 ;  /* 0x03081007000085a7 */ /* 0x000f24000800007f */
[----:B----4-:R-:W-:Y:S05]  /*a1e0*/  @!P0 BRA `(.L_x_2244) ;  /* 0xfffffffc00f08947 */ /* 0x010fea000383ffff */
[----:B------:R-:W-:Y:S05]  /*a1f0*/  BRA `(.L_x_2243) ;  /* 0xffffff7c00107947 */ /* 0x000fea000383ffff */
.L_x_2248:
[----:B------:R1:W1:Y:S02]  /*a200*/  SYNCS.PHASECHK.TRANS64.TRYWAIT P0, [R0+URZ+0x30830], R7 ;  /* 0x03083007000075a7 */ /* 0x000264000800017f */
[----:B-1----:R-:W-:Y:S05]  /*a210*/  @!P0 NANOSLEEP.SYNCS 0x989680 ;  /* 0x009896800000895d */ /* 0x002fea0003900000 */
[----:B------:R-:W1:Y:S02]  /*a220*/  @!P0 SYNCS.PHASECHK.TRANS64 P0, [R0+URZ+0x30830], R7 ;  /* 0x03083007000085a7 */ /* 0x000e64000800007f */
[----:B-1----:R-:W-:Y:S05]  /*a230*/  @!P0 BRA `(.L_x_2248) ;  /* 0xfffffffc00f08947 */ /* 0x002fea000383ffff */
[----:B------:R-:W-:Y:S05]  /*a240*/  BRA `(.L_x_2247) ;  /* 0xffffff8000687947 */ /* 0x000fea000383ffff */
.L_x_2255:
[----:B------:R-:W-:Y:S01]  /*a250*/  BSSY B0, `(.L_x_2362) ;  /* 0x0000005000007945 */ /* 0x000fe20003800000 */
[----:B------:R-:W-:-:S07]  /*a260*/  IMAD.MOV.U32 R15, RZ, RZ, -0x1 ;  /* 0xffffffffff0f7424 */ /* 0x000fce00078e00ff */
[----:B-1----:R-:W-:Y:S05]  /*a270*/  WARPSYNC.COLLECTIVE R15, `(.L_x_2363) ;  /* 0x000000000f087348 */ /* 0x002fea0003c00000 */
[----:B------:R-:W-:Y:S01]  /*a280*/  NOP ;  /* 0x0000000000007918 */ /* 0x000fe20000000000 */
[----:B-1----:R-:W-:Y:S01]  /*a290*/  ENDCOLLECTIVE ;  /* 0x000000000000791b */ /* 0x002fe20003800000 */
.L_x_2363:
[----:B------:R-:W-:Y:S05]  /*a2a0*/  BSYNC B0 ;  /* 0x0000000000007941 */ /* 0x000fea0003800000 */
.L_x_2362:
[----:B------:R-:W-:Y:S05]  /*a2b0*/  BRA `(.L_x_2364) ;  /* 0xffffffac00247947 */ /* 0x000fea000383ffff */
.L_x_2264:
[----:B------:R-:W-:Y:S01]  /*a2c0*/  BSSY B0, `(.L_x_2365) ;  /* 0x0000005000007945 */ /* 0x000fe20003800000 */
[----:B------:R-:W-:-:S07]  /*a2d0*/  IMAD.MOV.U32 R15, RZ, RZ, -0x1 ;  /* 0xffffffffff0f7424 */ /* 0x000fce00078e00ff */
[----:B-12---:R-:W-:Y:S05]  /*a2e0*/  WARPSYNC.COLLECTIVE R15, `(.L_x_2366) ;  /* 0x000000000f087348 */ /* 0x006fea0003c00000 */
[----:B------:R-:W-:Y:S01]  /*a2f0*/  NOP ;  /* 0x0000000000007918 */ /* 0x000fe20000000000 */
[----:B-12---:R-:W-:Y:S01]  /*a300*/  ENDCOLLECTIVE ;  /* 0x000000000000791b */ /* 0x006fe20003800000 */
.L_x_2366:
[----:B------:R-:W-:Y:S05]  /*a310*/  BSYNC B0 ;  /* 0x0000000000007941 */ /* 0x000fea0003800000 */
.L_x_2365:
[----:B------:R-:W-:Y:S05]  /*a320*/  BRA `(.L_x_2367) ;  /* 0xffffffb000287947 */ /* 0x000fea000383ffff */
.L_x_2281:
[----:B------:R-:W-:Y:S01]  /*a330*/  BSSY B0, `(.L_x_2368) ;  /* 0x0000005000007945 */ /* 0x000fe20003800000 */
[----:B------:R-:W-:-:S07]  /*a340*/  IMAD.MOV.U32 R15, RZ, RZ, -0x1 ;  /* 0xffffffffff0f7424 */ /* 0x000fce00078e00ff */
[----:B------:R-:W-:Y:S05]  /*a350*/  WARPSYNC.COLLECTIVE R15, `(.L_x_2369) ;  /* 0x000000000f087348 */ /* 0x000fea0003c00000 */
[----:B------:R-:W-:Y:S01]  /*a360*/  NOP ;  /* 0x0000000000007918 */ /* 0x000fe20000000000 */
[----:B------:R-:W-:Y:S01]  /*a370*/  ENDCOLLECTIVE ;  /* 0x000000000000791b */ /* 0x000fe20003800000 */
.L_x_2369:
[----:B------:R-:W-:Y:S05]  /*a380*/  BSYNC B0 ;  /* 0x0000000000007941 */ /* 0x000fea0003800000 */
.L_x_2368:
[----:B------:R-:W-:Y:S05]  /*a390*/  BRA `(.L_x_2370) ;  /* 0xffffffbc00707947 */ /* 0x000fea000383ffff */
.L_x_2294:
[----:B------:R-:W-:Y:S01]  /*a3a0*/  BSSY B0, `(.L_x_2371) ;  /* 0x0000005000007945 */ /* 0x000fe20003800000 */
[----:B------:R-:W-:-:S07]  /*a3b0*/  IMAD.MOV.U32 R15, RZ, RZ, -0x1 ;  /* 0xffffffffff0f7424 */ /* 0x000fce00078e00ff */
[----:B------:R-:W-:Y:S05]  /*a3c0*/  WARPSYNC.COLLECTIVE R15, `(.L_x_2372) ;  /* 0x000000000f087348 */ /* 0x000fea0003c00000 */
[----:B------:R-:W-:Y:S01]  /*a3d0*/  NOP ;  /* 0x0000000000007918 */ /* 0x000fe20000000000 */
[----:B------:R-:W-:Y:S01]  /*a3e0*/  ENDCOLLECTIVE ;  /* 0x000000000000791b */ /* 0x000fe20003800000 */
.L_x_2372:
[----:B------:R-:W-:Y:S05]  /*a3f0*/  BSYNC B0 ;  /* 0x0000000000007941 */ /* 0x000fea0003800000 */
.L_x_2371:
[----:B------:R-:W-:Y:S05]  /*a400*/  BRA `(.L_x_2373) ;  /* 0xffffffc400047947 */ /* 0x000fea000383ffff */
.L_x_2306:
[----:B------:R-:W-:Y:S01]  /*a410*/  BSSY B0, `(.L_x_2374) ;  /* 0x0000005000007945 */ /* 0x000fe20003800000 */
[----:B------:R-:W-:-:S07]  /*a420*/  IMAD.MOV.U32 R15, RZ, RZ, -0x1 ;  /* 0xffffffffff0f7424 */ /* 0x000fce00078e00ff */
[----:B------:R-:W-:Y:S05]  /*a430*/  WARPSYNC.COLLECTIVE R15, `(.L_x_2375) ;  /* 0x000000000f087348 */ /* 0x000fea0003c00000 */
[----:B------:R-:W-:Y:S01]  /*a440*/  NOP ;  /* 0x0000000000007918 */ /* 0x000fe20000000000 */
[----:B------:R-:W-:Y:S01]  /*a450*/  ENDCOLLECTIVE ;  /* 0x000000000000791b */ /* 0x000fe20003800000 */
.L_x_2375:
[----:B------:R-:W-:Y:S05]  /*a460*/  BSYNC B0 ;  /* 0x0000000000007941 */ /* 0x000fea0003800000 */
.L_x_2374:
[----:B------:R-:W-:Y:S05]  /*a470*/  BRA `(.L_x_2376) ;  /* 0xffffffc8002c7947 */ /* 0x000fea000383ffff */
.L_x_2334:
[----:B-1----:R1:W2:Y:S02]  /*a480*/  SYNCS.PHASECHK.TRANS64.TRYWAIT P0, [R15+URZ+0x30820], R0 ;  /* 0x030820000f0075a7 */ /* 0x0022a4000800017f */
[----:B--2---:R-:W-:Y:S05]  /*a490*/  @!P0 NANOSLEEP.SYNCS 0x989680 ;  /* 0x009896800000895d */ /* 0x004fea0003900000 */
[----:B------:R-:W2:Y:S02]  /*a4a0*/  @!P0 SYNCS.PHASECHK.TRANS64 P0, [R15+URZ+0x30820], R0 ;  /* 0x030820000f0085a7 */ /* 0x000ea4000800007f */
[----:B--2---:R-:W-:Y:S05]  /*a4b0*/  @!P0 BRA `(.L_x_2334) ;  /* 0xfffffffc00f08947 */ /* 0x004fea000383ffff */
[----:B------:R-:W-:Y:S05]  /*a4c0*/  BRA `(.L_x_2377) ;  /* 0xffffffdc009c7947 */ /* 0x000fea000383ffff */
.L_x_2338:
[----:B--2---:R2:W3:Y:S02]  /*a4d0*/  SYNCS.PHASECHK.TRANS64.TRYWAIT P1, [R15+URZ+0x30840], R18 ;  /* 0x030840120f0075a7 */ /* 0x0044e4000802017f */
[----:B---3--:R-:W-:Y:S05]  /*a4e0*/  @!P1 NANOSLEEP.SYNCS 0x989680 ;  /* 0x009896800000995d */ /* 0x008fea0003900000 */
[----:B------:R-:W3:Y:S02]  /*a4f0*/  @!P1 SYNCS.PHASECHK.TRANS64 P1, [R15+URZ+0x30840], R18 ;  /* 0x030840120f0095a7 */ /* 0x000ee4000802007f */
[----:B---3--:R-:W-:Y:S05]  /*a500*/  @!P1 BRA `(.L_x_2338) ;  /* 0xfffffffc00f09947 */ /* 0x008fea000383ffff */
[----:B------:R-:W-:Y:S05]  /*a510*/  BRA `(.L_x_2378) ;  /* 0xffffffe400547947 */ /* 0x000fea000383ffff */
.L_x_2340:
[----:B-1----:R1:W3:Y:S02]  /*a520*/  SYNCS.PHASECHK.TRANS64.TRYWAIT P1, [R15+URZ+0x30828], R18 ;  /* 0x030828120f0075a7 */ /* 0x0022e4000802017f */
[----:B---3--:R-:W-:Y:S05]  /*a530*/  @!P1 NANOSLEEP.SYNCS 0x989680 ;  /* 0x009896800000995d */ /* 0x008fea0003900000 */
[----:B------:R-:W3:Y:S02]  /*a540*/  @!P1 SYNCS.PHASECHK.TRANS64 P1, [R15+URZ+0x30828], R18 ;  /* 0x030828120f0095a7 */ /* 0x000ee4000802007f */
[----:B---3--:R-:W-:Y:S05]  /*a550*/  @!P1 BRA `(.L_x_2340) ;  /* 0xfffffffc00f09947 */ /* 0x008fea000383ffff */
[----:B------:R-:W-:Y:S05]  /*a560*/  BRA `(.L_x_2379) ;  /* 0xffffffe400f47947 */ /* 0x000fea000383ffff */
.L_x_2342:
[----:B---3--:R3:W4:Y:S02]  /*a570*/  SYNCS.PHASECHK.TRANS64.TRYWAIT P1, [R15+URZ+0x30848], R18 ;  /* 0x030848120f0075a7 */ /* 0x008724000802017f */
[----:B----4-:R-:W-:Y:S05]  /*a580*/  @!P1 NANOSLEEP.SYNCS 0x989680 ;  /* 0x009896800000995d */ /* 0x010fea0003900000 */
[----:B------:R-:W4:Y:S02]  /*a590*/  @!P1 SYNCS.PHASECHK.TRANS64 P1, [R15+URZ+0x30848], R18 ;  /* 0x030848120f0095a7 */ /* 0x000f24000802007f */
[----:B----4-:R-:W-:Y:S05]  /*a5a0*/  @!P1 BRA `(.L_x_2342) ;  /* 0xfffffffc00f09947 */ /* 0x010fea000383ffff */
[----:B------:R-:W-:Y:S05]  /*a5b0*/  BRA `(.L_x_2380) ;  /* 0xffffffe800947947 */ /* 0x000fea000383ffff */
.L_x_2344:
[----:B------:R-:W-:-:S07]  /*a5c0*/  SHF.L.U32 R4, R10, 0x1f, RZ ;  /* 0x0000001f0a047819 */ /* 0x000fce00000006ff */
.L_x_2381:
[----:B----4-:R4:W1:Y:S02]  /*a5d0*/  SYNCS.PHASECHK.TRANS64.TRYWAIT P1, [R15+URZ+0x30820], R4 ;  /* 0x030820040f0075a7 */ /* 0x010864000802017f */
[----:B-1----:R-:W-:Y:S05]  /*a5e0*/  @!P1 NANOSLEEP.SYNCS 0x989680 ;  /* 0x009896800000995d */ /* 0x002fea0003900000 */
[----:B------:R-:W1:Y:S02]  /*a5f0*/  @!P1 SYNCS.PHASECHK.TRANS64 P1, [R15+URZ+0x30820], R4 ;  /* 0x030820040f0095a7 */ /* 0x000e64000802007f */
[----:B-1----:R-:W-:Y:S05]  /*a600*/  @!P1 BRA `(.L_x_2381) ;  /* 0xfffffffc00f09947 */ /* 0x002fea000383ffff */
[----:B------:R-:W-:Y:S05]  /*a610*/  BRA `(.L_x_2382) ;  /* 0xffffffec00187947 */ /* 0x000fea000383ffff */
.L_x_2347:
[----:B----4-:R4:W1:Y:S02]  /*a620*/  SYNCS.PHASECHK.TRANS64.TRYWAIT P1, [R15+URZ+0x30840], R12 ;  /* 0x0308400c0f0075a7 */ /* 0x010864000802017f */
[----:B-1----:R-:W-:Y:S05]  /*a630*/  @!P1 NANOSLEEP.SYNCS 0x989680 ;  /* 0x009896800000995d */ /* 0x002fea0003900000 */
[----:B------:R-:W1:Y:S02]  /*a640*/  @!P1 SYNCS.PHASECHK.TRANS64 P1, [R15+URZ+0x30840], R12 ;  /* 0x0308400c0f0095a7 */ /* 0x000e64000802007f */
[----:B-1----:R-:W-:Y:S05]  /*a650*/  @!P1 BRA `(.L_x_2347) ;  /* 0xfffffffc00f09947 */ /* 0x002fea000383ffff */
[----:B------:R-:W-:Y:S05]  /*a660*/  BRA `(.L_x_2383) ;  /* 0xffffffec00d47947 */ /* 0x000fea000383ffff */
.L_x_2349:
[----:B-1----:R1:W2:Y:S02]  /*a670*/  SYNCS.PHASECHK.TRANS64.TRYWAIT P1, [R15+URZ+0x30828], R12 ;  /* 0x0308280c0f0075a7 */ /* 0x0022a4000802017f */
[----:B--2---:R-:W-:Y:S05]  /*a680*/  @!P1 NANOSLEEP.SYNCS 0x989680 ;  /* 0x009896800000995d */ /* 0x004fea0003900000 */
[----:B------:R-:W2:Y:S02]  /*a690*/  @!P1 SYNCS.PHASECHK.TRANS64 P1, [R15+URZ+0x30828], R12 ;  /* 0x0308280c0f0095a7 */ /* 0x000ea4000802007f */
[----:B--2---:R-:W-:Y:S05]  /*a6a0*/  @!P1 BRA `(.L_x_2349) ;  /* 0xfffffffc00f09947 */ /* 0x004fea000383ffff */
[----:B------:R-:W-:Y:S05]  /*a6b0*/  BRA `(.L_x_2384) ;  /* 0xfffffff000687947 */ /* 0x000fea000383ffff */
.L_x_2351:
[----:B------:R1:W1:Y:S02]  /*a6c0*/  SYNCS.PHASECHK.TRANS64.TRYWAIT P0, [R3+URZ+0x30840], R0 ;  /* 0x03084000030075a7 */ /* 0x000264000800017f */
[----:B-1----:R-:W-:Y:S05]  /*a6d0*/  @!P0 NANOSLEEP.SYNCS 0x989680 ;  /* 0x009896800000895d */ /* 0x002fea0003900000 */
[----:B------:R-:W1:Y:S02]  /*a6e0*/  @!P0 SYNCS.PHASECHK.TRANS64 P0, [R3+URZ+0x30840], R0 ;  /* 0x03084000030085a7 */ /* 0x000e64000800007f */
[----:B-1----:R-:W-:Y:S05]  /*a6f0*/  @!P0 BRA `(.L_x_2351) ;  /* 0xfffffffc00f08947 */ /* 0x002fea000383ffff */
[----:B------:R-:W-:Y:S05]  /*a700*/  BRA `(.L_x_2385) ;  /* 0xfffffff400187947 */ /* 0x000fea000383ffff */
.L_x_2353:
[----:B------:R-:W-:Y:S01]  /*a710*/  BSSY B0, `(.L_x_2386) ;  /* 0x0000006000007945 */ /* 0x000fe20003800000 */
[----:B------:R-:W-:-:S07]  /*a720*/  IMAD.MOV.U32 R15, RZ, RZ, -0x1 ;  /* 0xffffffffff0f7424 */ /* 0x000fce00078e00ff */
[----:B---3--:R-:W-:Y:S05]  /*a730*/  WARPSYNC.COLLECTIVE R15, `(.L_x_2387) ;  /* 0x000000000f0c7348 */ /* 0x008fea0003c00000 */
[----:B------:R-:W-:Y:S02]  /*a740*/  ELECT P6, UR62, PT ;  /* 0x00000000003e782f */ /* 0x000fe400038c0000 */
[----:B------:R-:W-:Y:S01]  /*a750*/  MOV R14, UR62 ;  /* 0x0000003e000e7c02 */ /* 0x000fe20008000f00 */
[----:B---3--:R-:W-:Y:S10]  /*a760*/  ENDCOLLECTIVE ;  /* 0x000000000000791b */ /* 0x008ff40003800000 */
.L_x_2387:
[----:B------:R-:W-:Y:S05]  /*a770*/  BSYNC B0 ;  /* 0x0000000000007941 */ /* 0x000fea0003800000 */
.L_x_2386:
[----:B------:R-:W-:Y:S05]  /*a780*/  BRA `(.L_x_2388) ;  /* 0xfffffff400c87947 */ /* 0x000fea000383ffff */
.L_x_2355:
[----:B-1----:R1:W2:Y:S02]  /*a790*/  SYNCS.PHASECHK.TRANS64.TRYWAIT P0, [R7+URZ], R4 ;  /* 0x00000004070075a7 */ /* 0x0022a4000800017f */
[----:B--2---:R-:W-:Y:S05]  /*a7a0*/  @!P0 NANOSLEEP.SYNCS 0x989680 ;  /* 0x009896800000895d */ /* 0x004fea0003900000 */
[----:B------:R-:W2:Y:S02]  /*a7b0*/  @!P0 SYNCS.PHASECHK.TRANS64 P0, [R7+URZ], R4 ;  /* 0x00000004070085a7 */ /* 0x000ea4000800007f */
[----:B--2---:R-:W-:Y:S05]  /*a7c0*/  @!P0 BRA `(.L_x_2355) ;  /* 0xfffffffc00f08947 */ /* 0x004fea000383ffff */
[----:B------:R-:W-:Y:S05]  /*a7d0*/  BRA `(.L_x_2389) ;  /* 0xfffffff800087947 */ /* 0x000fea000383ffff */
.L_x_2356:
[----:B--2---:R2:W4:Y:S02]  /*a7e0*/  SYNCS.PHASECHK.TRANS64.TRYWAIT P0, [R3+URZ], R2 ;  /* 0x00000002030075a7 */ /* 0x004524000800017f */
[----:B----4-:R-:W-:Y:S05]  /*a7f0*/  @!P0 NANOSLEEP.SYNCS 0x989680 ;  /* 0x009896800000895d */ /* 0x010fea0003900000 */
[----:B------:R-:W4:Y:S02]  /*a800*/  @!P0 SYNCS.PHASECHK.TRANS64 P0, [R3+URZ], R2 ;  /* 0x00000002030085a7 */ /* 0x000f24000800007f */
[----:B----4-:R-:W-:Y:S05]  /*a810*/  @!P0 BRA `(.L_x_2356) ;  /* 0xfffffffc00f08947 */ /* 0x010fea000383ffff */
[----:B------:R-:W-:Y:S05]  /*a820*/  BRA `(.L_x_2390) ;  /* 0xfffffff400fc7947 */ /* 0x000fea000383ffff */
.L_x_2358:
[----:B--2---:R2:W4:Y:S02]  /*a830*/  SYNCS.PHASECHK.TRANS64.TRYWAIT P0, [R5+URZ], R4 ;  /* 0x00000004050075a7 */ /* 0x004524000800017f */
[----:B----4-:R-:W-:Y:S05]  /*a840*/  @!P0 NANOSLEEP.SYNCS 0x989680 ;  /* 0x009896800000895d */ /* 0x010fea0003900000 */
[----:B------:R-:W4:Y:S02]  /*a850*/  @!P0 SYNCS.PHASECHK.TRANS64 P0, [R5+URZ], R4 ;  /* 0x00000004050085a7 */ /* 0x000f24000800007f */
[----:B----4-:R-:W-:Y:S05]  /*a860*/  @!P0 BRA `(.L_x_2358) ;  /* 0xfffffffc00f08947 */ /* 0x010fea000383ffff */
[----:B------:R-:W-:Y:S05]  /*a870*/  BRA `(.L_x_2391) ;  /* 0xfffffff800007947 */ /* 0x000fea000383ffff */
.L_x_2392:
        /* <DEDUP_REMOVED lines=16> */
.L_x_3700:


//--------------------- .text._ZN7cutlass13device_kernelIN5flash11enable_sm90INS1_16FlashAttnBwdSm90INS1_25CollectiveMainloopBwdSm90ILi2ELi2ELi2EN4cute5tupleIJNS5_1CILi1EEES8_S8_EEENS6_IJNS7_ILi64EEENS7_ILi128EEESB_EEENS_6half_tEfNS_4arch4Sm90ELb1ELb0ELb0ELb0ELb0ELb1ELb0ELb0ELi2ELi1ELi2ELi1ELb0EEENS1_21CollectiveEpilogueBwdISC_SD_SF_Li256ELb0ELb0ELi1EEENS1_25SingleTileBwdLPTSchedulerILb0ELi128ELb0EEEEEEEEEvNT_6ParamsE --------------------------
	.section	.text._ZN7cutlass13device_kernelIN5flash11enable_sm90INS1_16FlashAttnBwdSm90INS1_25CollectiveMainloopBwdSm90ILi2ELi2ELi2EN4cute5tupleIJNS5_1CILi1EEES8_S8_EEENS6_IJNS7_ILi64EEENS7_ILi128EEESB_EEENS_6half_tEfNS_4arch4Sm90ELb1ELb0ELb0ELb0ELb0ELb1ELb0ELb0ELi2ELi1ELi2ELi1ELb0EEENS1_21CollectiveEpilogueBwdISC_SD_SF_Li256ELb0ELb0ELi1EEENS1_25SingleTileBwdLPTSchedulerILb0ELi128ELb0EEEEEEEEEvNT_6ParamsE,"ax",@progbits
	.align	128
.text._ZN7cutlass13device_kernelIN5flash11enable_sm90INS1_16FlashAttnBwdSm90INS1_25CollectiveMainloopBwdSm90ILi2ELi2ELi2EN4cute5tupleIJNS5_1CILi1EEES8_S8_EEENS6_IJNS7_ILi64EEENS7_ILi128EEESB_EEENS_6half_tEfNS_4arch4Sm90ELb1ELb0ELb0ELb0ELb0ELb1ELb0ELb0ELi2ELi1ELi2ELi1ELb0EEENS1_21CollectiveEpilogueBwdISC_SD_SF_Li256ELb0ELb0ELi1EEENS1_25SingleTileBwdLPTSchedulerILb0ELi128ELb0EEEEEEEEEvNT_6ParamsE:
        .type           _ZN7cutlass13device_kernelIN5flash11enable_sm90INS1_16FlashAttnBwdSm90INS1_25CollectiveMainloopBwdSm90ILi2ELi2ELi2EN4cute5tupleIJNS5_1CILi1EEES8_S8_EEENS6_IJNS7_ILi64EEENS7_ILi128EEESB_EEENS_6half_tEfNS_4arch4Sm90ELb1ELb0ELb0ELb0ELb0ELb1ELb0ELb0ELi2ELi1ELi2ELi1ELb0EEENS1_21CollectiveEpilogueBwdISC_SD_SF_Li256ELb0ELb0ELi1EEENS1_25SingleTileBwdLPTSchedulerILb0ELi128ELb0EEEEEEEEEvNT_6ParamsE,@function
        .size           _ZN7cutlass13device_kernelIN5flash11enable_sm90INS1_16FlashAttnBwdSm90INS1_25CollectiveMainloopBwdSm90ILi2ELi2ELi2EN4cute5tupleIJNS5_1CILi1EEES8_S8_EEENS6_IJNS7_ILi64EEENS7_ILi128EEESB_EEENS_6half_tEfNS_4arch4Sm90ELb1ELb0ELb0ELb0ELb0ELb1ELb0ELb0ELi2ELi1ELi2ELi1ELb0EEENS1_21CollectiveEpilogueBwdISC_SD_SF_Li256ELb0ELb0ELi1EEENS1_25SingleTileBwdLPTSchedulerILb0ELi128ELb0EEEEEEEEEvNT_6ParamsE,(.L_x_3701 - _ZN7cutlass13device_kernelIN5flash11enable_sm90INS1_16FlashAttnBwdSm90INS1_25CollectiveMainloopBwdSm90ILi2ELi2ELi2EN4cute5tupleIJNS5_1CILi1EEES8_S8_EEENS6_IJNS7_ILi64EEENS7_ILi128EEESB_EEENS_6half_tEfNS_4arch4Sm90ELb1ELb0ELb0ELb0ELb0ELb1ELb0ELb0ELi2ELi1ELi2ELi1ELb0EEENS1_21CollectiveEpilogueBwdISC_SD_SF_Li256ELb0ELb0ELi1EEENS1_25SingleTileBwdLPTSchedulerILb0ELi128ELb0EEEEEEEEEvNT_6ParamsE)
        .other          _ZN7cutlass13device_kernelIN5flash11enable_sm90INS1_16FlashAttnBwdSm90INS1_25CollectiveMainloopBwdSm90ILi2ELi2ELi2EN4cute5tupleIJNS5_1CILi1EEES8_S8_EEENS6_IJNS7_ILi64EEENS7_ILi128EEESB_EEENS_6half_tEfNS_4arch4Sm90ELb1ELb0ELb0ELb0ELb0ELb1ELb0ELb0ELi2ELi1ELi2ELi1ELb0EEENS1_21CollectiveEpilogueBwdISC_SD_SF_Li256ELb0ELb0ELi1EEENS1_25SingleTileBwdLPTSchedulerILb0ELi128ELb0EEEEEEEEEvNT_6ParamsE,@"STO_CUDA_ENTRY STV_DEFAULT"
_ZN7cutlass13device_kernelIN5flash11enable_sm90INS1_16FlashAttnBwdSm90INS1_25CollectiveMainloopBwdSm90ILi2ELi2ELi2EN4cute5tupleIJNS5_1CILi1EEES8_S8_EEENS6_IJNS7_ILi64EEENS7_ILi128EEESB_EEENS_6half_tEfNS_4arch4Sm90ELb1ELb0ELb0ELb0ELb0ELb1ELb0ELb0ELi2ELi1ELi2ELi1ELb0EEENS1_21CollectiveEpilogueBwdISC_SD_SF_Li256ELb0ELb0ELi1EEENS1_25SingleTileBwdLPTSchedulerILb0ELi128ELb0EEEEEEEEEvNT_6ParamsE:
        /* <DEDUP_REMOVED lines=30> */
.L_x_2394:
[----:B------:R-:W-:Y:S05]  /*01e0*/  BSYNC B0 ;  /* 0x0000000000007941 */ /* 0x000fea0003800000 */
.L_x_2393:
        /* <DEDUP_REMOVED lines=37> */
.L_x_2395:
        /* <DEDUP_REMOVED lines=22> */
.L_x_2396:
[----:B------:R-:W-:Y:S01]  /*05a0*/  PLOP3.LUT P0, PT, PT, PT, UP0, 0x80, 0x0 ;  /* 0x000000000000781c */ /* 0x000fe20003f0f008 */
[----:B------:R-:W-:Y:S01]  /*05b0*/  NOP ;  /* 0x0000000000007918 */ /* 0x000fe20000000000 */
[----:B------:R-:W-:Y:S01]  /*05c0*/  BSSY B6, `(.L_x_2397) ;  /* 0x000090f000067945 */ /* 0x000fe20003800000 */
[----:B-12-4-:R-:W-:Y:S10]  /*05d0*/  BAR.SYNC.DEFER_BLOCKING 0x0 ;  /* 0x0000000000007b1d */ /* 0x016ff40000010000 */
[----:B------:R-:W-:Y:S05]  /*05e0*/  @!P0 BRA `(.L_x_2398) ;  /* 0x0000005c00d48947 */ /* 0x000fea0003800000 */
.L_x_2399:
[----:B------:R-:W-:-:S08]  /*05f0*/  NOP ;  /* 0x0000000000007918 */ /* 0x000fd00000000000 */
[----:B------:R-:W1:Y:S02]  /*0600*/  USETMAXREG.TRY_ALLOC.CTAPOOL UP0, 0xf0 ;  /* 0x000000f0000079c8 */ /* 0x000e640008000600 */
[----:B-1----:R-:W-:-:S13]  /*0610*/  PLOP3.LUT P0, PT, PT, PT, UP0, 0x80, 0x0 ;  /* 0x000000000000781c */ /* 0x002fda0003f0f008 */
[----:B------:R-:W-:Y:S05]  /*0620*/  @!P0 BRA `(.L_x_2399) ;  /* 0xfffffffc00f08947 */ /* 0x000fea000383ffff */
[----:B------:R-:W-:Y:S01]  /*0630*/  LOP3.LUT R0, R0, 0x3, RZ, 0xc0, !PT ;  /* 0x0000000300007812 */ /* 0x000fe200078ec0ff */
[----:B------:R-:W1:Y:S01]  /*0640*/  S2R R2, SR_TID.X ;  /* 0x0000000000027919 */ /* 0x000e620000002100 */
[----:B------:R-:W2:Y:S01]  /*0650*/  S2UR UR7, SR_CTAID.X ;  /* 0x00000000000779c3 */ /* 0x000ea20000002500 */
[----:B------:R-:W-:Y:S02]  /*0660*/  ULDC UR8, c[0x0][0xb50] ;  /* 0x0002d40000087ab9 */ /* 0x000fe40000000800 */
[----:B------:R-:W-:Y:S01]  /*0670*/  UISETP.NE.AND UP0, UPT, UR8, 0x1, UPT ;  /* 0x000000010800788c */ /* 0x000fe2000bf05270 */
[----:B------:R-:W3:Y:S04]  /*0680*/  SHFL.IDX PT, R0, R0, RZ, 0x1f ;  /* 0x00001fff00007589 */ /* 0x000ee800000e0000 */
[----:B------:R-:W4:Y:S06]  /*0690*/  LDC R3, c[0x0][0xb68] ;  /* 0x0002da00ff037b82 */ /* 0x000f2c0000000800 */
[----:B------:R-:W-:Y:S01]  /*06a0*/  @UP0 ULDC UR4, c[0x0][0xb54] ;  /* 0x0002d50000040ab9 */ /* 0x000fe20000000800 */
[----:B------:R-:W-:Y:S01]  /*06b0*/  @UP0 ULDC UR9, c[0x0][0xb58] ;  /* 0x0002d60000090ab9 */ /* 0x000fe20000000800 */
[----:B--2---:R-:W-:-:S02]  /*06c0*/  UIMAD.WIDE.U32 UR4, UR7, UR4, URZ ;  /* 0x00000004070472a5 */ /* 0x004fc4000f8e003f */
[----:B------:R-:W-:Y:S01]  /*06d0*/  UMOV UR6, UR7 ;  /* 0x0000000700067c82 */ /* 0x000fe20008000000 */
[----:B---3--:R-:W-:Y:S01]  /*06e0*/  ISETP.NE.AND P0, PT, R0, RZ, PT ;  /* 0x000000ff0000720c */ /* 0x008fe20003f05270 */
[----:B------:R-:W-:Y:S01]  /*06f0*/  @UP0 USHF.R.U32.HI UR6, URZ, UR9, UR5 ;  /* 0x000000093f060299 */ /* 0x000fe20008011605 */
[----:B-1----:R-:W-:-:S03]  /*0700*/  SHF.R.U32.HI R2, RZ, 0x7, R2 ;  /* 0x00000007ff027819 */ /* 0x002fc60000011602 */
[----:B------:R-:W-:-:S04]  /*0710*/  UIADD3 UR4, -UR6, URZ, URZ ;  /* 0x0000003f06047290 */ /* 0x000fc8000fffe13f */
[----:B------:R-:W-:-:S04]  /*0720*/  UIMAD UR10, UR8, UR4, UR7 ;  /* 0x00000004080a72a4 */ /* 0x000fc8000f8e0207 */
[----:B------:R-:W-:-:S05]  /*0730*/  @!P0 VIADD R2, R2, 0x9 ;  /* 0x0000000902028836 */ /* 0x000fca0000000000 */
[----:B------:R1:W-:Y:S06]  /*0740*/  @!P0 BAR.ARV R2, 0xa0 ;  /* 0x000280020000851d */ /* 0x0003ec0000002000 */
[----:B----4-:R-:W-:-:S13]  /*0750*/  ISETP.LE.AND P0, PT, R3, UR6, PT ;  /* 0x0000000603007c0c */ /* 0x010fda000bf03270 */
[----:B-1----:R-:W-:Y:S05]  /*0760*/  @!P0 BRA `(.L_x_2400) ;  /* 0x0000000000208947 */ /* 0x002fea0003800000 */
[----:B------:R-:W-:Y:S01]  /*0770*/  ULDC UR7, c[0x0][0xb5c] ;  /* 0x0002d70000077ab9 */ /* 0x000fe20000000800 */
[----:B------:R-:W-:Y:S01]  /*0780*/  UMOV UR36, UR10 ;  /* 0x0000000a00247c82 */ /* 0x000fe20008000000 */
[----:B------:R-:W-:-:S11]  /*0790*/  UISETP.NE.AND UP0, UPT, UR7, 0x1, UPT ;  /* 0x000000010700788c */ /* 0x000fd6000bf05270 */
[----:B------:R-:W-:Y:S02]  /*07a0*/  @UP0 ULDC.64 UR8, c[0x0][0xb60] ;  /* 0x0002d80000080ab9 */ /* 0x000fe40000000a00 */
[----:B------:R-:W-:-:S04]  /*07b0*/  UIMAD.WIDE.U32 UR4, UR10, UR8, URZ ;  /* 0x000000080a0472a5 */ /* 0x000fc8000f8e003f */
[----:B------:R-:W-:-:S04]  /*07c0*/  @UP0 USHF.R.U32.HI UR36, URZ, UR9, UR5 ;  /* 0x000000093f240299 */ /* 0x000fc80008011605 */
[----:B------:R-:W-:Y:S01]  /*07d0*/  UIMAD UR4, UR36, UR7, URZ ;  /* 0x00000007240472a4 */ /* 0x000fe2000f8e023f */
[----:B------:R-:W-:Y:S11]  /*07e0*/  BRA `(.L_x_2401) ;  /* 0x00000000001c7947 */ /* 0x000ff60003800000 */
.L_x_2400:
[----:B------:R-:W-:Y:S01]  /*07f0*/  ULDC UR7, c[0x0][0xb44] ;  /* 0x0002d10000077ab9 */ /* 0x000fe20000000800 */
[----:B------:R-:W-:Y:S01]  /*0800*/  UMOV UR36, UR10 ;  /* 0x0000000a00247c82 */ /* 0x000fe20008000000 */
[----:B------:R-:W-:-:S11]  /*0810*/  UISETP.NE.AND UP0, UPT, UR7, 0x1, UPT ;  /* 0x000000010700788c */ /* 0x000fd6000bf05270 */
[----:B------:R-:W-:Y:S02]  /*0820*/  @UP0 ULDC.64 UR8, c[0x0][0xb48] ;  /* 0x0002d20000080ab9 */ /* 0x000fe40000000a00 */
[----:B------:R-:W-:-:S04]  /*0830*/  UIMAD.WIDE.U32 UR4, UR10, UR8, URZ ;  /* 0x000000080a0472a5 */ /* 0x000fc8000f8e003f */
[----:B------:R-:W-:-:S04]  /*0840*/  @UP0 USHF.R.U32.HI UR36, URZ, UR9, UR5 ;  /* 0x000000093f240299 */ /* 0x000fc80008011605 */
[----:B------:R-:W-:-:S12]  /*0850*/  UIMAD UR4, UR36, UR7, URZ ;  /* 0x00000007240472a4 */ /* 0x000fd8000f8e023f */
.L_x_2401:
[----:B------:R-:W-:Y:S01]  /*0860*/  ULDC UR43, c[0x0][0xb38] ;  /* 0x0002ce00002b7ab9 */ /* 0x000fe20000000800 */
[----:B------:R-:W-:Y:S02]  /*0870*/  UIADD3 UR4, UR10, -UR4, URZ ;  /* 0x800000040a047290 */ /* 0x000fe4000fffe03f */
[----:B------:R-:W-:Y:S01]  /*0880*/  UISETP.NE.AND UP0, UPT, UR43, 0x1, UPT ;  /* 0x000000012b00788c */ /* 0x000fe2000bf05270 */
[----:B------:R-:W-:Y:S02]  /*0890*/  ULDC UR5, c[0x0][0xb44] ;  /* 0x0002d10000057ab9 */ /* 0x000fe40000000800 */
[----:B------:R-:W-:-:S08]  /*08a0*/  UIMAD UR6, UR6, UR5, UR4 ;  /* 0x00000005060672a4 */ /* 0x000fd0000f8e0204 */
[----:B------:R-:W-:Y:S01]  /*08b0*/  @UP0 ULDC UR4, c[0x0][0xb3c] ;  /* 0x0002cf0000040ab9 */ /* 0x000fe20000000800 */
[----:B------:R-:W-:Y:S01]  /*08c0*/  @UP0 ULDC UR7, c[0x0][0xb40] ;  /* 0x0002d00000070ab9 */ /* 0x000fe20000000800 */
[----:B------:R-:W-:Y:S02]  /*08d0*/  UIMAD.WIDE.U32 UR4, UR6, UR4, URZ ;  /* 0x00000004060472a5 */ /* 0x000fe4000f8e003f */
[----:B------:R-:W-:Y:S02]  /*08e0*/  UMOV UR44, UR6 ;  /* 0x00000006002c7c82 */ /* 0x000fe40008000000 */
[----:B------:R-:W-:-:S04]  /*08f0*/  @UP0 USHF.R.U32.HI UR44, URZ, UR7, UR5 ;  /* 0x000000073f2c0299 */ /* 0x000fc80008011605 */
[----:B------:R-:W-:Y:S02]  /*0900*/  UIADD3 UR4, -UR44, URZ, URZ ;  /* 0x0000003f2c047290 */ /* 0x000fe4000fffe13f */
[----:B------:R-:W-:Y:S02]  /*0910*/  ISETP.LE.AND P0, PT, RZ, UR44, PT ;  /* 0x0000002cff007c0c */ /* 0x000fe4000bf03270 */
[----:B------:R-:W-:-:S11]  /*0920*/  UIMAD UR43, UR43, UR4, UR6 ;  /* 0x000000042b2b72a4 */ /* 0x000fd6000f8e0206 */
[----:B------:R-:W-:Y:S05]  /*0930*/  @!P0 BRA `(.L_x_2402) ;  /* 0x0000008c005c8947 */ /* 0x000fea0003800000 */
[----:B------:R-:W-:Y:S01]  /*0940*/  ULDC UR7, c[0x0][0x280] ;  /* 0x0000a00000077ab9 */ /* 0x000fe20000000800 */
[----:B------:R-:W-:Y:S01]  /*0950*/  ULDC UR5, c[0x0][0x290] ;  /* 0x0000a40000057ab9 */ /* 0x000fe20000000800 */
[----:B------:R-:W-:Y:S01]  /*0960*/  ULEA UR4, UR36, UR7, 0x7 ;  /* 0x0000000724047291 */ /* 0x000fe2000f8e383f */
[----:B------:R-:W-:Y:S01]  /*0970*/  PLOP3.LUT P0, PT, PT, PT, PT, 0x80, 0x0 ;  /* 0x000000000000781c */ /* 0x000fe20003f0f070 */
[----:B------:R-:W-:Y:S01]  /*0980*/  ULDC UR6, c[0x0][0x74c] ;  /* 0x0001d30000067ab9 */ /* 0x000fe20000000800 */
[----:B------:R-:W-:Y:S01]  /*0990*/  CS2R R86, SRZ ;  /* 0x0000000000567805 */ /* 0x000fe2000001ff00 */
[----:B------:R-:W-:Y:S01]  /*09a0*/  UIADD3 UR5, -UR6, UR4, -UR5 ;  /* 0x0000000406057290 */ /* 0x000fe2000fffe905 */
[----:B------:R-:W-:Y:S01]  /*09b0*/  CS2R R84, SRZ ;  /* 0x0000000000547805 */ /* 0x000fe2000001ff00 */
[----:B------:R-:W-:Y:S01]  /*09c0*/  UIADD3 UR4, UR7, 0x3f, URZ ;  /* 0x0000003f07047890 */ /* 0x000fe2000fffe03f */
        /* <DEDUP_REMOVED lines=20> */
[----:B------:R-:W-:Y:S01]  /*0b10*/  CS2R R58, SRZ ;  /* 0x00000000003a7805 */ /* 0x000fe2000001ff00 */
[----:B------:R-:W-:Y:S01]  /*0b20*/  UISETP.GT.AND UP0, UPT, UR37, UR39, UPT ;  /* 0x000000272500728c */ /* 0x000fe2000bf04270 */
[----:B------:R-:W-:Y:S02]  /*0b30*/  CS2R R56, SRZ ;  /* 0x0000000000387805 */ /* 0x000fe4000001ff00 */
[----:B------:R-:W-:Y:S02]  /*0b40*/  CS2R R54, SRZ ;  /* 0x0000000000367805 */ /* 0x000fe4000001ff00 */
[----:B------:R-:W-:Y:S02]  /*0b50*/  CS2R R52, SRZ ;  /* 0x0000000000347805 */ /* 0x000fe4000001ff00 */
[----:B------:R-:W-:-:S02]  /*0b60*/  CS2R R50, SRZ ;  /* 0x0000000000327805 */ /* 0x000fc4000001ff00 */
[----:B------:R-:W-:Y:S02]  /*0b70*/  CS2R R48, SRZ ;  /* 0x0000000000307805 */ /* 0x000fe4000001ff00 */
[----:B------:R-:W-:Y:S02]  /*0b80*/  PLOP3.LUT P1, PT, PT, PT, UP0, 0x80, 0x0 ;  /* 0x000000000000781c */ /* 0x000fe40003f2f008 */
        /* <DEDUP_REMOVED lines=66> */
.L_x_2405:
        /* <DEDUP_REMOVED lines=15> */
.L_x_2404:
        /* <DEDUP_REMOVED lines=22> */
.L_x_2407:
        /* <DEDUP_REMOVED lines=15> */
.L_x_2406:
        /* <DEDUP_REMOVED lines=8> */
.L_x_2514:
[----:B------:R-:W-:Y:S01]  /*1370*/  SHF.L.U32 R9, RZ, 0x1f, RZ ;  /* 0x0000001fff097819 */ /* 0x000fe200000006ff */
[----:B------:R-:W-:Y:S01]  /*1380*/  IMAD.SHL.U32 R4, R0, 0x40, RZ ;  /* 0x0000004000047824 */ /* 0x000fe200078e00ff */
[CC--:B------:R-:W-:Y:S02]  /*1390*/  LEA.HI R5, R3.reuse, R0.reuse, RZ, 0x5 ;  /* 0x0000000003057211 */ /* 0x0c0fe400078f28ff */
[----:B------:R-:W3:Y:S02]  /*13a0*/  SYNCS.PHASECHK.TRANS64.TRYWAIT P0, [R228+URZ+0x30800], R9 ;  /* 0x03080009e40075a7 */ /* 0x000ee4000800017f */
[----:B------:R-:W-:Y:S02]  /*13b0*/  SHF.R.S32.HI R6, RZ, 0x5, R5 ;  /* 0x00000005ff067819 */ /* 0x000fe40000011405 */
[----:B------:R-:W-:Y:S02]  /*13c0*/  LOP3.LUT R5, R2, 0xffffff80, RZ, 0xc0, !PT ;  /* 0xffffff8002057812 */ /* 0x000fe400078ec0ff */
[----:B------:R-:W-:Y:S01]  /*13d0*/  LOP3.LUT R4, R4, 0x1c0, RZ, 0xc0, !PT ;  /* 0x000001c004047812 */ /* 0x000fe200078ec0ff */
[----:B------:R-:W-:Y:S01]  /*13e0*/  IMAD.SHL.U32 R7, R6, 0x10, RZ ;  /* 0x0000001006077824 */ /* 0x000fe200078e00ff */
[CC--:B------:R-:W-:Y:S01]  /*13f0*/  LEA.HI R2, R3.reuse, R0.reuse, RZ, 0x3 ;  /* 0x0000000003027211 */ /* 0x0c0fe200078f18ff */
[----:B------:R-:W-:Y:S01]  /*1400*/  IMAD.IADD R5, R0, 0x1, -R5 ;  /* 0x0000000100057824 */ /* 0x000fe200078e0a05 */
[----:B------:R-:W-:-:S02]  /*1410*/  LEA.HI R3, R3, R0, RZ, 0x4 ;  /* 0x0000000003037211 */ /* 0x000fc400078f20ff */
[----:B------:R-:W-:Y:S01]  /*1420*/  LOP3.LUT R7, R4, 0x30, R7, 0xf8, !PT ;  /* 0x0000003004077812 */ /* 0x000fe200078ef807 */
[----:B---3--:R-:W-:Y:S06]  /*1430*/  @P0 BRA `(.L_x_2409) ;  /* 0x0000000000080947 */ /* 0x008fec0003800000 */
[----:B------:R-:W3:Y:S02]  /*1440*/  SYNCS.PHASECHK.TRANS64.TRYWAIT P0, [R228+URZ+0x30800], R9 ;  /* 0x03080009e40075a7 */ /* 0x000ee4000800017f */
[----:B---3--:R-:W-:Y:S05]  /*1450*/  @!P0 BRA `(.L_x_2410) ;  /* 0x0000008000b88947 */ /* 0x008fea0003800000 */
.L_x_2409:
[----:B------:R-:W-:Y:S01]  /*1460*/  SHF.R.S32.HI R8, RZ, 0x4, R3 ;  /* 0x00000004ff087819 */ /* 0x000fe20000011403 */
[----:B------:R-:W-:Y:S01]  /*1470*/  ULDC UR4, c[0x0][0x290] ;  /* 0x0000a40000047ab9 */ /* 0x000fe20000000800 */
[----:B------:R-:W-:Y:S01]  /*1480*/  SHF.R.S32.HI R0, RZ, 0x1f, R5 ;  /* 0x0000001fff007819 */ /* 0x000fe20000011405 */
[----:B------:R-:W-:Y:S01]  /*1490*/  UIMAD UR4, UR36, -0x80, UR4 ;  /* 0xffffff80240478a4 */ /* 0x000fe2000f8e0204 */
[----:B---3--:R-:W-:Y:S01]  /*14a0*/  LOP3.LUT R9, R7, 0x8, R2, 0xf8, !PT ;  /* 0x0000000807097812 */ /* 0x008fe200078ef802 */
[----:B------:R-:W-:Y:S01]  /*14b0*/  IMAD.U32 R231, RZ, RZ, UR38 ;  /* 0x00000026ffe77e24 */ /* 0x000fe2000f8e00ff */
[----:B------:R-:W-:Y:S02]  /*14c0*/  LEA.HI R3, R3, R8, RZ, 0x1 ;  /* 0x0000000803037211 */ /* 0x000fe400078f08ff */
[----:B------:R-:W-:Y:S02]  /*14d0*/  CS2R R86, SRZ ;  /* 0x0000000000567805 */ /* 0x000fe4000001ff00 */
[CC--:B------:R-:W-:Y:S01]  /*14e0*/  LEA.HI R2, R0.reuse, R5.reuse, RZ, 0x2 ;  /* 0x0000000500027211 */ /* 0x0c0fe200078f10ff */
[----:B------:R-:W-:Y:S01]  /*14f0*/  IMAD.U32 R15, RZ, RZ, UR4 ;  /* 0x00000004ff0f7e24 */ /* 0x000fe2000f8e00ff */
[----:B------:R-:W-:-:S02]  /*1500*/  LEA.HI R0, R0, R5, RZ, 0x5 ;  /* 0x0000000500007211 */ /* 0x000fc400078f28ff */
[----:B------:R-:W-:Y:S02]  /*1510*/  CS2R R84, SRZ ;  /* 0x0000000000547805 */ /* 0x000fe4000001ff00 */
[----:B------:R-:W-:Y:S02]  /*1520*/  SHF.R.U32.HI R4, RZ, 0x3, R4 ;  /* 0x00000003ff047819 */ /* 0x000fe40000011604 */
[----:B------:R-:W-:Y:S02]  /*1530*/  CS2R R82, SRZ ;  /* 0x0000000000527805 */ /* 0x000fe4000001ff00 */
[----:B------:R-:W-:Y:S02]  /*1540*/  LEA.HI R7, R13, R13, RZ, 0x1 ;  /* 0x0000000d0d077211 */ /* 0x000fe400078f08ff */
[----:B------:R-:W-:Y:S02]  /*1550*/  CS2R R80, SRZ ;  /* 0x0000000000507805 */ /* 0x000fe4000001ff00 */
[----:B------:R-:W-:-:S02]  /*1560*/  LOP3.LUT R11, R3, 0x7ffffe, RZ, 0xc0, !PT ;  /* 0x007ffffe030b7812 */ /* 0x000fc400078ec0ff */
[----:B------:R-:W-:Y:S02]  /*1570*/  CS2R R78, SRZ ;  /* 0x00000000004e7805 */ /* 0x000fe4000001ff00 */
[--C-:B------:R-:W-:Y:S02]  /*1580*/  SHF.R.S32.HI R6, RZ, 0x2, R2.reuse ;  /* 0x00000002ff067819 */ /* 0x100fe40000011402 */
[----:B------:R-:W-:Y:S02]  /*1590*/  CS2R R76, SRZ ;  /* 0x00000000004c7805 */ /* 0x000fe4000001ff00 */
[----:B------:R-:W-:Y:S01]  /*15a0*/  SHF.R.S32.HI R3, RZ, 0x1f, R2 ;  /* 0x0000001fff037819 */ /* 0x000fe20000011402 */
[----:B------:R-:W-:Y:S01]  /*15b0*/  IMAD.IADD R11, R8, 0x1, -R11 ;  /* 0x00000001080b7824 */ /* 0x000fe200078e0a0b */
[----:B------:R-:W-:Y:S02]  /*15c0*/  SHF.R.S32.HI R0, RZ, 0x5, R0 ;  /* 0x00000005ff007819 */ /* 0x000fe40000011400 */
[----:B------:R-:W-:-:S02]  /*15d0*/  CS2R R74, SRZ ;  /* 0x00000000004a7805 */ /* 0x000fc4000001ff00 */
[----:B------:R-:W-:Y:S02]  /*15e0*/  LOP3.LUT R229, R9, R4, RZ, 0x3c, !PT ;  /* 0x0000000409e57212 */ /* 0x000fe400078e3cff */
[----:B------:R-:W-:Y:S02]  /*15f0*/  CS2R R72, SRZ ;  /* 0x0000000000487805 */ /* 0x000fe4000001ff00 */
[----:B------:R-:W-:Y:S01]  /*1600*/  LOP3.LUT R4, R7, 0xfffffffe, RZ, 0xc0, !PT ;  /* 0xfffffffe07047812 */ /* 0x000fe200078ec0ff */
[----:B------:R-:W-:Y:S01]  /*1610*/  IMAD R9, R0, -0x10, R15 ;  /* 0xfffffff000097824 */ /* 0x000fe200078e020f */
[----:B------:R-:W-:Y:S02]  /*1620*/  LEA.HI R3, R3, R6, RZ, 0x3 ;  /* 0x0000000603037211 */ /* 0x000fe400078f18ff */
[----:B------:R-:W-:Y:S02]  /*1630*/  CS2R R70, SRZ ;  /* 0x0000000000467805 */ /* 0x000fe4000001ff00 */
[----:B--2---:R-:W-:Y:S01]  /*1640*/  LEA.HI R0, R14, R14, RZ, 0x1 ;  /* 0x0000000e0e007211 */ /* 0x004fe200078f08ff */
[----:B------:R-:W-:Y:S01]  /*1650*/  IMAD.IADD R8, R13, 0x1, -R4 ;  /* 0x000000010d087824 */ /* 0x000fe200078e0a04 */
[----:B------:R-:W-:Y:S01]  /*1660*/  LOP3.LUT R7, R3, 0xfffffff8, RZ, 0xc0, !PT ;  /* 0xfffffff803077812 */ /* 0x000fe200078ec0ff */
[----:B------:R-:W-:Y:S01]  /*1670*/  IMAD.SHL.U32 R4, R13, 0x1000, RZ ;  /* 0x000010000d047824 */ /* 0x000fe200078e00ff */
[----:B------:R-:W-:-:S02]  /*1680*/  LOP3.LUT R2, R2, 0xfffffffc, RZ, 0xc0, !PT ;  /* 0xfffffffc02027812 */ /* 0x000fc400078ec0ff */
[----:B------:R-:W-:Y:S02]  /*1690*/  CS2R R68, SRZ ;  /* 0x0000000000447805 */ /* 0x000fe4000001ff00 */
[----:B------:R-:W-:Y:S01]  /*16a0*/  LOP3.LUT R3, R0, 0xfffffffe, RZ, 0xc0, !PT ;  /* 0xfffffffe00037812 */ /* 0x000fe200078ec0ff */
[----:B------:R-:W-:Y:S01]  /*16b0*/  IMAD R0, R11, 0x200, R4 ;  /* 0x000002000b007824 */ /* 0x000fe200078e0204 */
[----:B------:R-:W-:Y:S01]  /*16c0*/  IADD3 R7, R9, R7, -R6 ;  /* 0x0000000709077210 */ /* 0x000fe20007ffe806 */
[C---:B------:R-:W-:Y:S01]  /*16d0*/  IMAD R9, R5.reuse, 0x4, R4 ;  /* 0x0000000405097824 */ /* 0x040fe200078e0204 */
[----:B------:R-:W-:Y:S01]  /*16e0*/  CS2R R66, SRZ ;  /* 0x0000000000427805 */ /* 0x000fe2000001ff00 */
[----:B------:R-:W-:Y:S01]  /*16f0*/  IMAD.IADD R227, R5, 0x1, -R2 ;  /* 0x0000000105e37824 */ /* 0x000fe200078e0a02 */
[----:B------:R-:W-:Y:S01]  /*1700*/  CS2R R64, SRZ ;  /* 0x0000000000407805 */ /* 0x000fe2000001ff00 */
[----:B------:R-:W-:Y:S01]  /*1710*/  IMAD.IADD R226, R14, 0x1, -R3 ;  /* 0x000000010ee27824 */ /* 0x000fe200078e0a03 */
[----:B------:R-:W-:Y:S01]  /*1720*/  CS2R R62, SRZ ;  /* 0x00000000003e7805 */ /* 0x000fe2000001ff00 */
[----:B------:R-:W-:Y:S01]  /*1730*/  IMAD.IADD R229, R229, 0x1, R0 ;  /* 0x00000001e5e57824 */ /* 0x000fe200078e0200 */
[----:B------:R-:W-:Y:S01]  /*1740*/  CS2R R60, SRZ ;  /* 0x00000000003c7805 */ /* 0x000fe2000001ff00 */
[----:B------:R-:W-:Y:S01]  /*1750*/  IMAD R5, R8, -0x40, R7 ;  /* 0xffffffc008057824 */ /* 0x000fe200078e0207 */
        /* <DEDUP_REMOVED lines=52> */
[----:B------:R-:W-:Y:S01]  /*1aa0*/  LOP3.LUT R231, R231, 0x1, RZ, 0xfc, !PT ;  /* 0x00000001e7e77812 */ /* 0x000fe200078efcff */
[----:B------:R-:W-:-:S02]  /*1ab0*/  IMAD R2, R9, 0x4, R228 ;  /* 0x0000000409027824 */ /* 0x000fc400078e02e4 */
[----:B------:R-:W-:-:S07]  /*1ac0*/  IMAD.SHL.U32 R227, R227, 0x2, RZ ;  /* 0x00000002e3e37824 */ /* 0x000fce00078e00ff */
.L_x_2421:
[----:B------:R-:W-:Y:S01]  /*1ad0*/  ISETP.NE.AND P0, PT, R231, 0x3, PT ;  /* 0x00000003e700780c */ /* 0x000fe20003f05270 */
[----:B------:R-:W-:-:S12]  /*1ae0*/  YIELD ;  /* 0x0000000000007946 */ /* 0x000fd80003800000 */
[----:B------:R-:W-:Y:S05]  /*1af0*/  @!P0 BRA `(.L_x_2411) ;  /* 0x0000000000048947 */ /* 0x000fea0003800000 */
[----:B------:R-:W-:Y:S01]  /*1b00*/  BPT.TRAP 0x1 ;  /* 0x000000040000795c */ /* 0x000fe20000300000 */
.L_x_2411:
[----:B------:R-:W-:Y:S01]  /*1b10*/  IMAD R0, R3, 0x8, R228 ;  /* 0x0000000803007824 */ /* 0x000fe200078e02e4 */
[----:B------:R-:W-:-:S04]  /*1b20*/  SHF.L.U32 R9, R4, 0x1f, RZ ;  /* 0x0000001f04097819 */ /* 0x000fc800000006ff */
[----:B------:R2:W3:Y:S01]  /*1b30*/  SYNCS.PHASECHK.TRANS64.TRYWAIT P1, [R0+URZ+0x30810], R9 ;  /* 0x03081009000075a7 */ /* 0x0004e2000802017f */
[----:B------:R-:W-:Y:S05]  /*1b40*/  @!P0 BRA `(.L_x_2412) ;  /* 0x0000000000048947 */ /* 0x000fea0003800000 */
[----:B------:R-:W-:Y:S01]  /*1b50*/  BPT.TRAP 0x1 ;  /* 0x000000040000795c */ /* 0x000fe20000300000 */
.L_x_2412:
[----:B---3--:R-:W-:Y:S05]  /*1b60*/  @P1 BRA `(.L_x_2413) ;  /* 0x0000000000081947 */ /* 0x008fea0003800000 */
[----:B------:R-:W3:Y:S02]  /*1b70*/  SYNCS.PHASECHK.TRANS64.TRYWAIT P1, [R0+URZ+0x30810], R9 ;  /* 0x03081009000075a7 */ /* 0x000ee4000802017f */
[----:B---3--:R-:W-:Y:S05]  /*1b80*/  @!P1 BRA `(.L_x_2414) ;  /* 0x0000007c00009947 */ /* 0x008fea0003800000 */
.L_x_2413:
        /* <DEDUP_REMOVED lines=81> */
.L_x_2415:
[----:B------:R1:W1:Y:S01]  /*20a0*/  SYNCS.PHASECHK.TRANS64.TRYWAIT P1, [R0+URZ+0x30830], R9 ;  /* 0x03083009000075a7 */ /* 0x000262000802017f */
[----:B------:R-:W-:Y:S05]  /*20b0*/  @!P0 BRA `(.L_x_2416) ;  /* 0x0000000000048947 */ /* 0x000fea0003800000 */
[----:B------:R-:W-:Y:S01]  /*20c0*/  BPT.TRAP 0x1 ;  /* 0x000000040000795c */ /* 0x000fe20000300000 */
.L_x_2416:
[----:B------:R-:W-:-:S05]  /*20d0*/  VIADD R6, R228, 0x20000 ;  /* 0x00020000e4067836 */ /* 0x000fca0000000000 */
[----:B------:R-:W-:-:S04]  /*20e0*/  SHF.R.U32.HI R6, RZ, 0x4, R6 ;  /* 0x00000004ff067819 */ /* 0x000fc80000011606 */
[----:B------:R-:W-:-:S04]  /*20f0*/  LOP3.LUT R225, R6, 0x3fff, RZ, 0xc0, !PT ;  /* 0x00003fff06e17812 */ /* 0x000fc800078ec0ff */
[----:B------:R-:W-:Y:S01]  /*2100*/  LOP3.LUT R6, R225, 0x10000, RZ, 0xfc, !PT ;  /* 0x00010000e1067812 */ /* 0x000fe200078efcff */
[----:B-1----:R-:W-:Y:S06]  /*2110*/  @P1 BRA `(.L_x_2417) ;  /* 0x0000000000081947 */ /* 0x002fec0003800000 */
[----:B------:R-:W1:Y:S02]  /*2120*/  SYNCS.PHASECHK.TRANS64.TRYWAIT P1, [R0+URZ+0x30830], R9 ;  /* 0x03083009000075a7 */ /* 0x000e64000802017f */
[----:B-1----:R-:W-:Y:S05]  /*2130*/  @!P1 BRA `(.L_x_2418) ;  /* 0x0000007400a89947 */ /* 0x002fea0003800000 */
.L_x_2417:
[----:B------:R-:W-:Y:S01]  /*2140*/  UIADD3 UR5, UR5, 0x8000, URZ ;  /* 0x0000800005057890 */ /* 0x000fe2000fffe03f */
[----:B------:R-:W-:Y:S01]  /*2150*/  IMAD R6, R3, 0x400, R6 ;  /* 0x0000040003067824 */ /* 0x000fe200078e0206 */
[----:B------:R-:W-:Y:S01]  /*2160*/  WARPGROUP.ARRIVE ;  /* 0x00000000000079c5 */ /* 0x000fe20000000000 */
[----:B------:R-:W-:Y:S01]  /*2170*/  UMOV UR11, 0x40000040 ;  /* 0x40000040000b7882 */ /* 0x000fe20000000000 */
[----:B------:R-:W-:Y:S01]  /*2180*/  USHF.R.U32.HI UR6, URZ, 0x4, UR5 ;  /* 0x000000043f067899 */ /* 0x000fe20008011605 */
[----:B------:R-:W-:Y:S01]  /*2190*/  ISETP.GT.AND P1, PT, R5, RZ, PT ;  /* 0x000000ff0500720c */ /* 0x000fe20003f24270 */
[----:B------:R-:W-:Y:S01]  /*21a0*/  UMOV UR9, 0x40000040 ;  /* 0x4000004000097882 */ /* 0x000fe20000000000 */
[----:B------:R-:W-:Y:S01]  /*21b0*/  R2UR UR5, R6 ;  /* 0x00000000060572ca */ /* 0x000fe200000e0000 */
[----:B------:R-:W-:Y:S02]  /*21c0*/  ULOP3.LUT UR6, UR6, 0x3fff, URZ, 0xc0, !UPT ;  /* 0x00003fff06067892 */ /* 0x000fe4000f8ec03f */
[----:B------:R-:W-:-:S02]  /*21d0*/  UIMAD UR7, UR39, -0x40, UR40 ;  /* 0xffffffc0270778a4 */ /* 0x000fc4000f8e0228 */
[----:B------:R-:W-:-:S04]  /*21e0*/  ULOP3.LUT UR6, UR6, 0x10000, URZ, 0xfc, !UPT ;  /* 0x0001000006067892 */ /* 0x000fc8000f8efc3f */
[----:B------:R-:W-:Y:S01]  /*21f0*/  IADD3 R232, -R5, UR7, -R227 ;  /* 0x0000000705e87c10 */ /* 0x000fe2000fffe9e3 */
[----:B------:R-:W-:Y:S02]  /*2200*/  UMOV UR7, 0x40000040 ;  /* 0x4000004000077882 */ /* 0x000fe40000000000 */
[----:B------:R-:W-:Y:S01]  /*2210*/  UMOV UR8, UR6 ;  /* 0x0000000600087c82 */ /* 0x000fe20008000000 */
[----:B------:R-:W-:Y:S01]  /*2220*/  UMOV UR10, UR5 ;  /* 0x00000005000a7c82 */ /* 0x000fe20008000000 */
[----:B------:R-:W-:Y:S01]  /*2230*/  SEL R233, R232, 0x40, P1 ;  /* 0x00000040e8e97807 */ /* 0x000fe20000800000 */
[----:B------:R-:W-:Y:S01]  /*2240*/  HGMMA.64x64x16.F32 R152, gdesc[UR8], RZ, !UPT, gsb0 ;  /* 0x00e00000089879f0 */ /* 0x000fe2000c0008ff */
[----:B------:R-:W-:Y:S02]  /*2250*/  UIADD3 UR10, UR5, 0x2, URZ ;  /* 0x00000002050a7890 */ /* 0x000fe4000fffe03f */
[----:B------:R-:W-:Y:S01]  /*2260*/  UIADD3 UR8, UR6, 0x2, URZ ;  /* 0x0000000206087890 */ /* 0x000fe2000fffe03f */
[C---:B------:R-:W-:Y:S01]  /*2270*/  ISETP.GT.AND P1, PT, R233.reuse, RZ, PT ;  /* 0x000000ffe900720c */ /* 0x040fe20003f24270 */
[----:B------:R-:W-:Y:S01]  /*2280*/  UMOV UR11, 0x40000040 ;  /* 0x40000040000b7882 */ /* 0x000fe20000000000 */
[----:B------:R-:W-:Y:S01]  /*2290*/  UMOV UR9, 0x40000040 ;  /* 0x4000004000097882 */ /* 0x000fe20000000000 */
[----:B------:R-:W-:-:S02]  /*22a0*/  ISETP.GT.AND P2, PT, R233, 0x28, PT ;  /* 0x00000028e900780c */ /* 0x000fc40003f44270 */
[----:B------:R-:W-:Y:S02]  /*22b0*/  FSEL R7, R184, -INF , !P1 ;  /* 0xff800000b8077808 */ /* 0x000fe40004800000 */
[C---:B------:R-:W-:Y:S02]  /*22c0*/  ISETP.GT.AND P1, PT, R233.reuse, 0x1, PT ;  /* 0x00000001e900780c */ /* 0x040fe40003f24270 */
[----:B------:R-:W-:Y:S01]  /*22d0*/  ISETP.GT.AND P4, PT, R233, 0x29, PT ;  /* 0x00000029e900780c */ /* 0x000fe20003f84270 */
[----:B------:R-:W-:Y:S01]  /*22e0*/  FFMA.FTZ R6, R7, UR41, -R216 ;  /* 0x0000002907067c23 */ /* 0x000fe200080108d8 */
[----:B------:R-:W-:Y:S02]  /*22f0*/  FSEL R8, R185, -INF , !P1 ;  /* 0xff800000b9087808 */ /* 0x000fe40004800000 */
[C---:B------:R-:W-:Y:S02]  /*2300*/  ISETP.GT.AND P1, PT, R233.reuse, 0x8, PT ;  /* 0x00000008e900780c */ /* 0x040fe40003f24270 */
[----:B------:R-:W-:Y:S01]  /*2310*/  FSEL R185, R204, -INF , !P2 ;  /* 0xff800000ccb97808 */ /* 0x000fe20005000000 */
[----:B------:R-:W-:Y:S01]  /*2320*/  FFMA.FTZ R7, R8, UR41, -R217 ;  /* 0x0000002908077c23 */ /* 0x000fe200080108d9 */
[----:B--23--:R-:W-:Y:S01]  /*2330*/  FSEL R9, R188, -INF , !P1 ;  /* 0xff800000bc097808 */ /* 0x00cfe20004800000 */
[----:B------:R-:W-:Y:S01]  /*2340*/  VIADD R188, R232, 0x8 ;  /* 0x00000008e8bc7836 */ /* 0x000fe20000000000 */
[C---:B------:R-:W-:Y:S01]  /*2350*/  ISETP.GT.AND P1, PT, R233.reuse, 0x9, PT ;  /* 0x00000009e900780c */ /* 0x040fe20003f24270 */
[----:B------:R-:W-:Y:S01]  /*2360*/  MUFU.EX2 R6, R6 ;  /* 0x0000000600067308 */ /* 0x000fe20000000800 */
[----:B------:R-:W-:Y:S01]  /*2370*/  ISETP.GT.AND P5, PT, R233, 0x31, PT ;  /* 0x00000031e900780c */ /* 0x000fe20003fa4270 */
[----:B------:R-:W-:Y:S01]  /*2380*/  FFMA.FTZ R8, R9, UR41, -R222 ;  /* 0x0000002909087c23 */ /* 0x000fe200080108de */
[----:B------:R-:W-:-:S02]  /*2390*/  FSEL R10, R189, -INF , !P1 ;  /* 0xff800000bd0a7808 */ /* 0x000fc40004800000 */
[C---:B------:R-:W-:Y:S02]  /*23a0*/  ISETP.GT.AND P1, PT, R233.reuse, 0x10, PT ;  /* 0x00000010e900780c */ /* 0x040fe40003f24270 */
[C---:B------:R-:W-:Y:S01]  /*23b0*/  ISETP.GT.AND P3, PT, R233.reuse, 0x38, PT ;  /* 0x00000038e900780c */ /* 0x040fe20003f64270 */
[----:B------:R-:W-:Y:S01]  /*23c0*/  FFMA.FTZ R9, R10, UR41, -R223 ;  /* 0x000000290a097c23 */ /* 0x000fe200080108df */
[----:B------:R-:W-:Y:S01]  /*23d0*/  FSEL R11, R192, -INF , !P1 ;  /* 0xff800000c00b7808 */ /* 0x000fe20004800000 */
[----:B------:R-:W-:Y:S01]  /*23e0*/  MUFU.EX2 R8, R8 ;  /* 0x0000000800087308 */ /* 0x000fe20000000800 */
[C---:B------:R-:W-:Y:S02]  /*23f0*/  ISETP.GT.AND P1, PT, R233.reuse, 0x11, PT ;  /* 0x00000011e900780c */ /* 0x040fe40003f24270 */
[----:B------:R-:W-:Y:S01]  /*2400*/  ISETP.GT.AND P2, PT, R233, 0x39, PT ;  /* 0x00000039e900780c */ /* 0x000fe20003f44270 */
[----:B------:R-:W-:Y:S01]  /*2410*/  FFMA.FTZ R10, R11, UR41, -R220 ;  /* 0x000000290b0a7c23 */ /* 0x000fe200080108dc */
[----:B------:R-:W-:-:S02]  /*2420*/  FSEL R12, R193, -INF , !P1 ;  /* 0xff800000c10c7808 */ /* 0x000fc40004800000 */
[C---:B------:R-:W-:Y:S01]  /*2430*/  ISETP.GT.AND P1, PT, R233.reuse, 0x18, PT ;  /* 0x00000018e900780c */ /* 0x040fe20003f24270 */
[----:B------:R-:W-:Y:S02]  /*2440*/  MUFU.EX2 R9, R9 ;  /* 0x0000000900097308 */ /* 0x000fe40000000800 */
[----:B------:R-:W-:Y:S01]  /*2450*/  FFMA.FTZ R11, R12, UR41, -R221 ;  /* 0x000000290c0b7c23 */ /* 0x000fe200080108dd */
[----:B------:R-:W-:Y:S02]  /*2460*/  FSEL R13, R196, -INF , !P1 ;  /* 0xff800000c40d7808 */ /* 0x000fe40004800000 */
[----:B------:R-:W-:-:S03]  /*2470*/  ISETP.GT.AND P1, PT, R233, 0x19, PT ;  /* 0x00000019e900780c */ /* 0x000fc60003f24270 */
[----:B------:R-:W-:Y:S01]  /*2480*/  FFMA.FTZ R12, R13, UR41, -R218 ;  /* 0x000000290d0c7c23 */ /* 0x000fe200080108da */
[----:B------:R-:W-:Y:S01]  /*2490*/  FSEL R14, R197, -INF , !P1 ;  /* 0xff800000c50e7808 */ /* 0x000fe20004800000 */
[----:B------:R-:W-:Y:S01]  /*24a0*/  MUFU.EX2 R7, R7 ;  /* 0x0000000700077308 */ /* 0x000fe20000000800 */
[----:B------:R-:W-:-:S03]  /*24b0*/  ISETP.GT.AND P1, PT, R233, 0x20, PT ;  /* 0x00000020e900780c */ /* 0x000fc60003f24270 */
[----:B------:R-:W-:Y:S01]  /*24c0*/  FFMA.FTZ R13, R14, UR41, -R219 ;  /* 0x000000290e0d7c23 */ /* 0x000fe200080108db */
[----:B------:R-:W-:Y:S01]  /*24d0*/  FSEL R15, R200, -INF , !P1 ;  /* 0xff800000c80f7808 */ /* 0x000fe20004800000 */
[----:B------:R-:W-:Y:S01]  /*24e0*/  FFMA.FTZ R200, R185, UR41, -R20 ;  /* 0x00000029b9c87c23 */ /* 0x000fe20008010814 */
[----:B------:R-:W-:Y:S01]  /*24f0*/  ISETP.GT.AND P1, PT, R233, 0x21, PT ;  /* 0x00000021e900780c */ /* 0x000fe20003f24270 */
[----:B------:R-:W-:Y:S02]  /*2500*/  MUFU.EX2 R10, R10 ;  /* 0x0000000a000a7308 */ /* 0x000fe40000000800 */
[----:B------:R-:W-:Y:S01]  /*2510*/  FFMA.FTZ R14, R15, UR41, -R18 ;  /* 0x000000290f0e7c23 */ /* 0x000fe20008010812 */
[----:B------:R-:W-:Y:S02]  /*2520*/  FSEL R184, R201, -INF , !P1 ;  /* 0xff800000c9b87808 */ /* 0x000fe40004800000 */
[----:B------:R-:W-:-:S03]  /*2530*/  ISETP.GT.AND P1, PT, R233, 0x30, PT ;  /* 0x00000030e900780c */ /* 0x000fc60003f24270 */
[----:B------:R-:W-:Y:S01]  /*2540*/  FFMA.FTZ R15, R184, UR41, -R19 ;  /* 0x00000029b80f7c23 */ /* 0x000fe20008010813 */
[----:B------:R-:W-:Y:S01]  /*2550*/  FSEL R184, R205, -INF , !P4 ;  /* 0xff800000cdb87808 */ /* 0x000fe20006000000 */
[----:B------:R-:W-:Y:S01]  /*2560*/  MUFU.EX2 R11, R11 ;  /* 0x0000000b000b7308 */ /* 0x000fe20000000800 */
[----:B------:R-:W-:Y:S02]  /*2570*/  FSEL R185, R208, -INF , !P1 ;  /* 0xff800000d0b97808 */ /* 0x000fe40004800000 */
[----:B------:R-:W-:Y:S01]  /*2580*/  ISETP.GT.AND P4, PT, R5, 0x8, PT ;  /* 0x000000080500780c */ /* 0x000fe20003f84270 */
[----:B------:R-:W-:Y:S01]  /*2590*/  FFMA.FTZ R201, R184, UR41, -R21 ;  /* 0x00000029b8c97c23 */ /* 0x000fe20008010815 */
[----:B------:R-:W-:Y:S01]  /*25a0*/  FSEL R184, R209, -INF , !P5 ;  /* 0xff800000d1b87808 */ /* 0x000fe20006800000 */
[----:B------:R-:W-:Y:S02]  /*25b0*/  WARPGROUP.DEPBAR.LE gsb0, 0x0 ;  /* 0x00008000000079c5 */ /* 0x000fe40000010000 */
[----:B------:R-:W-:Y:S01]  /*25c0*/  WARPGROUP.ARRIVE ;  /* 0x00000000000079c5 */ /* 0x000fe20000000000 */
[----:B------:R-:W-:Y:S01]  /*25d0*/  FFMA.FTZ R204, R185, UR41, -R16 ;  /* 0x00000029b9cc7c23 */ /* 0x000fe20008010810 */
[----:B------:R-:W-:Y:S01]  /*25e0*/  SEL R188, R188, 0x40, P4 ;  /* 0x00000040bcbc7807 */ /* 0x000fe20002000000 */
[----:B------:R-:W-:Y:S01]  /*25f0*/  FFMA.FTZ R205, R184, UR41, -R17 ;  /* 0x00000029b8cd7c23 */ /* 0x000fe20008010811 */
[----:B------:R-:W-:Y:S01]  /*2600*/  FSEL R185, R212, -INF , !P3 ;  /* 0xff800000d4b97808 */ /* 0x000fe20005800000 */
[----:B------:R-:W-:Y:S01]  /*2610*/  MUFU.EX2 R12, R12 ;  /* 0x0000000c000c7308 */ /* 0x000fe20000000800 */
[----:B------:R-:W-:Y:S01]  /*2620*/  HGMMA.64x64x16.F32 R152, gdesc[UR8], R152, gsb0 ;  /* 0x00e00000089879f0 */ /* 0x000fe20008000898 */
[----:B------:R-:W-:Y:S01]  /*2630*/  UIADD3 UR10, UR5, 0x4, URZ ;  /* 0x00000004050a7890 */ /* 0x000fe2000fffe03f */
[----:B------:R-:W-:Y:S01]  /*2640*/  FSEL R184, R213, -INF , !P2 ;  /* 0xff800000d5b87808 */ /* 0x000fe20005000000 */
[----:B------:R-:W-:Y:S01]  /*2650*/  UIADD3 UR8, UR6, 0x4, URZ ;  /* 0x0000000406087890 */ /* 0x000fe2000fffe03f */
[----:B------:R-:W-:Y:S01]  /*2660*/  ISETP.GT.AND P1, PT, R188, RZ, PT ;  /* 0x000000ffbc00720c */ /* 0x000fe20003f24270 */
[----:B------:R-:W-:Y:S01]  /*2670*/  UMOV UR11, 0x40000040 ;  /* 0x40000040000b7882 */ /* 0x000fe20000000000 */
[----:B------:R-:W-:Y:S01]  /*2680*/  UMOV UR9, 0x40000040 ;  /* 0x4000004000097882 */ /* 0x000fe20000000000 */
[----:B------:R-:W-:Y:S01]  /*2690*/  FFMA.FTZ R185, R185, UR41, -R22 ;  /* 0x00000029b9b97c23 */ /* 0x000fe20008010816 */
[----:B------:R-:W-:Y:S01]  /*26a0*/  FFMA.FTZ R208, R184, UR41, -R23 ;  /* 0x00000029b8d07c23 */ /* 0x000fe20008010817 */
[----:B------:R-:W-:Y:S01]  /*26b0*/  ISETP.GT.AND P2, PT, R188, 0x8, PT ;  /* 0x00000008bc00780c */ /* 0x000fe20003f44270 */
[----:B------:R-:W-:Y:S01]  /*26c0*/  MUFU.EX2 R13, R13 ;  /* 0x0000000d000d7308 */ /* 0x000fe20000000800 */
[----:B------:R-:W-:-:S02]  /*26d0*/  LOP3.LUT R184, R225, 0x2000000, RZ, 0xfc, !PT ;  /* 0x02000000e1b87812 */ /* 0x000fc400078efcff */
[----:B------:R-:W-:Y:S02]  /*26e0*/  FSEL R189, R186, -INF , !P1 ;  /* 0xff800000babd7808 */ /* 0x000fe40004800000 */
[C---:B------:R-:W-:Y:S01]  /*26f0*/  ISETP.GT.AND P1, PT, R188.reuse, 0x1, PT ;  /* 0x00000001bc00780c */ /* 0x040fe20003f24270 */
[----:B------:R-:W-:Y:S01]  /*2700*/  IMAD R186, R3, 0x400, R184 ;  /* 0x0000040003ba7824 */ /* 0x000fe200078e02b8 */
[C---:B------:R-:W-:Y:S01]  /*2710*/  ISETP.GT.AND P5, PT, R188.reuse, 0x18, PT ;  /* 0x00000018bc00780c */ /* 0x040fe20003fa4270 */
[----:B------:R1:W-:Y:S01]  /*2720*/  MUFU.EX2 R209, R185 ;  /* 0x000000b900d17308 */ /* 0x0003e20000000800 */
[----:B------:R-:W-:Y:S01]  /*2730*/  FSEL R184, R187, -INF , !P1 ;  /* 0xff800000bbb87808 */ /* 0x000fe20004800000 */
[----:B------:R-:W-:Y:S01]  /*2740*/  FFMA.FTZ R189, R189, UR41, -R216 ;  /* 0x00000029bdbd7c23 */ /* 0x000fe200080108d8 */
[C---:B------:R-:W-:Y:S02]  /*2750*/  ISETP.GT.AND P1, PT, R188.reuse, 0x9, PT ;  /* 0x00000009bc00780c */ /* 0x040fe40003f24270 */
[----:B------:R-:W-:Y:S01]  /*2760*/  ISETP.GT.AND P3, PT, R188, 0x11, PT ;  /* 0x00000011bc00780c */ /* 0x000fe20003f64270 */
[----:B------:R-:W-:Y:S01]  /*2770*/  FFMA.FTZ R213, R184, UR41, -R217 ;  /* 0x00000029b8d57c23 */ /* 0x000fe200080108d9 */
[----:B------:R-:W-:Y:S01]  /*2780*/  FSEL R184, R191, -INF , !P1 ;  /* 0xff800000bfb87808 */ /* 0x000fe20004800000 */
[----:B------:R2:W-:Y:S01]  /*2790*/  MUFU.EX2 R212, R189 ;  /* 0x000000bd00d47308 */ /* 0x0005e20000000800 */
[----:B-1----:R-:W-:-:S02]  /*27a0*/  FSEL R185, R190, -INF , !P2 ;  /* 0xff800000beb97808 */ /* 0x002fc40005000000 */
[----:B------:R-:W-:Y:S01]  /*27b0*/  ISETP.GT.AND P2, PT, R188, 0x10, PT ;  /* 0x00000010bc00780c */ /* 0x000fe20003f44270 */
[----:B------:R-:W-:Y:S01]  /*27c0*/  FFMA.FTZ R223, R184, UR41, -R223 ;  /* 0x00000029b8df7c23 */ /* 0x000fe200080108df */
[----:B------:R-:W-:Y:S01]  /*27d0*/  ISETP.GT.AND P6, PT, R188, 0x19, PT ;  /* 0x00000019bc00780c */ /* 0x000fe20003fc4270 */
[----:B------:R-:W-:Y:S01]  /*27e0*/  FFMA.FTZ R216, R185, UR41, -R222 ;  /* 0x00000029b9d87c23 */ /* 0x000fe200080108de */
[----:B------:R-:W-:Y:S01]  /*27f0*/  FSEL R185, R194, -INF , !P2 ;  /* 0xff800000c2b97808 */ /* 0x000fe20005000000 */
[----:B------:R-:W-:Y:S01]  /*2800*/  MUFU.EX2 R213, R213 ;  /* 0x000000d500d57308 */ /* 0x000fe20000000800 */
[C---:B------:R-:W-:Y:S02]  /*2810*/  ISETP.GT.AND P2, PT, R188.reuse, 0x21, PT ;  /* 0x00000021bc00780c */ /* 0x040fe40003f44270 */
[----:B------:R-:W-:Y:S01]  /*2820*/  ISETP.GT.AND P1, PT, R188, 0x20, PT ;  /* 0x00000020bc00780c */ /* 0x000fe20003f24270 */
[----:B------:R-:W-:Y:S01]  /*2830*/  FFMA.FTZ R217, R185, UR41, -R220 ;  /* 0x00000029b9d97c23 */ /* 0x000fe200080108dc */
[----:B------:R-:W-:-:S02]  /*2840*/  FSEL R187, R198, -INF , !P5 ;  /* 0xff800000c6bb7808 */ /* 0x000fc40006800000 */
[----:B------:R-:W-:Y:S01]  /*2850*/  FSEL R192, R203, -INF , !P2 ;  /* 0xff800000cbc07808 */ /* 0x000fe20005000000 */
[----:B------:R-:W-:Y:S01]  /*2860*/  MUFU.EX2 R216, R216 ;  /* 0x000000d800d87308 */ /* 0x000fe20000000800 */
[----:B------:R-:W-:Y:S02]  /*2870*/  ISETP.GT.AND P4, PT, R188, 0x29, PT ;  /* 0x00000029bc00780c */ /* 0x000fe40003f84270 */
[----:B------:R-:W-:Y:S02]  /*2880*/  FSEL R190, R199, -INF , !P6 ;  /* 0xff800000c7be7808 */ /* 0x000fe40007000000 */
[----:B--2---:R-:W-:Y:S02]  /*2890*/  FSEL R189, R202, -INF , !P1 ;  /* 0xff800000cabd7808 */ /* 0x004fe40004800000 */
[----:B------:R-:W-:Y:S01]  /*28a0*/  ISETP.GT.AND P5, PT, R188, 0x30, PT ;  /* 0x00000030bc00780c */ /* 0x000fe20003fa4270 */
[----:B------:R-:W-:Y:S01]  /*28b0*/  FFMA.FTZ R219, R190, UR41, -R219 ;  /* 0x00000029bedb7c23 */ /* 0x000fe200080108db */
[C---:B------:R-:W-:Y:S01]  /*28c0*/  ISETP.GT.AND P6, PT, R188.reuse, 0x31, PT ;  /* 0x00000031bc00780c */ /* 0x040fe20003fc4270 */
[----:B------:R-:W-:Y:S01]  /*28d0*/  FFMA.FTZ R203, R189, UR41, -R18 ;  /* 0x00000029bdcb7c23 */ /* 0x000fe20008010812 */
[----:B------:R-:W-:Y:S01]  /*28e0*/  FSEL R194, R207, -INF , !P4 ;  /* 0xff800000cfc27808 */ /* 0x000fe20006000000 */
[----:B------:R-:W-:Y:S01]  /*28f0*/  MUFU.EX2 R220, R223 ;  /* 0x000000df00dc7308 */ /* 0x000fe20000000800 */
[----:B------:R-:W-:-:S02]  /*2900*/  ISETP.GT.AND P1, PT, R188, 0x38, PT ;  /* 0x00000038bc00780c */ /* 0x000fc40003f24270 */
[----:B------:R-:W-:Y:S01]  /*2910*/  ISETP.GT.AND P2, PT, R188, 0x39, PT ;  /* 0x00000039bc00780c */ /* 0x000fe20003f44270 */
[----:B------:R-:W-:Y:S01]  /*2920*/  FFMA.FTZ R194, R194, UR41, -R21 ;  /* 0x00000029c2c27c23 */ /* 0x000fe20008010815 */
[----:B------:R-:W-:Y:S02]  /*2930*/  FSEL R193, R210, -INF , !P5 ;  /* 0xff800000d2c17808 */ /* 0x000fe40006800000 */
[----:B------:R-:W-:Y:S01]  /*2940*/  FSEL R198, R211, -INF , !P6 ;  /* 0xff800000d3c67808 */ /* 0x000fe20007000000 */
[----:B------:R-:W-:Y:S01]  /*2950*/  MUFU.EX2 R203, R203 ;  /* 0x000000cb00cb7308 */ /* 0x000fe20000000800 */
[----:B------:R-:W-:Y:S01]  /*2960*/  FSEL R199, R214, -INF , !P1 ;  /* 0xff800000d6c77808 */ /* 0x000fe20004800000 */
[----:B------:R-:W-:Y:S01]  /*2970*/  FFMA.FTZ R196, R193, UR41, -R16 ;  /* 0x00000029c1c47c23 */ /* 0x000fe20008010810 */
[----:B------:R-:W-:Y:S01]  /*2980*/  FSEL R210, R215, -INF , !P2 ;  /* 0xff800000d7d27808 */ /* 0x000fe20005000000 */
[----:B------:R-:W-:Y:S02]  /*2990*/  FFMA.FTZ R198, R198, UR41, -R17 ;  /* 0x00000029c6c67c23 */ /* 0x000fe40008010811 */
[----:B------:R-:W-:-:S02]  /*29a0*/  FFMA.FTZ R199, R199, UR41, -R22 ;  /* 0x00000029c7c77c23 */ /* 0x000fc40008010816 */
[----:B------:R-:W-:Y:S01]  /*29b0*/  MUFU.EX2 R217, R217 ;  /* 0x000000d900d97308 */ /* 0x000fe20000000800 */
[----:B------:R-:W-:Y:S02]  /*29c0*/  WARPGROUP.DEPBAR.LE gsb0, 0x0 ;  /* 0x00008000000079c5 */ /* 0x000fe40000010000 */
[----:B------:R-:W-:-:S05]  /*29d0*/  WARPGROUP.ARRIVE ;  /* 0x00000000000079c5 */ /* 0x000fca0000000000 */
[----:B------:R-:W-:Y:S01]  /*29e0*/  MUFU.EX2 R14, R14 ;  /* 0x0000000e000e7308 */ /* 0x000fe20000000800 */
[----:B------:R-:W-:Y:S01]  /*29f0*/  HGMMA.64x64x16.F32 R152, gdesc[UR8], R152, gsb0 ;  /* 0x00e00000089879f0 */ /* 0x000fe20008000898 */
[----:B------:R-:W-:Y:S02]  /*2a00*/  UIADD3 UR10, UR5, 0x6, URZ ;  /* 0x00000006050a7890 */ /* 0x000fe4000fffe03f */
[----:B------:R-:W-:-:S04]  /*2a10*/  UIADD3 UR8, UR6, 0x6, URZ ;  /* 0x0000000606087890 */ /* 0x000fc8000fffe03f */
[----:B------:R-:W-:Y:S01]  /*2a20*/  MUFU.EX2 R15, R15 ;  /* 0x0000000f000f7308 */ /* 0x000fe20000000800 */
[----:B------:R-:W-:Y:S01]  /*2a30*/  UMOV UR11, 0x40000040 ;  /* 0x40000040000b7882 */ /* 0x000fe20000000000 */
[----:B------:R-:W-:-:S06]  /*2a40*/  UMOV UR9, 0x40000040 ;  /* 0x4000004000097882 */ /* 0x000fcc0000000000 */
[----:B------:R-:W-:Y:S08]  /*2a50*/  MUFU.EX2 R200, R200 ;  /* 0x000000c800c87308 */ /* 0x000ff00000000800 */
[----:B------:R-:W-:Y:S08]  /*2a60*/  MUFU.EX2 R201, R201 ;  /* 0x000000c900c97308 */ /* 0x000ff00000000800 */
[----:B------:R-:W-:Y:S08]  /*2a70*/  MUFU.EX2 R204, R204 ;  /* 0x000000cc00cc7308 */ /* 0x000ff00000000800 */
[----:B------:R-:W-:Y:S08]  /*2a80*/  MUFU.EX2 R205, R205 ;  /* 0x000000cd00cd7308 */ /* 0x000ff00000000800 */
[----:B------:R-:W1:Y:S01]  /*2a90*/  MUFU.EX2 R208, R208 ;  /* 0x000000d000d07308 */ /* 0x000e620000000800 */
        /* <DEDUP_REMOVED lines=26> */
[----:B------:R-:W-:Y:S01]  /*2c40*/  R2UR UR6, R186 ;  /* 0x00000000ba0672ca */ /* 0x000fe200000e0000 */
[----:B------:R-:W-:Y:S01]  /*2c50*/  UMOV UR11, 0x40000040 ;  /* 0x40000040000b7882 */ /* 0x000fe20000000000 */
[----:B------:R-:W-:Y:S01]  /*2c60*/  UMOV UR9, 0x40000040 ;  /* 0x4000004000097882 */ /* 0x000fe20000000000 */
[----:B------:R-:W-:Y:S01]  /*2c70*/  FSEL R186, R195, -INF , !P3 ;  /* 0xff800000c3ba7808 */ /* 0x000fe20005800000 */
[----:B------:R-:W-:Y:S01]  /*2c80*/  FFMA.FTZ R195, R187, UR41, -R218 ;  /* 0x00000029bbc37c23 */ /* 0x000fe200080108da */
[----:B------:R-:W-:Y:S01]  /*2c90*/  ISETP.GT.AND P3, PT, R188, 0x28, PT ;  /* 0x00000028bc00780c */ /* 0x000fe20003f64270 */
[----:B------:R-:W-:-:S02]  /*2ca0*/  FFMA.FTZ R218, R192, UR41, -R19 ;  /* 0x00000029c0da7c23 */ /* 0x000fc40008010813 */
[----:B------:R-:W-:Y:S01]  /*2cb0*/  FFMA.FTZ R221, R186, UR41, -R221 ;  /* 0x00000029badd7c23 */ /* 0x000fe200080108dd */
[----:B------:R-:W-:Y:S01]  /*2cc0*/  FSEL R19, R206, -INF , !P3 ;  /* 0xff800000ce137808 */ /* 0x000fe20005800000 */
[----:B------:R-:W2:Y:S04]  /*2cd0*/  MUFU.EX2 R22, R218 ;  /* 0x000000da00167308 */ /* 0x000ea80000000800 */
[----:B------:R-:W-:-:S04]  /*2ce0*/  FFMA.FTZ R206, R19, UR41, -R20 ;  /* 0x0000002913ce7c23 */ /* 0x000fc80008010814 */
[----:B------:R3:W-:Y:S08]  /*2cf0*/  MUFU.EX2 R18, R195 ;  /* 0x000000c300127308 */ /* 0x0007f00000000800 */
[----:B------:R-:W5:Y:S01]  /*2d00*/  MUFU.EX2 R202, R221 ;  /* 0x000000dd00ca7308 */ /* 0x000f620000000800 */
[----:B---3--:R-:W-:-:S07]  /*2d10*/  FFMA.FTZ R195, R210, UR41, -R23 ;  /* 0x00000029d2c37c23 */ /* 0x008fce0008010817 */
[----:B------:R-:W3:Y:S08]  /*2d20*/  MUFU.EX2 R19, R219 ;  /* 0x000000db00137308 */ /* 0x000ef00000000800 */
[----:B------:R1:W3:Y:S02]  /*2d30*/  MUFU.EX2 R23, R206 ;  /* 0x000000ce00177308 */ /* 0x0002e40000000800 */
[----:B-1----:R-:W-:Y:S01]  /*2d40*/  F2FP.F16.F32.PACK_AB R206, R208, R209 ;  /* 0x000000d1d0ce723e */ /* 0x002fe200000000ff */
[----:B------:R-:W-:-:S02]  /*2d50*/  WARPGROUP.DEPBAR.LE gsb0, 0x0 ;  /* 0x00008000000079c5 */ /* 0x000fc40000010000 */
        /* <DEDUP_REMOVED lines=9> */
[----:B------:R-:W2:Y:S04]  /*2df0*/  LDS.64 R186, [R224+0x28220] ;  /* 0x02822000e0ba7984 */ /* 0x000ea80000000a00 */
[----:B------:R-:W5:Y:S04]  /*2e00*/  LDS.64 R188, [R224+0x28240] ;  /* 0x02824000e0bc7984 */ /* 0x000f680000000a00 */
[----:B------:R-:W3:Y:S04]  /*2e10*/  LDS.64 R190, [R224+0x28260] ;  /* 0x02826000e0be7984 */ /* 0x000ee80000000a00 */
[----:B------:R-:W3:Y:S04]  /*2e20*/  LDS.64 R20, [R224+0x28280] ;  /* 0x02828000e0147984 */ /* 0x000ee80000000a00 */
[----:B------:R-:W3:Y:S04]  /*2e30*/  LDS.64 R192, [R224+0x282a0] ;  /* 0x0282a000e0c07984 */ /* 0x000ee80000000a00 */
[----:B------:R-:W3:Y:S04]  /*2e40*/  LDS.64 R16, [R224+0x282c0] ;  /* 0x0282c000e0107984 */ /* 0x000ee80000000a00 */
        /* <DEDUP_REMOVED lines=21> */
[----:B------:R-:W-:Y:S01]  /*2fa0*/  FADD.FTZ R167, R172, -R192 ;  /* 0x800000c0aca77221 */ /* 0x000fe20000010000 */
[----:B------:R2:W3:Y:S01]  /*2fb0*/  MUFU.EX2 R20, R196 ;  /* 0x000000c400147308 */ /* 0x0004e20000000800 */
[----:B------:R-:W-:Y:S01]  /*2fc0*/  FMUL.FTZ R21, R22, R21 ;  /* 0x0000001516157220 */ /* 0x000fe20000410000 */
[----:B------:R-:W-:Y:S01]  /*2fd0*/  FMUL.FTZ R170, R203, R170 ;  /* 0x000000aacbaa7220 */ /* 0x000fe20000410000 */
[--C-:B------:R-:W-:Y:S01]  /*2fe0*/  FADD.FTZ R169, R176, -R16.reuse ;  /* 0x80000010b0a97221 */ /* 0x100fe20000010000 */
[----:B------:R-:W-:Y:S01]  /*2ff0*/  FADD.FTZ R171, R178, -R16 ;  /* 0x80000010b2ab7221 */ /* 0x000fe20000010000 */
[--C-:B------:R-:W-:Y:S01]  /*3000*/  FADD.FTZ R16, R177, -R17.reuse ;  /* 0x80000011b1107221 */ /* 0x100fe20000010000 */
[----:B------:R-:W-:Y:S01]  /*3010*/  FADD.FTZ R172, R179, -R17 ;  /* 0x80000011b3ac7221 */ /* 0x000fe20000010000 */
[----:B------:R-:W-:Y:S01]  /*3020*/  FADD.FTZ R159, R159, -R187 ;  /* 0x800000bb9f9f7221 */ /* 0x000fe20000010000 */
[----:B------:R5:W3:Y:S01]  /*3030*/  MUFU.EX2 R17, R198 ;  /* 0x000000c600117308 */ /* 0x000ae20000000800 */
[----:B--2---:R-:W-:Y:S01]  /*3040*/  FMUL.FTZ R196, R6, R197 ;  /* 0x000000c506c47220 */ /* 0x004fe20000410000 */
[----:B------:R-:W-:Y:S01]  /*3050*/  FMUL.FTZ R197, R212, R207 ;  /* 0x000000cfd4c57220 */ /* 0x000fe20000410000 */
[----:B------:R-:W-:Y:S01]  /*3060*/  FADD.FTZ R162, R162, -R188 ;  /* 0x800000bca2a27221 */ /* 0x000fe20000010000 */
[----:B------:R-:W-:Y:S01]  /*3070*/  FADD.FTZ R163, R163, -R189 ;  /* 0x800000bda3a37221 */ /* 0x000fe20000010000 */
[----:B------:R-:W-:Y:S01]  /*3080*/  FADD.FTZ R174, R174, -R192 ;  /* 0x800000c0aeae7221 */ /* 0x000fe20000010000 */
[--C-:B------:R-:W-:Y:S01]  /*3090*/  FADD.FTZ R168, R173, -R193.reuse ;  /* 0x800000c1ada87221 */ /* 0x100fe20000010000 */
[----:B------:R-:W-:Y:S01]  /*30a0*/  FADD.FTZ R175, R175, -R193 ;  /* 0x800000c1afaf7221 */ /* 0x000fe20000010000 */
[----:B------:R-:W2:Y:S01]  /*30b0*/  MUFU.EX2 R207, R199 ;  /* 0x000000c700cf7308 */ /* 0x000ea20000000800 */
[----:B-----5:R-:W-:Y:S01]  /*30c0*/  F2FP.F16.F32.PACK_AB R198, R158, R153 ;  /* 0x000000999ec6723e */ /* 0x020fe200000000ff */
[--C-:B----4-:R-:W-:Y:S01]  /*30d0*/  FADD.FTZ R180, R180, -R224.reuse ;  /* 0x800000e0b4b47221 */ /* 0x110fe20000010000 */
[----:B------:R-:W-:Y:S01]  /*30e0*/  FMUL.FTZ R173, R7, R152 ;  /* 0x0000009807ad7220 */ /* 0x000fe20000410000 */
[----:B------:R-:W-:Y:S01]  /*30f0*/  FADD.FTZ R182, R182, -R224 ;  /* 0x800000e0b6b67221 */ /* 0x000fe20000010000 */
[--C-:B------:R-:W-:Y:S01]  /*3100*/  FADD.FTZ R181, R181, -R225.reuse ;  /* 0x800000e1b5b57221 */ /* 0x100fe20000010000 */
[----:B------:R-:W-:Y:S01]  /*3110*/  FADD.FTZ R183, R183, -R225 ;  /* 0x800000e1b7b77221 */ /* 0x000fe20000010000 */
[----:B------:R-:W-:Y:S01]  /*3120*/  FMUL.FTZ R154, R213, R154 ;  /* 0x0000009ad59a7220 */ /* 0x000fe20000410000 */
        /* <DEDUP_REMOVED lines=18> */
[----:B-1----:R-:W-:Y:S01]  /*3250*/  FMUL.FTZ R175, R156, R175 ;  /* 0x000000af9caf7220 */ /* 0x002fe20000410000 */
[----:B------:R-:W-:Y:S01]  /*3260*/  FMUL.FTZ R169, R204, R169 ;  /* 0x000000a9cca97220 */ /* 0x000fe20000410000 */
[----:B---3--:R-:W-:Y:S01]  /*3270*/  FMUL.FTZ R171, R20, R171 ;  /* 0x000000ab14ab7220 */ /* 0x008fe20000410000 */
[----:B------:R-:W-:Y:S01]  /*3280*/  FMUL.FTZ R16, R205, R16 ;  /* 0x00000010cd107220 */ /* 0x000fe20000410000 */
[----:B------:R-:W-:Y:S01]  /*3290*/  FMUL.FTZ R172, R17, R172 ;  /* 0x000000ac11ac7220 */ /* 0x000fe20000410000 */
[----:B------:R-:W-:Y:S01]  /*32a0*/  FMUL.FTZ R180, R209, R180 ;  /* 0x000000b4d1b47220 */ /* 0x000fe20000410000 */
[----:B--2---:R-:W-:Y:S01]  /*32b0*/  FMUL.FTZ R182, R207, R182 ;  /* 0x000000b6cfb67220 */ /* 0x004fe20000410000 */
[----:B------:R-:W-:Y:S01]  /*32c0*/  FMUL.FTZ R181, R208, R181 ;  /* 0x000000b5d0b57220 */ /* 0x000fe20000410000 */
[----:B----4-:R-:W-:Y:S01]  /*32d0*/  FMUL.FTZ R183, R158, R183 ;  /* 0x000000b79eb77220 */ /* 0x010fe20000410000 */
[----:B------:R-:W-:Y:S01]  /*32e0*/  F2FP.F16.F32.PACK_AB R196, R173, R196 ;  /* 0x000000c4adc4723e */ /* 0x000fe200000000ff */
[----:B------:R-:W-:Y:S01]  /*32f0*/  IMAD R21, R21, 0x2, R228 ;  /* 0x0000000215157824 */ /* 0x000fe200078e02e4 */
[----:B------:R-:W-:-:S02]  /*3300*/  F2FP.F16.F32.PACK_AB R197, R154, R197 ;  /* 0x000000c59ac5723e */ /* 0x000fc400000000ff */
[----:B------:R-:W-:Y:S02]  /*3310*/  F2FP.F16.F32.PACK_AB R199, R152, R155 ;  /* 0x0000009b98c7723e */ /* 0x000fe400000000ff */
[----:B------:R-:W-:Y:S02]  /*3320*/  F2FP.F16.F32.PACK_AB R192, R160, R157 ;  /* 0x0000009da0c0723e */ /* 0x000fe400000000ff */
[----:B------:R-:W-:Y:S01]  /*3330*/  F2FP.F16.F32.PACK_AB R193, R163, R162 ;  /* 0x000000a2a3c1723e */ /* 0x000fe200000000ff */
[----:B------:R1:W-:Y:S01]  /*3340*/  STSM.16.MT88.4 [R21+0x28800], R196 ;  /* 0x028800c415007844 */ /* 0x0003e20000004200 */
[----:B------:R-:W-:Y:S02]  /*3350*/  F2FP.F16.F32.PACK_AB R194, R184, R185 ;  /* 0x000000b9b8c2723e */ /* 0x000fe400000000ff */
[----:B------:R-:W-:Y:S02]  /*3360*/  F2FP.F16.F32.PACK_AB R195, R164, R161 ;  /* 0x000000a1a4c3723e */ /* 0x000fe400000000ff */
[----:B------:R-:W-:-:S02]  /*3370*/  F2FP.F16.F32.PACK_AB R188, R166, R165 ;  /* 0x000000a5a6bc723e */ /* 0x000fc400000000ff */
[----:B------:R-:W-:Y:S01]  /*3380*/  F2FP.F16.F32.PACK_AB R190, R168, R167 ;  /* 0x000000a7a8be723e */ /* 0x000fe200000000ff */
[----:B------:R1:W-:Y:S01]  /*3390*/  STSM.16.MT88.4 [R21+0x29000], R192 ;  /* 0x029000c015007844 */ /* 0x0003e20000004200 */
[----:B------:R-:W-:Y:S02]  /*33a0*/  F2FP.F16.F32.PACK_AB R191, R175, R174 ;  /* 0x000000aeafbf723e */ /* 0x000fe400000000ff */
[----:B------:R-:W-:Y:S02]  /*33b0*/  F2FP.F16.F32.PACK_AB R184, R16, R169 ;  /* 0x000000a910b8723e */ /* 0x000fe400000000ff */
[----:B------:R-:W-:Y:S01]  /*33c0*/  F2FP.F16.F32.PACK_AB R185, R172, R171 ;  /* 0x000000abacb9723e */ /* 0x000fe200000000ff */
[----:B------:R1:W-:Y:S01]  /*33d0*/  STSM.16.MT88.4 [R21+0x29800], R188 ;  /* 0x029800bc15007844 */ /* 0x0003e20000004200 */
[----:B------:R-:W-:Y:S02]  /*33e0*/  F2FP.F16.F32.PACK_AB R186, R181, R180 ;  /* 0x000000b4b5ba723e */ /* 0x000fe400000000ff */
[----:B------:R-:W-:-:S02]  /*33f0*/  F2FP.F16.F32.PACK_AB R187, R183, R182 ;  /* 0x000000b6b7bb723e */ /* 0x000fc400000000ff */
[----:B------:R-:W-:Y:S01]  /*3400*/  F2FP.F16.F32.PACK_AB R152, R7, R6 ;  /* 0x000000060798723e */ /* 0x000fe200000000ff */
[----:B------:R-:W-:Y:S01]  /*3410*/  IMAD R7, R226, 0x4000, R228 ;  /* 0x00004000e2077824 */ /* 0x000fe200078e02e4 */
[----:B------:R-:W-:Y:S01]  /*3420*/  F2FP.F16.F32.PACK_AB R154, R9, R8 ;  /* 0x00000008099a723e */ /* 0x000fe200000000ff */
[----:B------:R1:W-:Y:S01]  /*3430*/  STSM.16.MT88.4 [R21+0x2a000], R184 ;  /* 0x02a000b815007844 */ /* 0x0003e20000004200 */
[----:B------:R-:W-:Y:S02]  /*3440*/  F2FP.F16.F32.PACK_AB R153, R213, R212 ;  /* 0x000000d4d599723e */ /* 0x000fe400000000ff */
[----:B------:R-:W-:Y:S02]  /*3450*/  F2FP.F16.F32.PACK_AB R155, R220, R216 ;  /* 0x000000d8dc9b723e */ /* 0x000fe400000000ff */
[----:B------:R-:W-:Y:S02]  /*3460*/  F2FP.F16.F32.PACK_AB R204, R205, R204 ;  /* 0x000000cccdcc723e */ /* 0x000fe400000000ff */
[----:B------:R-:W-:Y:S01]  /*3470*/  WARPGROUP.ARRIVE ;  /* 0x00000000000079c5 */ /* 0x000fe20000000000 */
[----:B------:R-:W-:-:S02]  /*3480*/  F2FP.F16.F32.PACK_AB R205, R17, R20 ;  /* 0x0000001411cd723e */ /* 0x000fc400000000ff */
[----:B------:R-:W-:Y:S02]  /*3490*/  F2FP.F16.F32.PACK_AB R207, R158, R207 ;  /* 0x000000cf9ecf723e */ /* 0x000fe400000000ff */
[----:B------:R-:W-:Y:S01]  /*34a0*/  SHF.R.U32.HI R6, RZ, 0x4, R230 ;  /* 0x00000004ff067819 */ /* 0x000fe200000116e6 */
[----:B------:R-:W-:Y:S01]  /*34b0*/  HGMMA.64x128x16.F32 R88, R152, gdesc[UR4].tnspB, R88, gsb0 ;  /* 0x41e0000498587df0 */ /* 0x000fe20008000858 */
[----:B------:R-:W-:Y:S01]  /*34c0*/  UIADD3 UR6, UR6, 0x180, URZ ;  /* 0x0000018006067890 */ /* 0x000fe2000fffe03f */
[----:B------:R-:W-:Y:S02]  /*34d0*/  R2UR UR7, R7 ;  /* 0x00000000070772ca */ /* 0x000fe400000e0000 */
        /* <DEDUP_REMOVED lines=90> */
[----:B-1----:R-:W-:Y:S05]  /*3a80*/  @!P0 BRA `(.L_x_2419) ;  /* 0x0000000000048947 */ /* 0x002fea0003800000 */
[----:B------:R-:W-:Y:S01]  /*3a90*/  BPT.TRAP 0x1 ;  /* 0x000000040000795c */ /* 0x000fe20000300000 */
.L_x_2419:
        /* <DEDUP_REMOVED lines=49> */
.L_x_2420:
        /* <DEDUP_REMOVED lines=78> */
.L_x_2403:
        /* <DEDUP_REMOVED lines=23> */
.L_x_2423:
        /* <DEDUP_REMOVED lines=20> */
.L_x_2424:
        /* <DEDUP_REMOVED lines=18> */
.L_x_2425:
        /* <DEDUP_REMOVED lines=18> */
.L_x_2426:
        /* <DEDUP_REMOVED lines=126> */
[----:B------:R-:W-:Y:S01]  /*4f60*/  ULDC.64 UR6, c[0x0][0x198] ;  /* 0x0000660000067ab9 */ /* 0x000fe20000000a00 */
[----:B------:R-:W-:Y:S02]  /*4f70*/  UIADD3 UR40, UR37, 0x8000, URZ ;  /* 0x0000800025287890 */ /* 0x000fe4000fffe03f */
[----:B------:R-:W-:Y:S02]  /*4f80*/  UIADD3 UR4, UP0, UR6, 0x770, URZ ;  /* 0x0000077006047890 */ /* 0x000fe4000ff1e03f */
[----:B------:R-:W-:Y:S02]  /*4f90*/  USHF.L.U32 UR42, UR36, 0x7, URZ ;  /* 0x00000007242a7899 */ /* 0x000fe4000800063f */
[----:B------:R-:W-:Y:S02]  /*4fa0*/  UIADD3.X UR5, URZ, UR7, URZ, UP0, !UPT ;  /* 0x000000073f057290 */ /* 0x000fe400087fe43f */
[----:B------:R-:W-:Y:S02]  /*4fb0*/  UIADD3 UR6, UP0, UR6, 0x670, URZ ;  /* 0x0000067006067890 */ /* 0x000fe4000ff1e03f */
[----:B------:R-:W-:-:S02]  /*4fc0*/  UIADD3 UR16, UR37, 0xc000, URZ ;  /* 0x0000c00025107890 */ /* 0x000fc4000fffe03f */
[----:B------:R-:W-:Y:S02]  /*4fd0*/  UIADD3.X UR7, URZ, UR7, URZ, UP0, !UPT ;  /* 0x000000073f077290 */ /* 0x000fe400087fe43f */
[----:B------:R-:W-:Y:S01]  /*4fe0*/  UIADD3 UR8, UR37, 0x4000, URZ ;  /* 0x0000400025087890 */ /* 0x000fe2000fffe03f */
[----:B------:R-:W-:Y:S01]  /*4ff0*/  UMOV UR41, URZ ;  /* 0x0000003f00297c82 */ /* 0x000fe20008000000 */
[----:B------:R-:W-:Y:S01]  /*5000*/  UMOV UR17, 0x40 ;  /* 0x0000004000117882 */ /* 0x000fe20000000000 */
[----:B------:R-:W-:Y:S01]  /*5010*/  UMOV UR19, UR43 ;  /* 0x0000002b00137c82 */ /* 0x000fe20008000000 */
[----:B------:R-:W-:Y:S01]  /*5020*/  UMOV UR20, UR44 ;  /* 0x0000002c00147c82 */ /* 0x000fe20008000000 */
[----:B------:R-:W-:Y:S01]  /*5030*/  UMOV UR18, UR42 ;  /* 0x0000002a00127c82 */ /* 0x000fe20008000000 */
[----:B------:R1:W-:Y:S01]  /*5040*/  UTMASTG.4D [UR40], [UR4] ;  /* 0x00000028040073b5 */ /* 0x0003e20008018000 */
[----:B------:R-:W-:Y:S01]  /*5050*/  UMOV UR9, 0x40 ;  /* 0x0000004000097882 */ /* 0x000fe20000000000 */
[----:B------:R-:W-:Y:S01]  /*5060*/  UMOV UR11, UR43 ;  /* 0x0000002b000b7c82 */ /* 0x000fe20008000000 */
[----:B------:R-:W-:Y:S01]  /*5070*/  UMOV UR12, UR44 ;  /* 0x0000002c000c7c82 */ /* 0x000fe20008000000 */
[----:B------:R-:W-:Y:S01]  /*5080*/  UMOV UR10, UR42 ;  /* 0x0000002a000a7c82 */ /* 0x000fe20008000000 */
[----:B------:R3:W-:Y:S01]  /*5090*/  UTMASTG.4D [UR16], [UR4] ;  /* 0x00000010040073b5 */ /* 0x0007e20008018000 */
[----:B-1----:R-:W-:-:S02]  /*50a0*/  UMOV UR40, UR37 ;  /* 0x0000002500287c82 */ /* 0x002fc40008000000 */
[----:B------:R3:W-:Y:S01]  /*50b0*/  UTMASTG.4D [UR40], [UR6] ;  /* 0x00000028060073b5 */ /* 0x0007e20008018000 */
[----:B------:R3:W-:Y:S02]  /*50c0*/  UTMASTG.4D [UR8], [UR6] ;  /* 0x00000008060073b5 */ /* 0x0007e40008018000 */
[----:B---3--:R0:W-:Y:S02]  /*50d0*/  UTMACMDFLUSH ;  /* 0x00000000000079b7 */ /* 0x0081e40000000000 */
.L_x_2428:
[----:B------:R-:W-:Y:S05]  /*50e0*/  BSYNC B0 ;  /* 0x0000000000007941 */ /* 0x000fea0003800000 */
.L_x_2427:
[----:B------:R-:W-:-:S04]  /*50f0*/  DEPBAR.LE SB0, 0x0 ;  /* 0x000080000000791a */ /* 0x000fc80000000000 */
[----:B------:R-:W-:Y:S05]  /*5100*/  BRA `(.L_x_2402) ;  /* 0x0000004400687947 */ /* 0x000fea0003800000 */
.L_x_2422:
[----:B------:R-:W1:Y:S01]  /*5110*/  S2R R0, SR_TID.X ;  /* 0x0000000000007919 */ /* 0x000e620000002100 */
[----:B------:R-:W2:Y:S01]  /*5120*/  LDC.64 R2, c[0x0][0x820] ;  /* 0x00020800ff027b82 */ /* 0x000ea20000000a00 */
[----:B------:R-:W-:Y:S01]  /*5130*/  ULDC.64 UR4, c[0x0][0x808] ;  /* 0x0002020000047ab9 */ /* 0x000fe20000000a00 */
[----:B------:R-:W-:Y:S01]  /*5140*/  USHF.R.S32.HI UR10, URZ, 0x1f, UR43 ;  /* 0x0000001f3f0a7899 */ /* 0x000fe2000801142b */
[----:B------:R-:W-:Y:S01]  /*5150*/  BSSY B0, `(.L_x_2429) ;  /* 0x0000030000007945 */ /* 0x000fe20003800000 */
[----:B------:R-:W-:Y:S02]  /*5160*/  UIMAD UR4, UR36, -0x80, UR4 ;  /* 0xffffff80240478a4 */ /* 0x000fe4000f8e0204 */
[----:B------:R-:W-:Y:S02]  /*5170*/  USHF.R.S32.HI UR11, URZ, 0x1f, UR44 ;  /* 0x0000001f3f0b7899 */ /* 0x000fe4000801142c */
[----:B------:R-:W3:Y:S01]  /*5180*/  LDC.64 R10, c[0x0][0x828] ;  /* 0x00020a00ff0a7b82 */ /* 0x000ee20000000a00 */
[----:B------:R-:W-:-:S07]  /*5190*/  ULDC.64 UR6, c[0x0][0x208] ;  /* 0x0000820000067ab9 */ /* 0x000fce0000000a00 */
[----:B------:R-:W4:Y:S08]  /*51a0*/  LDC.64 R16, c[0x0][0x850] ;  /* 0x00021400ff107b82 */ /* 0x000f300000000a00 */
[----:B------:R-:W4:Y:S01]  /*51b0*/  LDC.64 R18, c[0x0][0x858] ;  /* 0x00021600ff127b82 */ /* 0x000f220000000a00 */
[----:B-1----:R-:W-:-:S05]  /*51c0*/  VIADD R5, R0, 0xffffff80 ;  /* 0xffffff8000057836 */ /* 0x002fca0000000000 */
[----:B------:R-:W-:-:S04]  /*51d0*/  SHF.R.S32.HI R0, RZ, 0x1f, R5 ;  /* 0x0000001fff007819 */ /* 0x000fc80000011405 */
[----:B------:R-:W-:-:S04]  /*51e0*/  LEA.HI R4, R0, R5, RZ, 0x4 ;  /* 0x0000000500047211 */ /* 0x000fc800078f20ff */
[----:B------:R-:W-:Y:S02]  /*51f0*/  LOP3.LUT R0, R4, 0x1ffffff0, RZ, 0xc0, !PT ;  /* 0x1ffffff004007812 */ /* 0x000fe400078ec0ff */
[----:B------:R-:W-:-:S03]  /*5200*/  SHF.R.S32.HI R4, RZ, 0x4, R4 ;  /* 0x00000004ff047819 */ /* 0x000fc60000011404 */
[----:B------:R-:W-:Y:S01]  /*5210*/  IMAD.IADD R0, R5, 0x1, -R0 ;  /* 0x0000000105007824 */ /* 0x000fe200078e0a00 */
[C---:B------:R-:W-:Y:S01]  /*5220*/  ISETP.GE.AND P6, PT, R4.reuse, UR4, PT ;  /* 0x0000000404007c0c */ /* 0x040fe2000bfc6270 */
[----:B------:R-:W-:Y:S02]  /*5230*/  VIADD R5, R4, 0x10 ;  /* 0x0000001004057836 */ /* 0x000fe40000000000 */
[----:B------:R-:W-:Y:S02]  /*5240*/  IMAD.SHL.U32 R6, R0, 0x8, RZ ;  /* 0x0000000800067824 */ /* 0x000fe400078e00ff */
[----:B--2---:R-:W-:Y:S01]  /*5250*/  IMAD R0, R2, UR10, RZ ;  /* 0x0000000a02007c24 */ /* 0x004fe2000f8e02ff */
[----:B------:R-:W-:Y:S01]  /*5260*/  ISETP.GE.AND P5, PT, R5, UR4, PT ;  /* 0x0000000405007c0c */ /* 0x000fe2000bfa6270 */
[----:B------:R-:W-:Y:S01]  /*5270*/  VIADD R9, R4, 0x40 ;  /* 0x0000004004097836 */ /* 0x000fe20000000000 */
[----:B------:R-:W-:Y:S01]  /*5280*/  SHF.R.S32.HI R7, RZ, 0x1f, R6 ;  /* 0x0000001fff077819 */ /* 0x000fe20000011406 */
[----:B------:R-:W-:Y:S01]  /*5290*/  IMAD R5, R3, UR43, R0 ;  /* 0x0000002b03057c24 */ /* 0x000fe2000f8e0200 */
[----:B------:R-:W-:Y:S01]  /*52a0*/  ISETP.GE.OR P4, PT, R6, UR5, P6 ;  /* 0x0000000506007c0c */ /* 0x000fe2000b786670 */
[----:B------:R-:W-:Y:S01]  /*52b0*/  VIADD R0, R4, 0x20 ;  /* 0x0000002004007836 */ /* 0x000fe20000000000 */
[----:B------:R-:W-:Y:S01]  /*52c0*/  ISETP.GE.AND P2, PT, R9, UR4, PT ;  /* 0x0000000409007c0c */ /* 0x000fe2000bf46270 */
[----:B------:R-:W-:Y:S01]  /*52d0*/  IMAD.WIDE.U32 R2, R2, UR43, R6 ;  /* 0x0000002b02027c25 */ /* 0x000fe2000f8e0006 */
[----:B------:R-:W-:-:S02]  /*52e0*/  ISETP.GE.OR P3, PT, R6, UR5, P5 ;  /* 0x0000000506007c0c */ /* 0x000fc4000af66670 */
[----:B------:R-:W-:Y:S01]  /*52f0*/  ISETP.GE.AND P0, PT, R0, UR4, PT ;  /* 0x0000000400007c0c */ /* 0x000fe2000bf06270 */
[----:B------:R-:W-:Y:S01]  /*5300*/  IMAD.IADD R3, R3, 0x1, R5 ;  /* 0x0000000103037824 */ /* 0x000fe200078e0205 */
[----:B------:R-:W-:Y:S01]  /*5310*/  SHF.R.S32.HI R5, RZ, 0x1f, R4 ;  /* 0x0000001fff057819 */ /* 0x000fe20000011404 */
[----:B---3--:R-:W-:Y:S02]  /*5320*/  IMAD R0, R10, UR11, RZ ;  /* 0x0000000b0a007c24 */ /* 0x008fe4000f8e02ff */
[----:B------:R-:W-:Y:S02]  /*5330*/  VIADD R8, R4, 0x30 ;  /* 0x0000003004087836 */ /* 0x000fe40000000000 */
[----:B------:R-:W-:Y:S02]  /*5340*/  IMAD.U32 R9, RZ, RZ, UR36 ;  /* 0x00000024ff097e24 */ /* 0x000fe4000f8e00ff */
[----:B------:R-:W-:Y:S01]  /*5350*/  IMAD R11, R11, UR44, R0 ;  /* 0x0000002c0b0b7c24 */ /* 0x000fe2000f8e0200 */
[----:B------:R-:W-:Y:S01]  /*5360*/  ISETP.GE.AND P1, PT, R8, UR4, PT ;  /* 0x0000000408007c0c */ /* 0x000fe2000bf26270 */
[----:B------:R-:W-:-:S04]  /*5370*/  IMAD.WIDE.U32 R14, R10, UR44, R2 ;  /* 0x0000002c0a0e7c25 */ /* 0x000fc8000f8e0002 */
[----:B------:R-:W-:-:S04]  /*5380*/  IMAD.WIDE R2, R9, 0x80, R4 ;  /* 0x0000008009027825 */ /* 0x000fc800078e0204 */
[----:B------:R-:W-:Y:S01]  /*5390*/  IMAD.IADD R11, R15, 0x1, R11 ;  /* 0x000000010f0b7824 */ /* 0x000fe200078e020b */
[----:B----4-:R-:W-:Y:S06]  /*53a0*/  @P4 BRA `(.L_x_2430) ;  /* 0x0000000000284947 */ /* 0x010fec0003800000 */
        /* <DEDUP_REMOVED lines=10> */
.L_x_2430:
[----:B------:R-:W-:Y:S05]  /*5450*/  BSYNC B0 ;  /* 0x0000000000007941 */ /* 0x000fea0003800000 */
.L_x_2429:
[----:B------:R-:W-:Y:S01]  /*5460*/  BSSY B0, `(.L_x_2431) ;  /* 0x0000010000007945 */ /* 0x000fe20003800000 */
[----:B------:R-:W-:-:S03]  /*5470*/  ISETP.GE.OR P4, PT, R6, UR5, P0 ;  /* 0x0000000506007c0c */ /* 0x000fc60008786670 */
        /* <DEDUP_REMOVED lines=14> */
.L_x_2432:
[----:B------:R-:W-:Y:S05]  /*5560*/  BSYNC B0 ;  /* 0x0000000000007941 */ /* 0x000fea0003800000 */
.L_x_2431:
[----:B------:R-:W-:Y:S01]  /*5570*/  BSSY B0, `(.L_x_2433) ;  /* 0x0000010000007945 */ /* 0x000fe20003800000 */
[----:B------:R-:W-:-:S03]  /*5580*/  ISETP.GE.OR P3, PT, R6, UR5, P1 ;  /* 0x0000000506007c0c */ /* 0x000fc60008f66670 */
        /* <DEDUP_REMOVED lines=14> */
.L_x_2434:
[----:B------:R-:W-:Y:S05]  /*5670*/  BSYNC B0 ;  /* 0x0000000000007941 */ /* 0x000fea0003800000 */
.L_x_2433:
[----:B------:R-:W-:Y:S01]  /*5680*/  BSSY B0, `(.L_x_2435) ;  /* 0x0000011000007945 */ /* 0x000fe20003800000 */
[----:B------:R-:W-:Y:S01]  /*5690*/  ISETP.GE.OR P4, PT, R6, UR5, P2 ;  /* 0x0000000506007c0c */ /* 0x000fe20009786670 */
[----:B-123--:R-:W-:Y:S02]  /*56a0*/  VIADD R12, R4, 0x50 ;  /* 0x00000050040c7836 */ /* 0x00efe40000000000 */
        /* <DEDUP_REMOVED lines=14> */
.L_x_2436:
[----:B------:R-:W-:Y:S05]  /*5790*/  BSYNC B0 ;  /* 0x0000000000007941 */ /* 0x000fea0003800000 */
.L_x_2435:
[----:B------:R-:W-:Y:S01]  /*57a0*/  BSSY B0, `(.L_x_2437) ;  /* 0x0000010000007945 */ /* 0x000fe20003800000 */
[----:B------:R-:W-:-:S03]  /*57b0*/  ISETP.GE.AND P3, PT, R12, UR4, PT ;  /* 0x000000040c007c0c */ /* 0x000fc6000bf66270 */
        /* <DEDUP_REMOVED lines=14> */
.L_x_2438:
[----:B------:R-:W-:Y:S05]  /*58a0*/  BSYNC B0 ;  /* 0x0000000000007941 */ /* 0x000fea0003800000 */
.L_x_2437:
[----:B------:R-:W-:Y:S01]  /*58b0*/  ISETP.GE.OR P4, PT, R6, UR5, P3 ;  /* 0x0000000506007c0c */ /* 0x000fe20009f86670 */
[----:B------:R-:W-:Y:S01]  /*58c0*/  BSSY B0, `(.L_x_2439) ;  /* 0x0000011000007945 */ /* 0x000fe20003800000 */
[----:B--2---:R-:W-:Y:S02]  /*58d0*/  IMAD R12, R16, UR10, RZ ;  /* 0x0000000a100c7c24 */ /* 0x004fe4000f8e02ff */
[----:B-1----:R-:W-:-:S09]  /*58e0*/  VIADD R20, R4, 0x60 ;  /* 0x0000006004147836 */ /* 0x002fd20000000000 */
        /* <DEDUP_REMOVED lines=14> */
.L_x_2440:
[----:B------:R-:W-:Y:S05]  /*59d0*/  BSYNC B0 ;  /* 0x0000000000007941 */ /* 0x000fea0003800000 */
.L_x_2439:
[----:B------:R-:W-:Y:S01]  /*59e0*/  ULDC UR8, c[0x0][0x83c] ;  /* 0x00020f0000087ab9 */ /* 0x000fe20000000800 */
[----:B------:R-:W-:Y:S01]  /*59f0*/  ISETP.GE.AND P4, PT, R20, UR4, PT ;  /* 0x0000000414007c0c */ /* 0x000fe2000bf86270 */
[----:B------:R-:W-:Y:S01]  /*5a00*/  IMAD R13, R17, UR43, R12 ;  /* 0x0000002b110d7c24 */ /* 0x000fe2000f8e020c */
[----:B------:R-:W-:Y:S01]  /*5a10*/  ISETP.GE.OR P5, PT, R6, UR8, P5 ;  /* 0x0000000806007c0c */ /* 0x000fe2000afa6670 */
[----:B------:R-:W-:Y:S01]  /*5a20*/  IMAD.WIDE.U32 R8, R16, UR43, R6 ;  /* 0x0000002b10087c25 */ /* 0x000fe2000f8e0006 */
[----:B------:R-:W-:Y:S01]  /*5a30*/  ISETP.GE.OR P6, PT, R6, UR8, P6 ;  /* 0x0000000806007c0c */ /* 0x000fe2000b7c6670 */
[----:B------:R-:W-:Y:S01]  /*5a40*/  BSSY B0, `(.L_x_2441) ;  /* 0x0000019000007945 */ /* 0x000fe20003800000 */
[----:B------:R-:W-:Y:S01]  /*5a50*/  P2R R21, PR, RZ, 0x20 ;  /* 0x00000020ff157803 */ /* 0x000fe20000000000 */
[----:B------:R-:W-:Y:S01]  /*5a60*/  VIADD R0, R4, 0x70 ;  /* 0x0000007004007836 */ /* 0x000fe20000000000 */
[C---:B------:R-:W-:Y:S01]  /*5a70*/  ISETP.GE.OR P5, PT, R6.reuse, UR5, P4 ;  /* 0x0000000506007c0c */ /* 0x040fe2000a7a6670 */
        /* <DEDUP_REMOVED lines=21> */
.L_x_2442:
[----:B------:R-:W-:Y:S05]  /*5bd0*/  BSYNC B0 ;  /* 0x0000000000007941 */ /* 0x000fea0003800000 */
.L_x_2441:
[----:B------:R-:W-:Y:S01]  /*5be0*/  ISETP.GE.AND P6, PT, R0, UR4, PT ;  /* 0x0000000400007c0c */ /* 0x000fe2000bfc6270 */
[----:B------:R-:W-:Y:S01]  /*5bf0*/  IMAD R0, R18, UR11, RZ ;  /* 0x0000000b12007c24 */ /* 0x000fe2000f8e02ff */
[----:B------:R-:W-:Y:S01]  /*5c00*/  BSSY B0, `(.L_x_2443) ;  /* 0x0000014000007945 */ /* 0x000fe20003800000 */
[----:B------:R-:W-:Y:S01]  /*5c10*/  IMAD.MOV.U32 R12, RZ, RZ, R8 ;  /* 0x000000ffff0c7224 */ /* 0x000fe200078e0008 */
[C---:B------:R-:W-:Y:S01]  /*5c20*/  ISETP.GE.OR P5, PT, R6.reuse, UR5, P6 ;  /* 0x0000000506007c0c */ /* 0x040fe2000b7a6670 */
        /* <DEDUP_REMOVED lines=17> */
.L_x_2444:
[----:B------:R-:W-:Y:S05]  /*5d40*/  BSYNC B0 ;  /* 0x0000000000007941 */ /* 0x000fea0003800000 */
.L_x_2443:
[----:B------:R-:W-:Y:S01]  /*5d50*/  ISETP.NE.AND P5, PT, R20, RZ, PT ;  /* 0x000000ff1400720c */ /* 0x000fe20003fa5270 */
[----:B------:R-:W-:Y:S01]  /*5d60*/  BSSY B0, `(.L_x_2445) ;  /* 0x000000d000007945 */ /* 0x000fe20003800000 */
[----:B---3--:R-:W-:-:S11]  /*5d70*/  IMAD.IADD R7, R13, 0x1, R9 ;  /* 0x000000010d077824 */ /* 0x008fd600078e0209 */
        /* <DEDUP_REMOVED lines=11> */
.L_x_2446:
[----:B------:R-:W-:Y:S05]  /*5e30*/  BSYNC B0 ;  /* 0x0000000000007941 */ /* 0x000fea0003800000 */
.L_x_2445:
[----:B------:R-:W-:Y:S01]  /*5e40*/  ISETP.NE.AND P5, PT, R21, RZ, PT ;  /* 0x000000ff1500720c */ /* 0x000fe20003fa5270 */
[----:B------:R-:W-:-:S12]  /*5e50*/  BSSY B0, `(.L_x_2447) ;  /* 0x000000f000007945 */ /* 0x000fd80003800000 */
[----:B------:R-:W-:Y:S05]  /*5e60*/  @P5 BRA `(.L_x_2448) ;  /* 0x0000000000345947 */ /* 0x000fea0003800000 */
[----:B---3--:R-:W-:Y:S01]  /*5e70*/  IADD3 R9, P5, R2, 0x10, RZ ;  /* 0x0000001002097810 */ /* 0x008fe20007fbe0ff */
        /* <DEDUP_REMOVED lines=12> */
.L_x_2448:
[----:B------:R-:W-:Y:S05]  /*5f40*/  BSYNC B0 ;  /* 0x0000000000007941 */ /* 0x000fea0003800000 */
.L_x_2447:
[----:B------:R-:W-:Y:S04]  /*5f50*/  BSSY B0, `(.L_x_2449) ;  /* 0x000000f000007945 */ /* 0x000fe80003800000 */
[----:B------:R-:W-:Y:S05]  /*5f60*/  @P0 BRA `(.L_x_2450) ;  /* 0x0000000000340947 */ /* 0x000fea0003800000 */
[----:B---34-:R-:W-:Y:S01]  /*5f70*/  IADD3 R9, P0, R2, 0x20, RZ ;  /* 0x0000002002097810 */ /* 0x018fe20007f1e0ff */
        /* <DEDUP_REMOVED lines=12> */
.L_x_2450:
[----:B------:R-:W-:Y:S05]  /*6040*/  BSYNC B0 ;  /* 0x0000000000007941 */ /* 0x000fea0003800000 */
.L_x_2449:
        /* <DEDUP_REMOVED lines=15> */
.L_x_2452:
[----:B------:R-:W-:Y:S05]  /*6140*/  BSYNC B0 ;  /* 0x0000000000007941 */ /* 0x000fea0003800000 */
.L_x_2451:
        /* <DEDUP_REMOVED lines=15> */
.L_x_2454:
[----:B------:R-:W-:Y:S05]  /*6240*/  BSYNC B0 ;  /* 0x0000000000007941 */ /* 0x000fea0003800000 */
.L_x_2453:
        /* <DEDUP_REMOVED lines=15> */
.L_x_2456:
[----:B------:R-:W-:Y:S05]  /*6340*/  BSYNC B0 ;  /* 0x0000000000007941 */ /* 0x000fea0003800000 */
.L_x_2455:
        /* <DEDUP_REMOVED lines=15> */
.L_x_2458:
[----:B------:R-:W-:Y:S05]  /*6440*/  BSYNC B0 ;  /* 0x0000000000007941 */ /* 0x000fea0003800000 */
.L_x_2457:
        /* <DEDUP_REMOVED lines=15> */
.L_x_2398:
        /* <DEDUP_REMOVED lines=8> */
[----:B------:R-:W1:Y:S01]  /*65c0*/  S2UR UR7, SR_CTAID.X ;  /* 0x00000000000779c3 */ /* 0x000e620000002500 */
[----:B------:R-:W-:Y:S02]  /*65d0*/  ULDC UR8, c[0x0][0xb50] ;  /* 0x0002d40000087ab9 */ /* 0x000fe40000000800 */
[----:B------:R-:W-:-:S05]  /*65e0*/  UISETP.NE.AND UP0, UPT, UR8, 0x1, UPT ;  /* 0x000000010800788c */ /* 0x000fca000bf05270 */
[----:B------:R-:W2:Y:S06]  /*65f0*/  LDC R0, c[0x0][0xb68] ;  /* 0x0002da00ff007b82 */ /* 0x000eac0000000800 */
[----:B------:R-:W-:Y:S01]  /*6600*/  @UP0 ULDC UR4, c[0x0][0xb54] ;  /* 0x0002d50000040ab9 */ /* 0x000fe20000000800 */
[----:B------:R-:W-:Y:S01]  /*6610*/  @UP0 ULDC UR9, c[0x0][0xb58] ;  /* 0x0002d60000090ab9 */ /* 0x000fe20000000800 */
[----:B-1----:R-:W-:Y:S02]  /*6620*/  UIMAD.WIDE.U32 UR4, UR7, UR4, URZ ;  /* 0x00000004070472a5 */ /* 0x002fe4000f8e003f */
[----:B------:R-:W-:-:S02]  /*6630*/  UMOV UR6, UR7 ;  /* 0x0000000700067c82 */ /* 0x000fc40008000000 */
[----:B------:R-:W-:-:S04]  /*6640*/  @UP0 USHF.R.U32.HI UR6, URZ, UR9, UR5 ;  /* 0x000000093f060299 */ /* 0x000fc80008011605 */
[----:B------:R-:W-:Y:S02]  /*6650*/  UIADD3 UR4, -UR6, URZ, URZ ;  /* 0x0000003f06047290 */ /* 0x000fe4000fffe13f */
[----:B--2---:R-:W-:Y:S02]  /*6660*/  ISETP.LE.AND P0, PT, R0, UR6, PT ;  /* 0x0000000600007c0c */ /* 0x004fe4000bf03270 */
[----:B------:R-:W-:-:S11]  /*6670*/  UIMAD UR8, UR8, UR4, UR7 ;  /* 0x00000004080872a4 */ /* 0x000fd6000f8e0207 */
[----:B------:R-:W-:Y:S05]  /*6680*/  @!P0 BRA `(.L_x_2460) ;  /* 0x0000000000208947 */ /* 0x000fea0003800000 */
        /* <DEDUP_REMOVED lines=8> */
.L_x_2460:
[----:B------:R-:W-:Y:S01]  /*6710*/  ULDC UR9, c[0x0][0xb44] ;  /* 0x0002d10000097ab9 */ /* 0x000fe20000000800 */
[----:B------:R-:W-:Y:S01]  /*6720*/  UMOV UR7, UR8 ;  /* 0x0000000800077c82 */ /* 0x000fe20008000000 */
[----:B------:R-:W-:-:S11]  /*6730*/  UISETP.NE.AND UP0, UPT, UR9, 0x1, UPT ;  /* 0x000000010900788c */ /* 0x000fd6000bf05270 */
[----:B------:R-:W-:Y:S02]  /*6740*/  @UP0 ULDC.64 UR10, c[0x0][0xb48] ;  /* 0x0002d200000a0ab9 */ /* 0x000fe40000000a00 */
[----:B------:R-:W-:-:S04]  /*6750*/  UIMAD.WIDE.U32 UR4, UR8, UR10, URZ ;  /* 0x0000000a080472a5 */ /* 0x000fc8000f8e003f */
[----:B------:R-:W-:-:S04]  /*6760*/  @UP0 USHF.R.U32.HI UR7, URZ, UR11, UR5 ;  /* 0x0000000b3f070299 */ /* 0x000fc80008011605 */
[----:B------:R-:W-:-:S12]  /*6770*/  UIMAD UR4, UR7, UR9, URZ ;  /* 0x00000009070472a4 */ /* 0x000fd8000f8e023f */
.L_x_2461:
        /* <DEDUP_REMOVED lines=17> */
[----:B------:R-:W-:Y:S01]  /*6890*/  ULDC UR6, c[0x0][0x74c] ;  /* 0x0001d30000067ab9 */ /* 0x000fe20000000800 */
[----:B------:R-:W-:Y:S02]  /*68a0*/  UIADD3 UR5, UR5, 0x3f, URZ ;  /* 0x0000003f05057890 */ /* 0x000fe4000fffe03f */
[----:B------:R-:W-:Y:S02]  /*68b0*/  UIADD3 UR7, -UR6, UR7, -UR4 ;  /* 0x0000000706077290 */ /* 0x000fe4000fffe904 */
[----:B------:R-:W-:Y:S02]  /*68c0*/  USHF.R.S32.HI UR6, URZ, 0x1f, UR5 ;  /* 0x0000001f3f067899 */ /* 0x000fe40008011405 */
[----:B------:R-:W-:-:S02]  /*68d0*/  USHF.R.S32.HI UR4, URZ, 0x1f, UR7 ;  /* 0x0000001f3f047899 */ /* 0x000fc40008011407 */
[----:B------:R-:W-:Y:S02]  /*68e0*/  ULEA.HI UR5, UR6, UR5, URZ, 0x6 ;  /* 0x0000000506057291 */ /* 0x000fe4000f8f303f */
[----:B------:R-:W-:Y:S02]  /*68f0*/  ULEA.HI UR4, UR4, UR7, URZ, 0x6 ;  /* 0x0000000704047291 */ /* 0x000fe4000f8f303f */
[----:B------:R-:W-:Y:S02]  /*6900*/  USHF.R.S32.HI UR5, URZ, 0x6, UR5 ;  /* 0x000000063f057899 */ /* 0x000fe40008011405 */
[----:B------:R-:W-:-:S04]  /*6910*/  USHF.R.S32.HI UR4, URZ, 0x6, UR4 ;  /* 0x000000063f047899 */ /* 0x000fc80008011404 */
[----:B------:R-:W-:-:S04]  /*6920*/  UISETP.LT.AND UP0, UPT, URZ, UR4, UPT ;  /* 0x000000043f00728c */ /* 0x000fc8000bf01270 */
[----:B------:R-:W-:-:S04]  /*6930*/  USEL UR8, URZ, UR4, !UP0 ;  /* 0x000000043f087287 */ /* 0x000fc8000c000000 */
[----:B------:R-:W-:-:S06]  /*6940*/  UISETP.GT.AND UP0, UPT, UR5, UR8, UPT ;  /* 0x000000080500728c */ /* 0x000fcc000bf04270 */
[----:B------:R-:W-:-:S13]  /*6950*/  PLOP3.LUT P0, PT, PT, PT, UP0, 0x80, 0x0 ;  /* 0x000000000000781c */ /* 0x000fda0003f0f008 */
[----:B------:R-:W-:Y:S05]  /*6960*/  @!P0 BRA `(.L_x_2402) ;  /* 0x0000002c00508947 */ /* 0x000fea0003800000 */
[----:B------:R-:W-:Y:S01]  /*6970*/  USHF.R.S32.HI UR4, URZ, 0x1f, UR11 ;  /* 0x0000001f3f047899 */ /* 0x000fe2000801140b */
[----:B------:R-:W-:Y:S01]  /*6980*/  ULDC.64 UR12, c[0x0][0x2d8] ;  /* 0x0000b600000c7ab9 */ /* 0x000fe20000000a00 */
[----:B------:R-:W-:Y:S02]  /*6990*/  ELECT P0, URZ, PT ;  /* 0x00000000003f782f */ /* 0x000fe40003800000 */
[----:B------:R-:W-:Y:S02]  /*69a0*/  UIMAD UR9, UR4, UR12, URZ ;  /* 0x0000000c040972a4 */ /* 0x000fe4000f8e023f */
[----:B------:R-:W-:Y:S02]  /*69b0*/  UIADD3 UR4, UR5, -UR8, URZ ;  /* 0x8000000805047290 */ /* 0x000fe4000fffe03f */
[----:B------:R-:W-:Y:S02]  /*69c0*/  UIMAD.WIDE.U32 UR6, UR11, UR12, URZ ;  /* 0x0000000c0b0672a5 */ /* 0x000fe4000f8e003f */
[----:B------:R-:W-:-:S02]  /*69d0*/  ULOP3.LUT UR4, UR4, 0x1, URZ, 0xc0, !UPT ;  /* 0x0000000104047892 */ /* 0x000fc4000f8ec03f */
[----:B------:R-:W-:Y:S02]  /*69e0*/  UIMAD UR9, UR11, UR13, UR9 ;  /* 0x0000000d0b0972a4 */ /* 0x000fe4000f8e0209 */
[----:B------:R-:W-:Y:S02]  /*69f0*/  UISETP.NE.U32.AND UP0, UPT, UR4, 0x1, UPT ;  /* 0x000000010400788c */ /* 0x000fe4000bf05070 */
[----:B------:R-:W-:Y:S01]  /*6a00*/  USHF.R.S32.HI UR11, URZ, 0x1f, UR10 ;  /* 0x0000001f3f0b7899 */ /* 0x000fe2000801140a */
[----:B------:R-:W-:Y:S01]  /*6a10*/  ULDC.64 UR12, c[0x0][0x2e0] ;  /* 0x0000b800000c7ab9 */ /* 0x000fe20000000a00 */
[----:B------:R-:W-:Y:S02]  /*6a20*/  UIADD3 UR7, UR7, UR9, URZ ;  /* 0x0000000907077290 */ /* 0x000fe4000fffe03f */
[----:B------:R-:W-:Y:S01]  /*6a30*/  PLOP3.LUT P1, PT, PT, PT, UP0, 0x80, 0x0 ;  /* 0x000000000000781c */ /* 0x000fe20003f2f008 */
[----:B------:R-:W-:Y:S02]  /*6a40*/  UIMAD UR9, UR11, UR12, URZ ;  /* 0x0000000c0b0972a4 */ /* 0x000fe4000f8e023f */
[----:B------:R-:W-:-:S02]  /*6a50*/  UIMAD.WIDE.U32 UR6, UR10, UR12, UR6 ;  /* 0x0000000c0a0672a5 */ /* 0x000fc4000f8e0006 */
[----:B------:R-:W-:-:S04]  /*6a60*/  UIMAD UR9, UR10, UR13, UR9 ;  /* 0x0000000d0a0972a4 */ /* 0x000fc8000f8e0209 */
[----:B------:R-:W-:-:S04]  /*6a70*/  UIADD3 UR23, UR7, UR9, URZ ;  /* 0x0000000907177290 */ /* 0x000fc8000fffe03f */
[----:B------:R-:W-:Y:S08]  /*6a80*/  @P1 BRA `(.L_x_2462) ;  /* 0x0000000000bc1947 */ /* 0x000ff00003800000 */
        /* <DEDUP_REMOVED lines=18> */
.L_x_2464:
[----:B------:R-:W-:Y:S05]  /*6bb0*/  BSYNC B0 ;  /* 0x0000000000007941 */ /* 0x000fea0003800000 */
.L_x_2463:
        /* <DEDUP_REMOVED lines=19> */
.L_x_2466:
[----:B------:R-:W-:Y:S05]  /*6cf0*/  BSYNC B0 ;  /* 0x0000000000007941 */ /* 0x000fea0003800000 */
.L_x_2465:
[----:B------:R-:W-:Y:S06]  /*6d00*/  BAR.ARV 0xa, 0xa0 ;  /* 0x0282800000007b1d */ /* 0x000fec0000002000 */
[----:B------:R-:W-:Y:S04]  /*6d10*/  BSSY B0, `(.L_x_2467) ;  /* 0x0000003000007945 */ /* 0x000fe80003800000 */
[----:B------:R-:W-:Y:S05]  /*6d20*/  @!P0 BRA `(.L_x_2468) ;  /* 0x0000000000048947 */ /* 0x000fea0003800000 */
[----:B------:R-:W-:-:S04]  /*6d30*/  DEPBAR.LE SB0, 0x0 ;  /* 0x000080000000791a */ /* 0x000fc80000000000 */
.L_x_2468:
[----:B------:R-:W-:Y:S05]  /*6d40*/  BSYNC B0 ;  /* 0x0000000000007941 */ /* 0x000fea0003800000 */
.L_x_2467:
[----:B------:R-:W-:Y:S06]  /*6d50*/  BAR.ARV 0xb, 0xa0 ;  /* 0x02c2800000007b1d */ /* 0x000fec0000002000 */
[----:B------:R-:W-:Y:S01]  /*6d60*/  UIADD3 UR12, UR8, 0x1, URZ ;  /* 0x00000001080c7890 */ /* 0x000fe2000fffe03f */
[----:B------:R-:W-:Y:S11]  /*6d70*/  BRA `(.L_x_2469) ;  /* 0x0000000000047947 */ /* 0x000ff60003800000 */
.L_x_2462:
[----:B------:R-:W-:-:S05]  /*6d80*/  UMOV UR12, UR8 ;  /* 0x00000008000c7c82 */ /* 0x000fca0008000000 */
.L_x_2469:
[----:B------:R-:W-:-:S04]  /*6d90*/  UIADD3 UR4, UR8, 0x1, URZ ;  /* 0x0000000108047890 */ /* 0x000fc8000fffe03f */
[----:B------:R-:W-:-:S06]  /*6da0*/  UISETP.NE.AND UP0, UPT, UR5, UR4, UPT ;  /* 0x000000040500728c */ /* 0x000fcc000bf05270 */
[----:B------:R-:W-:-:S13]  /*6db0*/  PLOP3.LUT P1, PT, PT, PT, UP0, 0x80, 0x0 ;  /* 0x000000000000781c */ /* 0x000fda0003f2f008 */
[----:B------:R-:W-:Y:S05]  /*6dc0*/  @!P1 BRA `(.L_x_2402) ;  /* 0x0000002800389947 */ /* 0x000fea0003800000 */
[----:B------:R-:W-:Y:S01]  /*6dd0*/  ULDC.64 UR10, c[0x0][0x2c0] ;  /* 0x0000b000000a7ab9 */ /* 0x000fe20000000a00 */
[----:B------:R-:W-:Y:S02]  /*6de0*/  UIADD3 UR19, UR9, UR7, URZ ;  /* 0x0000000709137290 */ /* 0x000fe4000fffe03f */
        /* <DEDUP_REMOVED lines=9> */
[----:B------:R-:W-:Y:S01]  /*6e80*/  UMOV UR4, URZ ;  /* 0x0000003f00047c82 */ /* 0x000fe20008000000 */
[----:B------:R-:W-:Y:S01]  /*6e90*/  ULDC.64 UR24, c[0x0][0x2c0] ;  /* 0x0000b00000187ab9 */ /* 0x000fe20000000a00 */
[----:B------:R-:W-:-:S09]  /*6ea0*/  UMOV UR20, UR13 ;  /* 0x0000000d00147c82 */ /* 0x000fd20008000000 */
.L_x_2482:
        /* <DEDUP_REMOVED lines=20> */
.L_x_2471:
[----:B------:R-:W-:Y:S05]  /*6ff0*/  BSYNC B0 ;  /* 0x0000000000007941 */ /* 0x000fea0003800000 */
.L_x_2470:
        /* <DEDUP_REMOVED lines=13> */
.L_x_2473:
[----:B------:R-:W-:Y:S05]  /*70d0*/  BSYNC B0 ;  /* 0x0000000000007941 */ /* 0x000fea0003800000 */
.L_x_2472:
[----:B------:R-:W-:Y:S06]  /*70e0*/  BAR.ARV 0xa, 0xa0 ;  /* 0x0282800000007b1d */ /* 0x000fec0000002000 */
[----:B------:R-:W-:Y:S04]  /*70f0*/  BSSY B0, `(.L_x_2474) ;  /* 0x0000003000007945 */ /* 0x000fe80003800000 */
[----:B------:R-:W-:Y:S05]  /*7100*/  @!P0 BRA `(.L_x_2475) ;  /* 0x0000000000048947 */ /* 0x000fea0003800000 */
[----:B------:R-:W-:-:S04]  /*7110*/  DEPBAR.LE SB0, 0x0 ;  /* 0x000080000000791a */ /* 0x000fc80000000000 */
.L_x_2475:
[----:B------:R-:W-:Y:S05]  /*7120*/  BSYNC B0 ;  /* 0x0000000000007941 */ /* 0x000fea0003800000 */
.L_x_2474:
        /* <DEDUP_REMOVED lines=13> */
.L_x_2477:
[----:B------:R-:W-:Y:S05]  /*7200*/  BSYNC B0 ;  /* 0x0000000000007941 */ /* 0x000fea0003800000 */
.L_x_2476:
        /* <DEDUP_REMOVED lines=13> */
.L_x_2479:
[----:B------:R-:W-:Y:S05]  /*72e0*/  BSYNC B0 ;  /* 0x0000000000007941 */ /* 0x000fea0003800000 */
.L_x_2478:
[----:B------:R-:W-:Y:S01]  /*72f0*/  UIADD3 UR12, UR12, 0x2, URZ ;  /* 0x000000020c0c7890 */ /* 0x000fe2000fffe03f */
[----:B------:R-:W-:Y:S06]  /*7300*/  BAR.ARV 0xa, 0xa0 ;  /* 0x0282800000007b1d */ /* 0x000fec0000002000 */
[----:B------:R-:W-:Y:S01]  /*7310*/  UISETP.GE.AND UP0, UPT, UR12, UR5, UPT ;  /* 0x000000050c00728c */ /* 0x000fe2000bf06270 */
[----:B------:R-:W-:Y:S04]  /*7320*/  BSSY B0, `(.L_x_2480) ;  /* 0x0000003000007945 */ /* 0x000fe80003800000 */
[----:B------:R-:W-:Y:S06]  /*7330*/  @!P0 BRA `(.L_x_2481) ;  /* 0x0000000000048947 */ /* 0x000fec0003800000 */
[----:B------:R-:W-:-:S04]  /*7340*/  DEPBAR.LE SB0, 0x0 ;  /* 0x000080000000791a */ /* 0x000fc80000000000 */
.L_x_2481:
[----:B------:R-:W-:Y:S05]  /*7350*/  BSYNC B0 ;  /* 0x0000000000007941 */ /* 0x000fea0003800000 */
.L_x_2480:
[----:B------:R-:W-:Y:S06]  /*7360*/  BAR.ARV 0xb, 0xa0 ;  /* 0x02c2800000007b1d */ /* 0x000fec0000002000 */
[----:B------:R-:W-:Y:S01]  /*7370*/  PLOP3.LUT P1, PT, PT, PT, UP0, 0x80, 0x0 ;  /* 0x000000000000781c */ /* 0x000fe20003f2f008 */
[----:B------:R-:W-:Y:S02]  /*7380*/  UIADD3 UR20, UR20, 0x4000, URZ ;  /* 0x0000400014147890 */ /* 0x000fe4000fffe03f */
[----:B------:R-:W-:-:S10]  /*7390*/  UIADD3 UR4, UR4, 0x4000, URZ ;  /* 0x0000400004047890 */ /* 0x000fd4000fffe03f */
[----:B------:R-:W-:Y:S05]  /*73a0*/  @!P1 BRA `(.L_x_2482) ;  /* 0xfffffff800c09947 */ /* 0x000fea000383ffff */
[----:B------:R-:W-:Y:S05]  /*73b0*/  BRA `(.L_x_2402) ;  /* 0x0000002000bc7947 */ /* 0x000fea0003800000 */
.L_x_2459:
        /* <DEDUP_REMOVED lines=21> */
.L_x_2483:
[----:B------:R-:W-:Y:S01]  /*7510*/  ULDC UR8, c[0x0][0xb44] ;  /* 0x0002d10000087ab9 */ /* 0x000fe20000000800 */
[----:B------:R-:W-:Y:S01]  /*7520*/  UMOV UR11, UR7 ;  /* 0x00000007000b7c82 */ /* 0x000fe20008000000 */
[----:B------:R-:W-:-:S11]  /*7530*/  UISETP.NE.AND UP0, UPT, UR8, 0x1, UPT ;  /* 0x000000010800788c */ /* 0x000fd6000bf05270 */
[----:B------:R-:W-:Y:S02]  /*7540*/  @UP0 ULDC.64 UR12, c[0x0][0xb48] ;  /* 0x0002d200000c0ab9 */ /* 0x000fe40000000a00 */
[----:B------:R-:W-:-:S04]  /*7550*/  UIMAD.WIDE.U32 UR4, UR7, UR12, URZ ;  /* 0x0000000c070472a5 */ /* 0x000fc8000f8e003f */
[----:B------:R-:W-:-:S04]  /*7560*/  @UP0 USHF.R.U32.HI UR11, URZ, UR13, UR5 ;  /* 0x0000000d3f0b0299 */ /* 0x000fc80008011605 */
[----:B------:R-:W-:-:S12]  /*7570*/  UIMAD UR4, UR11, UR8, URZ ;  /* 0x000000080b0472a4 */ /* 0x000fd8000f8e023f */
.L_x_2484:
[----:B------:R-:W-:Y:S01]  /*7580*/  ULDC UR8, c[0x0][0xb38] ;  /* 0x0002ce0000087ab9 */ /* 0x000fe20000000800 */
[----:B------:R-:W-:Y:S01]  /*7590*/  UIADD3 UR4, UR7, -UR4, URZ ;  /* 0x8000000407047290 */ /* 0x000fe2000fffe03f */
[----:B------:R-:W-:Y:S01]  /*75a0*/  IMAD.MOV.U32 R11, RZ, RZ, 0x1 ;  /* 0x00000001ff0b7424 */ /* 0x000fe200078e00ff */
[----:B------:R-:W-:Y:S01]  /*75b0*/  UISETP.NE.AND UP0, UPT, UR8, 0x1, UPT ;  /* 0x000000010800788c */ /* 0x000fe2000bf05270 */
[----:B------:R-:W-:Y:S01]  /*75c0*/  IMAD.MOV.U32 R0, RZ, RZ, RZ ;  /* 0x000000ffff007224 */ /* 0x000fe200078e00ff */
[----:B------:R-:W-:Y:S02]  /*75d0*/  ULDC UR5, c[0x0][0xb44] ;  /* 0x0002d10000057ab9 */ /* 0x000fe40000000800 */
[----:B------:R-:W-:-:S07]  /*75e0*/  UIMAD UR6, UR6, UR5, UR4 ;  /* 0x00000005060672a4 */ /* 0x000fce000f8e0204 */
        /* <DEDUP_REMOVED lines=9> */
[----:B------:R-:W-:Y:S01]  /*7680*/  USHF.L.U32 UR11, UR11, 0x7, URZ ;  /* 0x000000070b0b7899 */ /* 0x000fe2000800063f */
[----:B------:R-:W-:Y:S01]  /*7690*/  ULDC UR5, c[0x0][0x280] ;  /* 0x0000a00000057ab9 */ /* 0x000fe20000000800 */
[----:B------:R-:W-:Y:S01]  /*76a0*/  ULDC UR4, c[0x0][0x290] ;  /* 0x0000a40000047ab9 */ /* 0x000fe20000000800 */
[----:B------:R-:W-:Y:S01]  /*76b0*/  ULDC UR6, c[0x0][0x74c] ;  /* 0x0001d30000067ab9 */ /* 0x000fe20000000800 */
[----:B------:R-:W-:-:S04]  /*76c0*/  UIADD3 UR4, -UR4, UR11, UR5 ;  /* 0x0000000b04047290 */ /* 0x000fc8000fffe105 */
[----:B------:R-:W-:Y:S02]  /*76d0*/  UIADD3 UR4, UR4, -UR6, URZ ;  /* 0x8000000604047290 */ /* 0x000fe4000fffe03f */
[----:B------:R-:W-:Y:S02]  /*76e0*/  UIADD3 UR6, UR5, 0x3f, URZ ;  /* 0x0000003f05067890 */ /* 0x000fe4000fffe03f */
[----:B------:R-:W-:Y:S02]  /*76f0*/  USHF.R.S32.HI UR5, URZ, 0x1f, UR4 ;  /* 0x0000001f3f057899 */ /* 0x000fe40008011404 */
[----:B------:R-:W-:Y:S02]  /*7700*/  USHF.R.S32.HI UR7, URZ, 0x1f, UR6 ;  /* 0x0000001f3f077899 */ /* 0x000fe40008011406 */
[----:B------:R-:W-:Y:S02]  /*7710*/  ULEA.HI UR5, UR5, UR4, URZ, 0x6 ;  /* 0x0000000405057291 */ /* 0x000fe4000f8f303f */
[----:B------:R-:W-:-:S02]  /*7720*/  ULEA.HI UR4, UR7, UR6, URZ, 0x6 ;  /* 0x0000000607047291 */ /* 0x000fc4000f8f303f */
[----:B------:R-:W-:Y:S02]  /*7730*/  USHF.R.S32.HI UR5, URZ, 0x6, UR5 ;  /* 0x000000063f057899 */ /* 0x000fe40008011405 */
[----:B------:R-:W-:-:S04]  /*7740*/  USHF.R.S32.HI UR4, URZ, 0x6, UR4 ;  /* 0x000000063f047899 */ /* 0x000fc80008011404 */
[----:B------:R-:W-:-:S04]  /*7750*/  VIMNMX R4, RZ, UR5, !PT ;  /* 0x00000005ff047c48 */ /* 0x000fc8000ffe0100 */
[----:B------:R-:W-:-:S13]  /*7760*/  ISETP.LT.AND P0, PT, R4, UR4, PT ;  /* 0x0000000404007c0c */ /* 0x000fda000bf01270 */
[----:B------:R-:W-:Y:S05]  /*7770*/  @!P0 BRA `(.L_x_2485) ;  /* 0x0000001c00388947 */ /* 0x000fea0003800000 */
[----:B------:R-:W-:Y:S01]  /*7780*/  USHF.R.S32.HI UR5, URZ, 0x1f, UR20 ;  /* 0x0000001f3f057899 */ /* 0x000fe20008011414 */
[----:B------:R-:W-:Y:S01]  /*7790*/  BSSY B0, `(.L_x_2485) ;  /* 0x00001cc000007945 */ /* 0x000fe20003800000 */
[----:B------:R-:W-:Y:S01]  /*77a0*/  ULDC.64 UR6, c[0x0][0x718] ;  /* 0x0001c60000067ab9 */ /* 0x000fe20000000a00 */
[----:B------:R-:W-:Y:S01]  /*77b0*/  ULDC.64 UR14, c[0x0][0x730] ;  /* 0x0001cc00000e7ab9 */ /* 0x000fe20000000a00 */
[----:B------:R-:W-:Y:S01]  /*77c0*/  UIMAD.WIDE.U32 UR8, UR20, UR6, URZ ;  /* 0x00000006140872a5 */ /* 0x000fe2000f8e003f */
[----:B------:R-:W-:Y:S01]  /*77d0*/  IMAD.MOV.U32 R0, RZ, RZ, RZ ;  /* 0x000000ffff007224 */ /* 0x000fe200078e00ff */
[----:B------:R-:W-:Y:S02]  /*77e0*/  UIMAD UR6, UR5, UR6, URZ ;  /* 0x00000006050672a4 */ /* 0x000fe4000f8e023f */
[----:B------:R-:W-:Y:S02]  /*77f0*/  UIMAD UR5, UR5, UR14, URZ ;  /* 0x0000000e050572a4 */ /* 0x000fe4000f8e023f */
[----:B------:R-:W-:-:S02]  /*7800*/  UIMAD UR6, UR20, UR7, UR6 ;  /* 0x00000007140672a4 */ /* 0x000fc4000f8e0206 */
[----:B------:R-:W-:Y:S01]  /*7810*/  UIMAD UR10, UR20, UR15, UR5 ;  /* 0x0000000f140a72a4 */ /* 0x000fe2000f8e0205 */
[----:B------:R-:W-:Y:S01]  /*7820*/  ULDC UR7, c[0x0][0x2e8] ;  /* 0x0000ba0000077ab9 */ /* 0x000fe20000000800 */
[----:B------:R-:W-:Y:S02]  /*7830*/  USHF.R.S32.HI UR5, URZ, 0x1f, UR21 ;  /* 0x0000001f3f057899 */ /* 0x000fe40008011415 */
[----:B------:R-:W-:Y:S01]  /*7840*/  UISETP.NE.AND UP0, UPT, UR7, 0x1, UPT ;  /* 0x000000010700788c */ /* 0x000fe2000bf05270 */
[----:B------:R-:W-:Y:S01]  /*7850*/  ULDC.64 UR22, c[0x0][0x720] ;  /* 0x0001c80000167ab9 */ /* 0x000fe20000000a00 */
[----:B------:R-:W-:Y:S01]  /*7860*/  ELECT P0, URZ, PT ;  /* 0x00000000003f782f */ /* 0x000fe20003800000 */
[----:B------:R-:W-:Y:S02]  /*7870*/  UIMAD UR7, UR5, UR22, URZ ;  /* 0x00000016050772a4 */ /* 0x000fe4000f8e023f */
[----:B------:R-:W-:Y:S02]  /*7880*/  UIADD3 UR9, UR9, UR6, URZ ;  /* 0x0000000609097290 */ /* 0x000fe4000fffe03f */
[----:B------:R-:W-:-:S02]  /*7890*/  UIMAD.WIDE.U32 UR12, UR20, UR14, URZ ;  /* 0x0000000e140c72a5 */ /* 0x000fc4000f8e003f */
[----:B------:R-:W-:Y:S01]  /*78a0*/  UIMAD UR6, UR21, UR23, UR7 ;  /* 0x00000017150672a4 */ /* 0x000fe2000f8e0207 */
[----:B------:R-:W-:Y:S01]  /*78b0*/  ULDC.64 UR14, c[0x0][0x738] ;  /* 0x0001ce00000e7ab9 */ /* 0x000fe20000000a00 */
[----:B------:R-:W-:Y:S02]  /*78c0*/  UIMAD.WIDE.U32 UR22, UR21, UR22, UR8 ;  /* 0x00000016151672a5 */ /* 0x000fe4000f8e0008 */
[----:B------:R-:W-:Y:S02]  /*78d0*/  UIMAD UR5, UR5, UR14, URZ ;  /* 0x0000000e050572a4 */ /* 0x000fe4000f8e023f */
[----:B------:R-:W-:Y:S01]  /*78e0*/  UIADD3 UR13, UR13, UR10, URZ ;  /* 0x0000000a0d0d7290 */ /* 0x000fe2000fffe03f */
[----:B------:R-:W-:Y:S01]  /*78f0*/  @UP0 ULDC UR8, c[0x0][0x2ec] ;  /* 0x0000bb0000080ab9 */ /* 0x000fe20000000800 */
[----:B------:R-:W-:Y:S02]  /*7900*/  UIMAD UR5, UR21, UR15, UR5 ;  /* 0x0000000f150572a4 */ /* 0x000fe4000f8e0205 */
[----:B------:R-:W-:-:S02]  /*7910*/  UIMAD.WIDE.U32 UR8, UR20, UR8, URZ ;  /* 0x00000008140872a5 */ /* 0x000fc4000f8e003f */
[----:B------:R-:W-:Y:S01]  /*7920*/  UIMAD.WIDE.U32 UR14, UR21, UR14, UR12 ;  /* 0x0000000e150e72a5 */ /* 0x000fe2000f8e000c */
[----:B------:R-:W-:Y:S02]  /*7930*/  @UP0 ULDC UR7, c[0x0][0x2f0] ;  /* 0x0000bc0000070ab9 */ /* 0x000fe40000000800 */
[----:B------:R-:W-:Y:S01]  /*7940*/  UMOV UR12, UR20 ;  /* 0x00000014000c7c82 */ /* 0x000fe20008000000 */
        /* <DEDUP_REMOVED lines=9> */
.L_x_2515:
        /* <DEDUP_REMOVED lines=15> */
.L_x_2488:
        /* <DEDUP_REMOVED lines=55> */
[----:B------:R-:W-:Y:S01]  /*7e40*/  UMOV UR41, UR9 ;  /* 0x0000000900297c82 */ /* 0x000fe20008000000 */
[----:B------:R-:W-:Y:S01]  /*7e50*/  R2UR UR47, R0 ;  /* 0x00000000002f72ca */ /* 0x000fe200000e0000 */
[----:B------:R-:W-:-:S04]  /*7e60*/  IMAD.U32 R0, RZ, RZ, UR4 ;  /* 0x00000004ff007e24 */ /* 0x000fc8000f8e00ff */
[----:B------:R-:W-:-:S05]  /*7e70*/  VIADD R6, R0, 0xffffffff ;  /* 0xffffffff00067836 */ /* 0x000fca0000000000 */
[----:B------:R-:W-:Y:S01]  /*7e80*/  ISETP.GE.AND P1, PT, R4, R6, PT ;  /* 0x000000060400720c */ /* 0x000fe20003f26270 */
[----:B------:R-:W-:Y:S01]  /*7e90*/  UTMALDG.4D [UR16], [UR34], desc[UR36] ;  /* 0x00002410220075b4 */ /* 0x000fe20008019000 */
[----:B------:R-:W-:Y:S01]  /*7ea0*/  UTMALDG.4D [UR24], [UR34], desc[UR36] ;  /* 0x00002418220075b4 */ /* 0x000fe20008019000 */
[----:B------:R1:W-:Y:S01]  /*7eb0*/  UBLKCP.S.G [UR50], [UR32], UR7 ;  /* 0x00000032200073ba */ /* 0x0003e20008000207 */
[----:B------:R2:W-:Y:S01]  /*7ec0*/  SYNCS.ARRIVE.TRANS64 RZ, [R16+URZ+0x30800], R5 ;  /* 0x0308000510ff79a7 */ /* 0x0005e2000800003f */
[----:B------:R2:W-:Y:S01]  /*7ed0*/  UTMALDG.4D [UR8], [UR30], desc[UR48] ;  /* 0x000030081e0075b4 */ /* 0x0005e20008019000 */
[----:B-1----:R-:W-:Y:S01]  /*7ee0*/  UIADD3 UR32, UR8, 0x8000, URZ ;  /* 0x0000800008207890 */ /* 0x002fe2000fffe03f */
        /* <DEDUP_REMOVED lines=12> */
[----:B--2---:R-:W-:Y:S05]  /*7fb0*/  @P1 BRA `(.L_x_2489) ;  /* 0x00000010004c1947 */ /* 0x004fea0003800000 */
        /* <DEDUP_REMOVED lines=10> */
[----:B------:R2:W-:Y:S01]  /*8060*/  STL [R1], R5 ;  /* 0x0000000501007387 */ /* 0x0005e20000100800 */
[----:B-1----:R-:W-:Y:S01]  /*8070*/  LOP3.LUT R6, R6, 0x1f, RZ, 0xc0, !PT ;  /* 0x0000001f06067812 */ /* 0x002fe200078ec0ff */
[----:B------:R-:W-:Y:S06]  /*8080*/  @!P1 BRA `(.L_x_2490) ;  /* 0x0000000800b09947 */ /* 0x000fec0003800000 */
[----:B------:R-:W-:Y:S01]  /*8090*/  R2UR UR8, R5 ;  /* 0x00000000050872ca */ /* 0x000fe200000e0000 */
[----:B------:R-:W-:Y:S02]  /*80a0*/  IMAD.MOV.U32 R0, RZ, RZ, R4 ;  /* 0x000000ffff007224 */ /* 0x000fe400078e0004 */
[----:B------:R-:W-:-:S10]  /*80b0*/  IMAD.MOV.U32 R11, RZ, RZ, 0x1 ;  /* 0x00000001ff0b7424 */ /* 0x000fd400078e00ff */
[----:B------:R-:W-:-:S06]  /*80c0*/  UIADD3 UR7, UR7, -UR8, URZ ;  /* 0x8000000807077290 */ /* 0x000fcc000fffe03f */
[----:B------:R-:W-:-:S07]  /*80d0*/  IMAD.U32 R20, RZ, RZ, UR7 ;  /* 0x00000007ff147e24 */ /* 0x000fce000f8e00ff */
.L_x_2499:
[----:B--234-:R-:W-:-:S04]  /*80e0*/  SHF.L.U32 R21, R11, 0x1f, RZ ;  /* 0x0000001f0b157819 */ /* 0x01cfc800000006ff */
[----:B------:R-:W1:Y:S02]  /*80f0*/  SYNCS.PHASECHK.TRANS64.TRYWAIT P1, [R16+URZ+0x30840], R21 ;  /* 0x03084015100075a7 */ /* 0x000e64000802017f */
[----:B-1----:R-:W-:Y:S05]  /*8100*/  @!P1 BRA `(.L_x_2491) ;  /* 0x0000001400dc9947 */ /* 0x002fea0003800000 */
.L_x_2516:
[----:B------:R-:W-:Y:S05]  /*8110*/  @P0 BRA `(.L_x_2492) ;  /* 0x0000000000140947 */ /* 0x000fea0003800000 */
[----:B------:R-:W-:Y:S01]  /*8120*/  ISETP.NE.AND P1, PT, R6, RZ, PT ;  /* 0x000000ff0600720c */ /* 0x000fe20003f25270 */
[----:B------:R-:W-:-:S04]  /*8130*/  IMAD.MOV.U32 R3, RZ, RZ, 0x4100 ;  /* 0x00004100ff037424 */ /* 0x000fc800078e00ff */
[----:B------:R3:W-:Y:S08]  /*8140*/  SYNCS.ARRIVE.TRANS64 RZ, [R16+URZ+0x30830], R3 ;  /* 0x0308300310ff79a7 */ /* 0x0007f0000800003f */
[----:B------:R-:W-:Y:S05]  /*8150*/  @!P1 BRA `(.L_x_2492) ;  /* 0x0000000000049947 */ /* 0x000fea0003800000 */
[----:B------:R-:W-:Y:S01]  /*8160*/  BPT.TRAP 0x1 ;  /* 0x000000040000795c */ /* 0x000fe20000300000 */
.L_x_2492:
        /* <DEDUP_REMOVED lines=36> */
.L_x_2517:
[----:B------:R-:W-:Y:S05]  /*83b0*/  @P0 BRA `(.L_x_2494) ;  /* 0x0000000000140947 */ /* 0x000fea0003800000 */
[----:B------:R-:W-:Y:S01]  /*83c0*/  ISETP.NE.AND P1, PT, R6, RZ, PT ;  /* 0x000000ff0600720c */ /* 0x000fe20003f25270 */
[----:B------:R-:W-:-:S04]  /*83d0*/  IMAD.MOV.U32 R2, RZ, RZ, 0x4100 ;  /* 0x00004100ff027424 */ /* 0x000fc800078e00ff */
[----:B------:R3:W-:Y:S08]  /*83e0*/  SYNCS.ARRIVE.TRANS64 RZ, [R16+URZ+0x30818], R2 ;  /* 0x0308180210ff79a7 */ /* 0x0007f0000800003f */
[----:B------:R-:W-:Y:S05]  /*83f0*/  @!P1 BRA `(.L_x_2494) ;  /* 0x0000000000049947 */ /* 0x000fea0003800000 */
[----:B------:R-:W-:Y:S01]  /*8400*/  BPT.TRAP 0x1 ;  /* 0x000000040000795c */ /* 0x000fe20000300000 */
.L_x_2494:
        /* <DEDUP_REMOVED lines=36> */
.L_x_2518:
[----:B------:R-:W-:Y:S05]  /*8650*/  @P0 BRA `(.L_x_2496) ;  /* 0x0000000000140947 */ /* 0x000fea0003800000 */
[----:B------:R-:W-:Y:S01]  /*8660*/  ISETP.NE.AND P1, PT, R6, RZ, PT ;  /* 0x000000ff0600720c */ /* 0x000fe20003f25270 */
[----:B-123--:R-:W-:-:S04]  /*8670*/  IMAD.MOV.U32 R21, RZ, RZ, 0x4100 ;  /* 0x00004100ff157424 */ /* 0x00efc800078e00ff */
[----:B------:R4:W-:Y:S08]  /*8680*/  SYNCS.ARRIVE.TRANS64 RZ, [R16+URZ+0x30838], R21 ;  /* 0x0308381510ff79a7 */ /* 0x0009f0000800003f */
[----:B------:R-:W-:Y:S05]  /*8690*/  @!P1 BRA `(.L_x_2496) ;  /* 0x0000000000049947 */ /* 0x000fea0003800000 */
[----:B------:R-:W-:Y:S01]  /*86a0*/  BPT.TRAP 0x1 ;  /* 0x000000040000795c */ /* 0x000fe20000300000 */
.L_x_2496:
        /* <DEDUP_REMOVED lines=31> */
.L_x_2520:
[----:B------:R-:W-:Y:S05]  /*88a0*/  @P0 BRA `(.L_x_2498) ;  /* 0x0000000000140947 */ /* 0x000fea0003800000 */
[----:B------:R-:W-:Y:S01]  /*88b0*/  ISETP.NE.AND P1, PT, R6, RZ, PT ;  /* 0x000000ff0600720c */ /* 0x000fe20003f25270 */
[----:B------:R-:W-:-:S04]  /*88c0*/  IMAD.MOV.U32 R5, RZ, RZ, 0x4100 ;  /* 0x00004100ff057424 */ /* 0x000fc800078e00ff */
[----:B------:R1:W-:Y:S08]  /*88d0*/  SYNCS.ARRIVE.TRANS64 RZ, [R16+URZ+0x30810], R5 ;  /* 0x0308100510ff79a7 */ /* 0x0003f0000800003f */
[----:B------:R-:W-:Y:S05]  /*88e0*/  @!P1 BRA `(.L_x_2498) ;  /* 0x0000000000049947 */ /* 0x000fea0003800000 */
[----:B------:R-:W-:Y:S01]  /*88f0*/  BPT.TRAP 0x1 ;  /* 0x000000040000795c */ /* 0x000fe20000300000 */
.L_x_2498:
        /* <DEDUP_REMOVED lines=37> */
.L_x_2490:
[----:B--2---:R-:W2:Y:S01]  /*8b50*/  LDL.LU R5, [R1] ;  /* 0x0000000001057983 */ /* 0x004ea20000300800 */
[----:B------:R-:W-:-:S04]  /*8b60*/  IMAD.U32 R4, RZ, RZ, UR4 ;  /* 0x00000004ff047e24 */ /* 0x000fc8000f8e00ff */
[----:B------:R-:W-:Y:S01]  /*8b70*/  VIADD R4, R4, 0xffffffff ;  /* 0xffffffff04047836 */ /* 0x000fe20000000000 */
[----:B--2---:R-:W-:-:S13]  /*8b80*/  ISETP.NE.AND P1, PT, R5, RZ, PT ;  /* 0x000000ff0500720c */ /* 0x004fda0003f25270 */
[----:B------:R-:W-:Y:S05]  /*8b90*/  @!P1 BRA `(.L_x_2489) ;  /* 0x0000000400549947 */ /* 0x000fea0003800000 */
[----:B------:R-:W-:-:S04]  /*8ba0*/  SHF.L.U32 R13, R11, 0x1f, RZ ;  /* 0x0000001f0b0d7819 */ /* 0x000fc800000006ff */
[----:B------:R-:W1:Y:S02]  /*8bb0*/  SYNCS.PHASECHK.TRANS64.TRYWAIT P1, [R16+URZ+0x30840], R13 ;  /* 0x0308400d100075a7 */ /* 0x000e64000802017f */
[----:B-1----:R-:W-:Y:S05]  /*8bc0*/  @!P1 BRA `(.L_x_2500) ;  /* 0x0000000c00809947 */ /* 0x002fea0003800000 */
.L_x_2521:
[----:B------:R-:W-:Y:S05]  /*8bd0*/  @P0 BRA `(.L_x_2501) ;  /* 0x0000000000140947 */ /* 0x000fea0003800000 */
[----:B------:R-:W-:Y:S01]  /*8be0*/  ISETP.NE.AND P1, PT, R6, RZ, PT ;  /* 0x000000ff0600720c */ /* 0x000fe20003f25270 */
[----:B------:R-:W-:-:S04]  /*8bf0*/  IMAD.MOV.U32 R5, RZ, RZ, 0x4100 ;  /* 0x00004100ff057424 */ /* 0x000fc800078e00ff */
[----:B------:R2:W-:Y:S08]  /*8c00*/  SYNCS.ARRIVE.TRANS64 RZ, [R16+URZ+0x30830], R5 ;  /* 0x0308300510ff79a7 */ /* 0x0005f0000800003f */
[----:B------:R-:W-:Y:S05]  /*8c10*/  @!P1 BRA `(.L_x_2501) ;  /* 0x0000000000049947 */ /* 0x000fea0003800000 */
[----:B------:R-:W-:Y:S01]  /*8c20*/  BPT.TRAP 0x1 ;  /* 0x000000040000795c */ /* 0x000fe20000300000 */
.L_x_2501:
[----:B--2---:R-:W2:Y:S01]  /*8c30*/  LDC.64 R4, c[0x0][0x728] ;  /* 0x0001ca00ff047b82 */ /* 0x004ea20000000a00 */
        /* <DEDUP_REMOVED lines=30> */
[----:B------:R-:W5:Y:S02]  /*8e20*/  SYNCS.PHASECHK.TRANS64.TRYWAIT P1, [R16+URZ+0x30828], R13 ;  /* 0x0308280d100075a7 */ /* 0x000f64000802017f */
[----:B--2--5:R-:W-:Y:S05]  /*8e30*/  @!P1 BRA `(.L_x_2502) ;  /* 0x0000000800f89947 */ /* 0x024fea0003800000 */
.L_x_2522:
[----:B------:R-:W-:Y:S05]  /*8e40*/  @P0 BRA `(.L_x_2503) ;  /* 0x0000000000140947 */ /* 0x000fea0003800000 */
[----:B------:R-:W-:Y:S01]  /*8e50*/  ISETP.NE.AND P0, PT, R6, RZ, PT ;  /* 0x000000ff0600720c */ /* 0x000fe20003f05270 */
[----:B------:R-:W-:-:S04]  /*8e60*/  IMAD.MOV.U32 R5, RZ, RZ, 0x4100 ;  /* 0x00004100ff057424 */ /* 0x000fc800078e00ff */
[----:B------:R1:W-:Y:S08]  /*8e70*/  SYNCS.ARRIVE.TRANS64 RZ, [R16+URZ+0x30818], R5 ;  /* 0x0308180510ff79a7 */ /* 0x0003f0000800003f */
[----:B------:R-:W-:Y:S05]  /*8e80*/  @!P0 BRA `(.L_x_2503) ;  /* 0x0000000000048947 */ /* 0x000fea0003800000 */
[----:B------:R-:W-:Y:S01]  /*8e90*/  BPT.TRAP 0x1 ;  /* 0x000000040000795c */ /* 0x000fe20000300000 */
.L_x_2503:
        /* <DEDUP_REMOVED lines=10> */
[----:B------:R-:W-:-:S02]  /*8f40*/  IMAD.U32 R6, RZ, RZ, UR4 ;  /* 0x00000004ff067e24 */ /* 0x000fc4000f8e00ff */
[----:B------:R-:W-:Y:S01]  /*8f50*/  IMAD.MOV.U32 R19, RZ, RZ, 0x1 ;  /* 0x00000001ff137424 */ /* 0x000fe200078e00ff */
[----:B------:R-:W-:Y:S01]  /*8f60*/  UIADD3 UR27, UR27, 0x40, URZ ;  /* 0x000000401b1b7890 */ /* 0x000fe2000fffe03f */
[----:B------:R-:W-:-:S03]  /*8f70*/  VIADD R6, R6, 0xffffffff ;  /* 0xffffffff06067836 */ /* 0x000fc60000000000 */
[----:B------:R-:W-:Y:S02]  /*8f80*/  UIADD3 UR8, UP0, UR27, UR22, URZ ;  /* 0x000000161b087290 */ /* 0x000fe4000ff1e03f */
[----:B------:R-:W-:Y:S02]  /*8f90*/  UIADD3 UR24, UR32, 0x1c000, URZ ;  /* 0x0001c00020187890 */ /* 0x000fe4000fffe03f */
[----:B------:R-:W-:Y:S02]  /*8fa0*/  ULEA.HI.X.SX32 UR7, UR27, UR7, 0x1, UP0 ;  /* 0x000000071b077291 */ /* 0x000fe400080f0e3f */
[----:B-1----:R-:W-:Y:S01]  /*8fb0*/  IMAD.U32 R5, RZ, RZ, UR8 ;  /* 0x00000008ff057e24 */ /* 0x002fe2000f8e00ff */
        /* <DEDUP_REMOVED lines=9> */
[----:B------:R-:W-:Y:S01]  /*9050*/  R2UR UR34, R10 ;  /* 0x000000000a2272ca */ /* 0x000fe200000e0000 */
[----:B------:R-:W-:Y:S01]  /*9060*/  UMOV UR19, UR27 ;  /* 0x0000001b00137c82 */ /* 0x000fe20008000000 */
[----:B------:R-:W-:Y:S01]  /*9070*/  R2UR UR35, R9 ;  /* 0x00000000092372ca */ /* 0x000fe200000e0000 */
[----:B------:R-:W-:Y:S01]  /*9080*/  UMOV UR33, UR25 ;  /* 0x0000001900217c82 */ /* 0x000fe20008000000 */
[----:B------:R-:W-:Y:S01]  /*9090*/  UMOV UR7, 0x10 ;  /* 0x0000001000077882 */ /* 0x000fe20000000000 */
[----:B------:R1:W-:Y:S01]  /*90a0*/  UTMALDG.4D [UR24], [UR8], desc[UR30] ;  /* 0x00001e18080075b4 */ /* 0x0003e20008019000 */
[----:B------:R-:W-:Y:S01]  /*90b0*/  IMAD.MOV.U32 R4, RZ, RZ, R6 ;  /* 0x000000ffff047224 */ /* 0x000fe200078e0006 */
[----:B------:R1:W-:Y:S08]  /*90c0*/  UTMALDG.4D [UR16], [UR8], desc[UR30] ;  /* 0x00001e10080075b4 */ /* 0x0003f00008019000 */
[----:B------:R1:W-:Y:S02]  /*90d0*/  UBLKCP.S.G [UR32], [UR34], UR7 ;  /* 0x00000020220073ba */ /* 0x0003e40008000207 */
[----:B-1----:R-:W-:Y:S01]  /*90e0*/  NOP ;  /* 0x0000000000007918 */ /* 0x002fe20000000000 */
.L_x_2489:
[----:B------:R-:W1:Y:S01]  /*90f0*/  S2R R0, SR_TID.X ;  /* 0x0000000000007919 */ /* 0x000e620000002100 */
[----:B------:R-:W-:Y:S01]  /*9100*/  IMAD R3, R19, 0x8, R16 ;  /* 0x0000000813037824 */ /* 0x000fe200078e0210 */
[----:B-1----:R-:W-:Y:S02]  /*9110*/  LOP3.LUT R2, R0, 0x7f, RZ, 0xc0, !PT ;  /* 0x0000007f00027812 */ /* 0x002fe400078ec0ff */
[----:B------:R-:W-:Y:S02]  /*9120*/  SHF.L.U32 R0, R11, 0x1f, RZ ;  /* 0x0000001f0b007819 */ /* 0x000fe400000006ff */
[----:B------:R-:W-:Y:S02]  /*9130*/  ISETP.NE.AND P1, PT, R2, RZ, PT ;  /* 0x000000ff0200720c */ /* 0x000fe40003f25270 */
[----:B------:R-:W1:Y:S02]  /*9140*/  SYNCS.PHASECHK.TRANS64.TRYWAIT P0, [R3+URZ+0x30840], R0 ;  /* 0x03084000030075a7 */ /* 0x000e64000800017f */
[----:B-1----:R-:W-:Y:S09]  /*9150*/  @!P0 BRA `(.L_x_2504) ;  /* 0x0000000800448947 */ /* 0x002ff20003800000 */
.L_x_2523:
[----:B------:R-:W-:Y:S05]  /*9160*/  @P1 BRA `(.L_x_2505) ;  /* 0x0000000000181947 */ /* 0x000fea0003800000 */
[----:B------:R-:W1:Y:S01]  /*9170*/  S2R R2, SR_TID.X ;  /* 0x0000000000027919 */ /* 0x000e620000002100 */
[----:B------:R-:W-:-:S04]  /*9180*/  IMAD.MOV.U32 R0, RZ, RZ, 0x4100 ;  /* 0x00004100ff007424 */ /* 0x000fc800078e00ff */
[----:B------:R1:W-:Y:S02]  /*9190*/  SYNCS.ARRIVE.TRANS64 RZ, [R3+URZ+0x30830], R0 ;  /* 0x0308300003ff79a7 */ /* 0x0003e4000800003f */
[----:B-1----:R-:W-:-:S13]  /*91a0*/  LOP3.LUT P0, RZ, R2, 0x1f, RZ, 0xc0, !PT ;  /* 0x0000001f02ff7812 */ /* 0x002fda000780c0ff */
[----:B------:R-:W-:Y:S05]  /*91b0*/  @!P0 BRA `(.L_x_2505) ;  /* 0x0000000000048947 */ /* 0x000fea0003800000 */
[----:B------:R-:W-:Y:S01]  /*91c0*/  BPT.TRAP 0x1 ;  /* 0x000000040000795c */ /* 0x000fe20000300000 */
.L_x_2505:
[----:B------:R-:W-:Y:S01]  /*91d0*/  R2UR UR27, R4 ;  /* 0x00000000041b72ca */ /* 0x000fe200000e0000 */
        /* <DEDUP_REMOVED lines=39> */
.L_x_2486:
[----:B------:R-:W-:Y:S05]  /*9450*/  BSYNC B0 ;  /* 0x0000000000007941 */ /* 0x000fea0003800000 */
.L_x_2485:
[----:B------:R-:W-:-:S03]  /*9460*/  UMOV UR7, 0xffffffff ;  /* 0xffffffff00077882 */ /* 0x000fc60000000000 */
[----:B------:R-:W-:Y:S05]  /*9470*/  BRA.DIV UR7, `(.L_x_2506) ;  /* 0x0000000607907947 */ /* 0x000fea000b800000 */
[----:B------:R-:W-:-:S13]  /*9480*/  ELECT P6, URZ, PT ;  /* 0x00000000003f782f */ /* 0x000fda00038c0000 */
.L_x_2526:
[----:B------:R-:W-:Y:S05]  /*9490*/  @!P6 BRA `(.L_x_2402) ;  /* 0x000000000084e947 */ /* 0x000fea0003800000 */
[----:B------:R-:W-:-:S06]  /*94a0*/  ULOP3.LUT UR7, UR38, 0x2, URZ, 0xfc, !UPT ;  /* 0x0000000226077892 */ /* 0x000fcc000f8efc3f */
[----:B------:R-:W-:-:S05]  /*94b0*/  IMAD.U32 R2, RZ, RZ, UR7 ;  /* 0x00000007ff027e24 */ /* 0x000fca000f8e00ff */
[----:B------:R-:W-:-:S13]  /*94c0*/  ISETP.NE.AND P2, PT, R2, 0x3, PT ;  /* 0x000000030200780c */ /* 0x000fda0003f45270 */
[----:B------:R-:W-:Y:S05]  /*94d0*/  @!P2 BRA `(.L_x_2507) ;  /* 0x000000000004a947 */ /* 0x000fea0003800000 */
[----:B------:R-:W-:Y:S01]  /*94e0*/  BPT.TRAP 0x1 ;  /* 0x000000040000795c */ /* 0x000fe20000300000 */
.L_x_2507:
        /* <DEDUP_REMOVED lines=15> */
.L_x_2527:
[----:B------:R-:W2:Y:S02]  /*95e0*/  SYNCS.PHASECHK.TRANS64.TRYWAIT P0, [R3+URZ], R2 ;  /* 0x00000002030075a7 */ /* 0x000ea4000800017f */
[----:B--2---:R-:W-:Y:S05]  /*95f0*/  @!P0 BRA `(.L_x_2509) ;  /* 0x0000000400648947 */ /* 0x004fea0003800000 */
.L_x_2528:
[----:B------:R-:W-:Y:S05]  /*9600*/  @!P2 BRA `(.L_x_2510) ;  /* 0x000000000004a947 */ /* 0x000fea0003800000 */
[----:B------:R-:W-:Y:S01]  /*9610*/  BPT.TRAP 0x1 ;  /* 0x000000040000795c */ /* 0x000fe20000300000 */
.L_x_2510:
[----:B--2---:R-:W-:-:S04]  /*9620*/  VIADD R3, R7, 0x30840 ;  /* 0x0003084007037836 */ /* 0x004fc80000000000 */
[----:B------:R-:W-:-:S04]  /*9630*/  IMAD R0, R0, 0x8, R3 ;  /* 0x0000000800007824 */ /* 0x000fc800078e0203 */
[----:B------:R-:W2:Y:S02]  /*9640*/  SYNCS.PHASECHK.TRANS64.TRYWAIT P0, [R0+URZ], R5 ;  /* 0x00000005000075a7 */ /* 0x000ea4000800017f */
[----:B--2---:R-:W-:Y:S05]  /*9650*/  @!P0 BRA `(.L_x_2511) ;  /* 0x0000000400608947 */ /* 0x004fea0003800000 */
.L_x_2529:
[----:B------:R-:W-:-:S07]  /*9660*/  IMAD R3, R4, 0x8, R3 ;  /* 0x0000000804037824 */ /* 0x000fce00078e0203 */
.L_x_2512:
[----:B---3--:R3:W4:Y:S02]  /*9670*/  SYNCS.PHASECHK.TRANS64.TRYWAIT P0, [R3+URZ], R2 ;  /* 0x00000002030075a7 */ /* 0x008724000800017f */
[----:B----4-:R-:W-:Y:S05]  /*9680*/  @!P0 NANOSLEEP.SYNCS 0x989680 ;  /* 0x009896800000895d */ /* 0x010fea0003900000 */
[----:B------:R-:W4:Y:S02]  /*9690*/  @!P0 SYNCS.PHASECHK.TRANS64 P0, [R3+URZ], R2 ;  /* 0x00000002030085a7 */ /* 0x000f24000800007f */
[----:B----4-:R-:W-:Y:S05]  /*96a0*/  @!P0 BRA `(.L_x_2512) ;  /* 0xfffffffc00f08947 */ /* 0x010fea000383ffff */
.L_x_2402:
[----:B------:R-:W-:Y:S05]  /*96b0*/  BSYNC B6 ;  /* 0x0000000000067941 */ /* 0x000fea0003800000 */
.L_x_2397:
[----:B------:R-:W-:Y:S05]  /*96c0*/  EXIT ;  /* 0x000000000000794d */ /* 0x000fea0003800000 */
.L_x_2408:
[----:B------:R-:W-:Y:S02]  /*96d0*/  IMAD.MOV.U32 R12, RZ, RZ, RZ ;  /* 0x000000ffff0c7224 */ /* 0x000fe400078e00ff */
[----:B------:R-:W-:Y:S02]  /*96e0*/  IMAD.MOV.U32 R11, RZ, RZ, 0x1f ;  /* 0x0000001fff0b7424 */ /* 0x000fe400078e00ff */
[----:B------:R-:W-:-:S07]  /*96f0*/  IMAD.MOV.U32 R15, RZ, RZ, -0x1 ;  /* 0xffffffffff0f7424 */ /* 0x000fce00078e00ff */
[----:B------:R-:W-:Y:S05]  /*9700*/  WARPSYNC.COLLECTIVE R15, `(.L_x_2513) ;  /* 0x000000000f087348 */ /* 0x000fea0003c00000 */
[----:B------:R1:W2:Y:S02]  /*9710*/  SHFL.IDX P6, R14, R13, R12, R11 ;  /* 0x0000000c0d0e7389 */ /* 0x0002a400000c000b */
[----:B-12---:R-:W-:Y:S01]  /*9720*/  ENDCOLLECTIVE ;  /* 0x000000000000791b */ /* 0x006fe20003800000 */
.L_x_2513:
[----:B------:R-:W-:Y:S05]  /*9730*/  BRA `(.L_x_2514) ;  /* 0xffffff7c000c7947 */ /* 0x000fea000383ffff */
.L_x_2410:
[----:B---3--:R3:W4:Y:S02]  /*9740*/  SYNCS.PHASECHK.TRANS64.TRYWAIT P0, [R228+URZ+0x30800], R9 ;  /* 0x03080009e40075a7 */ /* 0x008724000800017f */
[----:B----4-:R-:W-:Y:S05]  /*9750*/  @!P0 NANOSLEEP.SYNCS 0x989680 ;  /* 0x009896800000895d */ /* 0x010fea0003900000 */
[----:B------:R-:W4:Y:S02]  /*9760*/  @!P0 SYNCS.PHASECHK.TRANS64 P0, [R228+URZ+0x30800], R9 ;  /* 0x03080009e40085a7 */ /* 0x000f24000800007f */
[----:B----4-:R-:W-:Y:S05]  /*9770*/  @!P0 BRA `(.L_x_2410) ;  /* 0xfffffffc00f08947 */ /* 0x010fea000383ffff */
[----:B------:R-:W-:Y:S05]  /*9780*/  BRA `(.L_x_2409) ;  /* 0xffffff7c00347947 */ /* 0x000fea000383ffff */
.L_x_2414:
[----:B---3--:R3:W4:Y:S02]  /*9790*/  SYNCS.PHASECHK.TRANS64.TRYWAIT P1, [R0+URZ+0x30810], R9 ;  /* 0x03081009000075a7 */ /* 0x008724000802017f */
[----:B----4-:R-:W-:Y:S05]  /*97a0*/  @!P1 NANOSLEEP.SYNCS 0x989680 ;  /* 0x009896800000995d */ /* 0x010fea0003900000 */
[----:B------:R-:W4:Y:S02]  /*97b0*/  @!P1 SYNCS.PHASECHK.TRANS64 P1, [R0+URZ+0x30810], R9 ;  /* 0x03081009000095a7 */ /* 0x000f24000802007f */
[----:B----4-:R-:W-:Y:S05]  /*97c0*/  @!P1 BRA `(.L_x_2414) ;  /* 0xfffffffc00f09947 */ /* 0x010fea000383ffff */
[----:B------:R-:W-:Y:S05]  /*97d0*/  BRA `(.L_x_2413) ;  /* 0xffffff8000ec7947 */ /* 0x000fea000383ffff */
.L_x_2418:
[----:B------:R1:W1:Y:S02]  /*97e0*/  SYNCS.PHASECHK.TRANS64.TRYWAIT P1, [R0+URZ+0x30830], R9 ;  /* 0x03083009000075a7 */ /* 0x000264000802017f */
[----:B-1----:R-:W-:Y:S05]  /*97f0*/  @!P1 NANOSLEEP.SYNCS 0x989680 ;  /* 0x009896800000995d */ /* 0x002fea0003900000 */
[----:B------:R-:W1:Y:S02]  /*9800*/  @!P1 SYNCS.PHASECHK.TRANS64 P1, [R0+URZ+0x30830], R9 ;  /* 0x03083009000095a7 */ /* 0x000e64000802007f */
[----:B-1----:R-:W-:Y:S05]  /*9810*/  @!P1 BRA `(.L_x_2418) ;  /* 0xfffffffc00f09947 */ /* 0x002fea000383ffff */
[----:B------:R-:W-:Y:S05]  /*9820*/  BRA `(.L_x_2417) ;  /* 0xffffff8800447947 */ /* 0x000fea000383ffff */
.L_x_2487:
[----:B-1----:R1:W2:Y:S02]  /*9830*/  SYNCS.PHASECHK.TRANS64.TRYWAIT P0, [R16+URZ+0x30820], R3 ;  /* 0x03082003100075a7 */ /* 0x0022a4000800017f */
[----:B--2---:R-:W-:Y:S05]  /*9840*/  @!P0 NANOSLEEP.SYNCS 0x989680 ;  /* 0x009896800000895d */ /* 0x004fea0003900000 */
[----:B------:R-:W2:Y:S02]  /*9850*/  @!P0 SYNCS.PHASECHK.TRANS64 P0, [R16+URZ+0x30820], R3 ;  /* 0x03082003100085a7 */ /* 0x000ea4000800007f */
[----:B--2---:R-:W-:Y:S05]  /*9860*/  @!P0 BRA `(.L_x_2487) ;  /* 0xfffffffc00f08947 */ /* 0x004fea000383ffff */
[----:B------:R-:W-:Y:S05]  /*9870*/  BRA `(.L_x_2515) ;  /* 0xffffffe000587947 */ /* 0x000fea000383ffff */
.L_x_2491:
[----:B-1----:R1:W3:Y:S02]  /*9880*/  SYNCS.PHASECHK.TRANS64.TRYWAIT P1, [R16+URZ+0x30840], R21 ;  /* 0x03084015100075a7 */ /* 0x0022e4000802017f */
[----:B---3--:R-:W-:Y:S05]  /*9890*/  @!P1 NANOSLEEP.SYNCS 0x989680 ;  /* 0x009896800000995d */ /* 0x008fea0003900000 */
[----:B------:R-:W3:Y:S02]  /*98a0*/  @!P1 SYNCS.PHASECHK.TRANS64 P1, [R16+URZ+0x30840], R21 ;  /* 0x03084015100095a7 */ /* 0x000ee4000802007f */
[----:B---3--:R-:W-:Y:S05]  /*98b0*/  @!P1 BRA `(.L_x_2491) ;  /* 0xfffffffc00f09947 */ /* 0x008fea000383ffff */
[----:B------:R-:W-:Y:S05]  /*98c0*/  BRA `(.L_x_2516) ;  /* 0xffffffe800107947 */ /* 0x000fea000383ffff */
.L_x_2493:
[----:B--2---:R2:W3:Y:S02]  /*98d0*/  SYNCS.PHASECHK.TRANS64.TRYWAIT P1, [R16+URZ+0x30828], R21 ;  /* 0x03082815100075a7 */ /* 0x0044e4000802017f */
[----:B---3--:R-:W-:Y:S05]  /*98e0*/  @!P1 NANOSLEEP.SYNCS 0x989680 ;  /* 0x009896800000995d */ /* 0x008fea0003900000 */
[----:B------:R-:W3:Y:S02]  /*98f0*/  @!P1 SYNCS.PHASECHK.TRANS64 P1, [R16+URZ+0x30828], R21 ;  /* 0x03082815100095a7 */ /* 0x000ee4000802007f */
[----:B---3--:R-:W-:Y:S05]  /*9900*/  @!P1 BRA `(.L_x_2493) ;  /* 0xfffffffc00f09947 */ /* 0x008fea000383ffff */
[----:B------:R-:W-:Y:S05]  /*9910*/  BRA `(.L_x_2517) ;  /* 0xffffffe800a47947 */ /* 0x000fea000383ffff */
.L_x_2495:
[----:B---3--:R3:W4:Y:S02]  /*9920*/  SYNCS.PHASECHK.TRANS64.TRYWAIT P1, [R16+URZ+0x30848], R21 ;  /* 0x03084815100075a7 */ /* 0x008724000802017f */
[----:B----4-:R-:W-:Y:S05]  /*9930*/  @!P1 NANOSLEEP.SYNCS 0x989680 ;  /* 0x009896800000995d */ /* 0x010fea0003900000 */
[----:B------:R-:W4:Y:S02]  /*9940*/  @!P1 SYNCS.PHASECHK.TRANS64 P1, [R16+URZ+0x30848], R21 ;  /* 0x03084815100095a7 */ /* 0x000f24000802007f */
[----:B----4-:R-:W-:Y:S05]  /*9950*/  @!P1 BRA `(.L_x_2495) ;  /* 0xfffffffc00f09947 */ /* 0x010fea000383ffff */
[----:B------:R-:W-:Y:S05]  /*9960*/  BRA `(.L_x_2518) ;  /* 0xffffffec00387947 */ /* 0x000fea000383ffff */
.L_x_2497:
[----:B------:R-:W-:-:S07]  /*9970*/  SHF.L.U32 R5, R11, 0x1f, RZ ;  /* 0x0000001f0b057819 */ /* 0x000fce00000006ff */
.L_x_2519:
[----:B------:R1:W1:Y:S02]  /*9980*/  SYNCS.PHASECHK.TRANS64.TRYWAIT P1, [R16+URZ+0x30820], R5 ;  /* 0x03082005100075a7 */ /* 0x000264000802017f */
[----:B-1----:R-:W-:Y:S05]  /*9990*/  @!P1 NANOSLEEP.SYNCS 0x989680 ;  /* 0x009896800000995d */ /* 0x002fea0003900000 */
[----:B------:R-:W1:Y:S02]  /*99a0*/  @!P1 SYNCS.PHASECHK.TRANS64 P1, [R16+URZ+0x30820], R5 ;  /* 0x03082005100095a7 */ /* 0x000e64000802007f */
[----:B-1----:R-:W-:Y:S05]  /*99b0*/  @!P1 BRA `(.L_x_2519) ;  /* 0xfffffffc00f09947 */ /* 0x002fea000383ffff */
[----:B------:R-:W-:Y:S05]  /*99c0*/  BRA `(.L_x_2520) ;  /* 0xffffffec00b47947 */ /* 0x000fea000383ffff */
.L_x_2500:
[----:B-1----:R1:W2:Y:S02]  /*99d0*/  SYNCS.PHASECHK.TRANS64.TRYWAIT P1, [R16+URZ+0x30840], R13 ;  /* 0x0308400d100075a7 */ /* 0x0022a4000802017f */
[----:B--2---:R-:W-:Y:S05]  /*99e0*/  @!P1 NANOSLEEP.SYNCS 0x989680 ;  /* 0x009896800000995d */ /* 0x004fea0003900000 */
[----:B------:R-:W2:Y:S02]  /*99f0*/  @!P1 SYNCS.PHASECHK.TRANS64 P1, [R16+URZ+0x30840], R13 ;  /* 0x0308400d100095a7 */ /* 0x000ea4000802007f */
[----:B--2---:R-:W-:Y:S05]  /*9a00*/  @!P1 BRA `(.L_x_2500) ;  /* 0xfffffffc00f09947 */ /* 0x004fea000383ffff */
[----:B------:R-:W-:Y:S05]  /*9a10*/  BRA `(.L_x_2521) ;  /* 0xfffffff0006c7947 */ /* 0x000fea000383ffff */
.L_x_2502:
[----:B--2---:R2:W1:Y:S02]  /*9a20*/  SYNCS.PHASECHK.TRANS64.TRYWAIT P1, [R16+URZ+0x30828], R13 ;  /* 0x0308280d100075a7 */ /* 0x004464000802017f */
[----:B-1----:R-:W-:Y:S05]  /*9a30*/  @!P1 NANOSLEEP.SYNCS 0x989680 ;  /* 0x009896800000995d */ /* 0x002fea0003900000 */
[----:B------:R-:W1:Y:S02]  /*9a40*/  @!P1 SYNCS.PHASECHK.TRANS64 P1, [R16+URZ+0x30828], R13 ;  /* 0x0308280d100095a7 */ /* 0x000e64000802007f */
[----:B-1----:R-:W-:Y:S05]  /*9a50*/  @!P1 BRA `(.L_x_2502) ;  /* 0xfffffffc00f09947 */ /* 0x002fea000383ffff */
[----:B------:R-:W-:Y:S05]  /*9a60*/  BRA `(.L_x_2522) ;  /* 0xfffffff000f47947 */ /* 0x000fea000383ffff */
.L_x_2504:
[----:B------:R1:W1:Y:S02]  /*9a70*/  SYNCS.PHASECHK.TRANS64.TRYWAIT P0, [R3+URZ+0x30840], R0 ;  /* 0x03084000030075a7 */ /* 0x000264000800017f */
[----:B-1----:R-:W-:Y:S05]  /*9a80*/  @!P0 NANOSLEEP.SYNCS 0x989680 ;  /* 0x009896800000895d */ /* 0x002fea0003900000 */
[----:B------:R-:W1:Y:S02]  /*9a90*/  @!P0 SYNCS.PHASECHK.TRANS64 P0, [R3+URZ+0x30840], R0 ;  /* 0x03084000030085a7 */ /* 0x000e64000800007f */
[----:B-1----:R-:W-:Y:S05]  /*9aa0*/  @!P0 BRA `(.L_x_2504) ;  /* 0xfffffffc00f08947 */ /* 0x002fea000383ffff */
[----:B------:R-:W-:Y:S05]  /*9ab0*/  BRA `(.L_x_2523) ;  /* 0xfffffff400a87947 */ /* 0x000fea000383ffff */
.L_x_2506:
[----:B------:R-:W-:Y:S01]  /*9ac0*/  BSSY B0, `(.L_x_2524) ;  /* 0x0000006000007945 */ /* 0x000fe20003800000 */
[----:B------:R-:W-:-:S07]  /*9ad0*/  IMAD.MOV.U32 R15, RZ, RZ, -0x1 ;  /* 0xffffffffff0f7424 */ /* 0x000fce00078e00ff */
[----:B------:R-:W-:Y:S05]  /*9ae0*/  WARPSYNC.COLLECTIVE R15, `(.L_x_2525) ;  /* 0x000000000f0c7348 */ /* 0x000fea0003c00000 */
[----:B------:R-:W-:Y:S02]  /*9af0*/  ELECT P6, UR62, PT ;  /* 0x00000000003e782f */ /* 0x000fe400038c0000 */
[----:B------:R-:W-:Y:S01]  /*9b00*/  MOV R14, UR62 ;  /* 0x0000003e000e7c02 */ /* 0x000fe20008000f00 */
[----:B------:R-:W-:Y:S10]  /*9b10*/  ENDCOLLECTIVE ;  /* 0x000000000000791b */ /* 0x000ff40003800000 */
.L_x_2525:
[----:B------:R-:W-:Y:S05]  /*9b20*/  BSYNC B0 ;  /* 0x0000000000007941 */ /* 0x000fea0003800000 */
.L_x_2524:
[----:B------:R-:W-:Y:S05]  /*9b30*/  BRA `(.L_x_2526) ;  /* 0xfffffff800547947 */ /* 0x000fea000383ffff */
.L_x_2508:
[----:B-1----:R1:W2:Y:S02]  /*9b40*/  SYNCS.PHASECHK.TRANS64.TRYWAIT P0, [R6+URZ], R5 ;  /* 0x00000005060075a7 */ /* 0x0022a4000800017f */
[----:B--2---:R-:W-:Y:S05]  /*9b50*/  @!P0 NANOSLEEP.SYNCS 0x989680 ;  /* 0x009896800000895d */ /* 0x004fea0003900000 */
[----:B------:R-:W2:Y:S02]  /*9b60*/  @!P0 SYNCS.PHASECHK.TRANS64 P0, [R6+URZ], R5 ;  /* 0x00000005060085a7 */ /* 0x000ea4000800007f */
[----:B--2---:R-:W-:Y:S05]  /*9b70*/  @!P0 BRA `(.L_x_2508) ;  /* 0xfffffffc00f08947 */ /* 0x004fea000383ffff */
[----:B------:R-:W-:Y:S05]  /*9b80*/  BRA `(.L_x_2527) ;  /* 0xfffffff800947947 */ /* 0x000fea000383ffff */
.L_x_2509:
[----:B--2---:R2:W3:Y:S02]  /*9b90*/  SYNCS.PHASECHK.TRANS64.TRYWAIT P0, [R3+URZ], R2 ;  /* 0x00000002030075a7 */ /* 0x0044e4000800017f */
[----:B---3--:R-:W-:Y:S05]  /*9ba0*/  @!P0 NANOSLEEP.SYNCS 0x989680 ;  /* 0x009896800000895d */ /* 0x008fea0003900000 */
[----:B------:R-:W3:Y:S02]  /*9bb0*/  @!P0 SYNCS.PHASECHK.TRANS64 P0, [R3+URZ], R2 ;  /* 0x00000002030085a7 */ /* 0x000ee4000800007f */
[----:B---3--:R-:W-:Y:S05]  /*9bc0*/  @!P0 BRA `(.L_x_2509) ;  /* 0xfffffffc00f08947 */ /* 0x008fea000383ffff */
[----:B------:R-:W-:Y:S05]  /*9bd0*/  BRA `(.L_x_2528) ;  /* 0xfffffff800887947 */ /* 0x000fea000383ffff */
.L_x_2511:
[----:B--2---:R2:W3:Y:S02]  /*9be0*/  SYNCS.PHASECHK.TRANS64.TRYWAIT P0, [R0+URZ], R5 ;  /* 0x00000005000075a7 */ /* 0x0044e4000800017f */
[----:B---3--:R-:W-:Y:S05]  /*9bf0*/  @!P0 NANOSLEEP.SYNCS 0x989680 ;  /* 0x009896800000895d */ /* 0x008fea0003900000 */
[----:B------:R-:W3:Y:S02]  /*9c00*/  @!P0 SYNCS.PHASECHK.TRANS64 P0, [R0+URZ], R5 ;  /* 0x00000005000085a7 */ /* 0x000ee4000800007f */
[----:B---3--:R-:W-:Y:S05]  /*9c10*/  @!P0 BRA `(.L_x_2511) ;  /* 0xfffffffc00f08947 */ /* 0x008fea000383ffff */
[----:B------:R-:W-:Y:S05]  /*9c20*/  BRA `(.L_x_2529) ;  /* 0xfffffff8008c7947 */ /* 0x000fea000383ffff */
.L_x_2530:
        /* <DEDUP_REMOVED lines=13> */
.L_x_3701:


//--------------------- .text._ZN7cutlass13device_kernelIN5flash11enable_sm90INS1_16FlashAttnBwdSm90INS1_25CollectiveMainloopBwdSm90ILi2ELi2ELi2EN4cute5tupleIJNS5_1CILi1EEES8_S8_EEENS6_IJNS7_ILi64EEENS7_ILi128EEESB_EEENS_6half_tEfNS_4arch4Sm90ELb1ELb0ELb0ELb0ELb1ELb1ELb0ELb0ELi2ELi1ELi2ELi1ELb0EEENS1_21CollectiveEpilogueBwdISC_SD_SF_Li256ELb0ELb0ELi1EEENS1_25SingleTileBwdLPTSchedulerILb0ELi128ELb1EEEEEEEEEvNT_6ParamsE --------------------------
	.section	.text._ZN7cutlass13device_kernelIN5flash11enable_sm90INS1_16FlashAttnBwdSm90INS1_25CollectiveMainloopBwdSm90ILi2ELi2ELi2EN4cute5tupleIJNS5_1CILi1EEES8_S8_EEENS6_IJNS7_ILi64EEENS7_ILi128EEESB_EEENS_6half_tEfNS_4arch4Sm90ELb1ELb0ELb0ELb0ELb1ELb1ELb0ELb0ELi2ELi1ELi2ELi1ELb0EEENS1_21CollectiveEpilogueBwdISC_SD_SF_Li256ELb0ELb0ELi1EEENS1_25SingleTileBwdLPTSchedulerILb0ELi128ELb1EEEEEEEEEvNT_6ParamsE,"ax",@progbits
	.align	128
.text._ZN7cutlass13device_kernelIN5flash11enable_sm90INS1_16FlashAttnBwdSm90INS1_25CollectiveMainloopBwdSm90ILi2ELi2ELi2EN4cute5tupleIJNS5_1CILi1EEES8_S8_EEENS6_IJNS7_ILi64EEENS7_ILi128EEESB_EEENS_6half_tEfNS_4arch4Sm90ELb1ELb0ELb0ELb0ELb1ELb1ELb0ELb0ELi2ELi1ELi2ELi1ELb0EEENS1_21CollectiveEpilogueBwdISC_SD_SF_Li256ELb0ELb0ELi1EEENS1_25SingleTileBwdLPTSchedulerILb0ELi128ELb1EEEEEEEEEvNT_6ParamsE:
        .type           _ZN7cutlass13device_kernelIN5flash11enable_sm90INS1_16FlashAttnBwdSm90INS1_25CollectiveMainloopBwdSm90ILi2ELi2ELi2EN4cute5tupleIJNS5_1CILi1EEES8_S8_EEENS6_IJNS7_ILi64EEENS7_ILi128EEESB_EEENS_6half_tEfNS_4arch4Sm90ELb1ELb0ELb0ELb0ELb1ELb1ELb0ELb0ELi2ELi1ELi2ELi1ELb0EEENS1_21CollectiveEpilogueBwdISC_SD_SF_Li256ELb0ELb0ELi1EEENS1_25SingleTileBwdLPTSchedulerILb0ELi128ELb1EEEEEEEEEvNT_6ParamsE,@function
        .size           _ZN7cutlass13device_kernelIN5flash11enable_sm90INS1_16FlashAttnBwdSm90INS1_25CollectiveMainloopBwdSm90ILi2ELi2ELi2EN4cute5tupleIJNS5_1CILi1EEES8_S8_EEENS6_IJNS7_ILi64EEENS7_ILi128EEESB_EEENS_6half_tEfNS_4arch4Sm90ELb1ELb0ELb0ELb0ELb1ELb1ELb0ELb0ELi2ELi1ELi2ELi1ELb0EEENS1_21CollectiveEpilogueBwdISC_SD_SF_Li256ELb0ELb0ELi1EEENS1_25SingleTileBwdLPTSchedulerILb0ELi128ELb1EEEEEEEEEvNT_6ParamsE,(.L_x_3702 - _ZN7cutlass13device_kernelIN5flash11enable_sm90INS1_16FlashAttnBwdSm90INS1_25CollectiveMainloopBwdSm90ILi2ELi2ELi2EN4cute5tupleIJNS5_1CILi1EEES8_S8_EEENS6_IJNS7_ILi64EEENS7_ILi128EEESB_EEENS_6half_tEfNS_4arch4Sm90ELb1ELb0ELb0ELb0ELb1ELb1ELb0ELb0ELi2ELi1ELi2ELi1ELb0EEENS1_21CollectiveEpilogueBwdISC_SD_SF_Li256ELb0ELb0ELi1EEENS1_25SingleTileBwdLPTSchedulerILb0ELi128ELb1EEEEEEEEEvNT_6ParamsE)
        .other          _ZN7cutlass13device_kernelIN5flash11enable_sm90INS1_16FlashAttnBwdSm90INS1_25CollectiveMainloopBwdSm90ILi2ELi2ELi2EN4cute5tupleIJNS5_1CILi1EEES8_S8_EEENS6_IJNS7_ILi64EEENS7_ILi128EEESB_EEENS_6half_tEfNS_4arch4Sm90ELb1ELb0ELb0ELb0ELb1ELb1ELb0ELb0ELi2ELi1ELi2ELi1ELb0EEENS1_21CollectiveEpilogueBwdISC_SD_SF_Li256ELb0ELb0ELi1EEENS1_25SingleTileBwdLPTSchedulerILb0ELi128ELb1EEEEEEEEEvNT_6ParamsE,@"STO_CUDA_ENTRY STV_DEFAULT"
_ZN7cutlass13device_kernelIN5flash11enable_sm90INS1_16FlashAttnBwdSm90INS1_25CollectiveMainloopBwdSm90ILi2ELi2ELi2EN4cute5tupleIJNS5_1CILi1EEES8_S8_EEENS6_IJNS7_ILi64EEENS7_ILi128EEESB_EEENS_6half_tEfNS_4arch4Sm90ELb1ELb0ELb0ELb0ELb1ELb1ELb0ELb0ELi2ELi1ELi2ELi1ELb0EEENS1_21CollectiveEpilogueBwdISC_SD_SF_Li256ELb0ELb0ELi1EEENS1_25SingleTileBwdLPTSchedulerILb0ELi128ELb1EEEEEEEEEvNT_6ParamsE:
        /* <DEDUP_REMOVED lines=30> */
.L_x_2532:
[----:B------:R-:W-:Y:S05]  /*01e0*/  BSYNC B0 ;  /* 0x0000000000007941 */ /* 0x000fea0003800000 */
.L_x_2531:
        /* <DEDUP_REMOVED lines=37> */
.L_x_2533:
        /* <DEDUP_REMOVED lines=22> */
.L_x_2534:
[----:B------:R-:W-:Y:S01]  /*05a0*/  PLOP3.LUT P0, PT, PT, PT, UP0, 0x80, 0x0 ;  /* 0x000000000000781c */ /* 0x000fe20003f0f008 */
[----:B------:R-:W-:Y:S01]  /*05b0*/  NOP ;  /* 0x0000000000007918 */ /* 0x000fe20000000000 */
[----:B------:R-:W-:Y:S01]  /*05c0*/  ULDC.64 UR46, c[0x0][0x208] ;  /* 0x00008200002e7ab9 */ /* 0x000fe20000000a00 */
[----:B------:R-:W-:Y:S01]  /*05d0*/  BSSY B6, `(.L_x_2535) ;  /* 0x00009b7000067945 */ /* 0x000fe20003800000 */
[----:B-12-4-:R-:W-:Y:S09]  /*05e0*/  BAR.SYNC.DEFER_BLOCKING 0x0 ;  /* 0x0000000000007b1d */ /* 0x016ff20000010000 */
[----:B------:R-:W-:Y:S05]  /*05f0*/  @!P0 BRA `(.L_x_2536) ;  /* 0x0000005c00f08947 */ /* 0x000fea0003800000 */
.L_x_2537:
        /* <DEDUP_REMOVED lines=32> */
.L_x_2538:
[----:B------:R-:W-:Y:S01]  /*0800*/  ULDC UR7, c[0x0][0xb44] ;  /* 0x0002d10000077ab9 */ /* 0x000fe20000000800 */
[----:B------:R-:W-:Y:S01]  /*0810*/  UMOV UR36, UR10 ;  /* 0x0000000a00247c82 */ /* 0x000fe20008000000 */
[----:B------:R-:W-:-:S11]  /*0820*/  UISETP.NE.AND UP0, UPT, UR7, 0x1, UPT ;  /* 0x000000010700788c */ /* 0x000fd6000bf05270 */
[----:B------:R-:W-:Y:S02]  /*0830*/  @UP0 ULDC.64 UR8, c[0x0][0xb48] ;  /* 0x0002d20000080ab9 */ /* 0x000fe40000000a00 */
[----:B------:R-:W-:-:S04]  /*0840*/  UIMAD.WIDE.U32 UR4, UR10, UR8, URZ ;  /* 0x000000080a0472a5 */ /* 0x000fc8000f8e003f */
[----:B------:R-:W-:-:S04]  /*0850*/  @UP0 USHF.R.U32.HI UR36, URZ, UR9, UR5 ;  /* 0x000000093f240299 */ /* 0x000fc80008011605 */
[----:B------:R-:W-:-:S12]  /*0860*/  UIMAD UR4, UR36, UR7, URZ ;  /* 0x00000007240472a4 */ /* 0x000fd8000f8e023f */
.L_x_2539:
[----:B------:R-:W-:Y:S01]  /*0870*/  ULDC UR43, c[0x0][0xb38] ;  /* 0x0002ce00002b7ab9 */ /* 0x000fe20000000800 */
[----:B------:R-:W-:Y:S02]  /*0880*/  UIADD3 UR4, UR10, -UR4, URZ ;  /* 0x800000040a047290 */ /* 0x000fe4000fffe03f */
[----:B------:R-:W-:Y:S01]  /*0890*/  UISETP.NE.AND UP0, UPT, UR43, 0x1, UPT ;  /* 0x000000012b00788c */ /* 0x000fe2000bf05270 */
[----:B------:R-:W-:Y:S01]  /*08a0*/  ULDC UR5, c[0x0][0xb44] ;  /* 0x0002d10000057ab9 */ /* 0x000fe20000000800 */
[----:B------:R-:W-:Y:S02]  /*08b0*/  ULOP3.LUT UR37, URZ, UR36, URZ, 0x33, !UPT ;  /* 0x000000243f257292 */ /* 0x000fe4000f8e333f */
[----:B------:R-:W-:-:S07]  /*08c0*/  UIMAD UR6, UR6, UR5, UR4 ;  /* 0x00000005060672a4 */ /* 0x000fce000f8e0204 */
[----:B------:R-:W-:Y:S01]  /*08d0*/  @UP0 ULDC UR4, c[0x0][0xb3c] ;  /* 0x0002cf0000040ab9 */ /* 0x000fe20000000800 */
[----:B------:R-:W-:Y:S01]  /*08e0*/  @UP0 ULDC UR7, c[0x0][0xb40] ;  /* 0x0002d00000070ab9 */ /* 0x000fe20000000800 */
[----:B------:R-:W-:Y:S02]  /*08f0*/  UIMAD.WIDE.U32 UR4, UR6, UR4, URZ ;  /* 0x00000004060472a5 */ /* 0x000fe4000f8e003f */
[----:B------:R-:W-:Y:S02]  /*0900*/  UMOV UR44, UR6 ;  /* 0x00000006002c7c82 */ /* 0x000fe40008000000 */
[----:B------:R-:W-:-:S03]  /*0910*/  @UP0 USHF.R.U32.HI UR44, URZ, UR7, UR5 ;  /* 0x000000073f2c0299 */ /* 0x000fc60008011605 */
[----:B------:R-:W-:Y:S01]  /*0920*/  ULDC UR5, c[0x0][0xb2c] ;  /* 0x0002cb0000057ab9 */ /* 0x000fe20000000800 */
[----:B------:R-:W-:Y:S02]  /*0930*/  UIADD3 UR4, -UR44, URZ, URZ ;  /* 0x0000003f2c047290 */ /* 0x000fe4000fffe13f */
[----:B------:R-:W-:Y:S01]  /*0940*/  ISETP.LE.AND P0, PT, RZ, UR44, PT ;  /* 0x0000002cff007c0c */ /* 0x000fe2000bf03270 */
[----:B------:R-:W-:Y:S02]  /*0950*/  UIADD3 UR37, UR37, UR5, URZ ;  /* 0x0000000525257290 */ /* 0x000fe4000fffe03f */
[----:B------:R-:W-:-:S10]  /*0960*/  UIMAD UR43, UR43, UR4, UR6 ;  /* 0x000000042b2b72a4 */ /* 0x000fd4000f8e0206 */
        /* <DEDUP_REMOVED lines=104> */
.L_x_2543:
        /* <DEDUP_REMOVED lines=15> */
.L_x_2542:
        /* <DEDUP_REMOVED lines=22> */
.L_x_2545:
        /* <DEDUP_REMOVED lines=15> */
.L_x_2544:
        /* <DEDUP_REMOVED lines=8> */
.L_x_2670:
        /* <DEDUP_REMOVED lines=15> */
.L_x_2547:
        /* <DEDUP_REMOVED lines=103> */
.L_x_2559:
[----:B------:R-:W-:Y:S01]  /*1b10*/  ISETP.NE.AND P0, PT, R231, 0x3, PT ;  /* 0x00000003e700780c */ /* 0x000fe20003f05270 */
[----:B------:R-:W-:-:S12]  /*1b20*/  YIELD ;  /* 0x0000000000007946 */ /* 0x000fd80003800000 */
[----:B------:R-:W-:Y:S05]  /*1b30*/  @!P0 BRA `(.L_x_2549) ;  /* 0x0000000000048947 */ /* 0x000fea0003800000 */
[----:B------:R-:W-:Y:S01]  /*1b40*/  BPT.TRAP 0x1 ;  /* 0x000000040000795c */ /* 0x000fe20000300000 */
.L_x_2549:
[----:B------:R-:W-:Y:S01]  /*1b50*/  IMAD R0, R3, 0x8, R228 ;  /* 0x0000000803007824 */ /* 0x000fe200078e02e4 */
[----:B------:R-:W-:-:S04]  /*1b60*/  SHF.L.U32 R9, R4, 0x1f, RZ ;  /* 0x0000001f04097819 */ /* 0x000fc800000006ff */
[----:B------:R2:W3:Y:S01]  /*1b70*/  SYNCS.PHASECHK.TRANS64.TRYWAIT P1, [R0+URZ+0x30810], R9 ;  /* 0x03081009000075a7 */ /* 0x0004e2000802017f */
[----:B------:R-:W-:Y:S05]  /*1b80*/  @!P0 BRA `(.L_x_2550) ;  /* 0x0000000000048947 */ /* 0x000fea0003800000 */
[----:B------:R-:W-:Y:S01]  /*1b90*/  BPT.TRAP 0x1 ;  /* 0x000000040000795c */ /* 0x000fe20000300000 */
.L_x_2550:
[----:B---3--:R-:W-:Y:S05]  /*1ba0*/  @P1 BRA `(.L_x_2551) ;  /* 0x0000000000081947 */ /* 0x008fea0003800000 */
[----:B------:R-:W3:Y:S02]  /*1bb0*/  SYNCS.PHASECHK.TRANS64.TRYWAIT P1, [R0+URZ+0x30810], R9 ;  /* 0x03081009000075a7 */ /* 0x000ee4000802017f */
[----:B---3--:R-:W-:Y:S05]  /*1bc0*/  @!P1 BRA `(.L_x_2552) ;  /* 0x0000008400949947 */ /* 0x008fea0003800000 */
.L_x_2551:
        /* <DEDUP_REMOVED lines=81> */
.L_x_2553:
[----:B------:R1:W1:Y:S01]  /*20e0*/  SYNCS.PHASECHK.TRANS64.TRYWAIT P1, [R0+URZ+0x30830], R9 ;  /* 0x03083009000075a7 */ /* 0x000262000802017f */
[----:B------:R-:W-:Y:S05]  /*20f0*/  @!P0 BRA `(.L_x_2554) ;  /* 0x0000000000048947 */ /* 0x000fea0003800000 */
[----:B------:R-:W-:Y:S01]  /*2100*/  BPT.TRAP 0x1 ;  /* 0x000000040000795c */ /* 0x000fe20000300000 */
.L_x_2554:
[----:B------:R-:W-:-:S05]  /*2110*/  VIADD R6, R228, 0x20000 ;  /* 0x00020000e4067836 */ /* 0x000fca0000000000 */
[----:B------:R-:W-:-:S04]  /*2120*/  SHF.R.U32.HI R6, RZ, 0x4, R6 ;  /* 0x00000004ff067819 */ /* 0x000fc80000011606 */
[----:B------:R-:W-:-:S04]  /*2130*/  LOP3.LUT R225, R6, 0x3fff, RZ, 0xc0, !PT ;  /* 0x00003fff06e17812 */ /* 0x000fc800078ec0ff */
[----:B------:R-:W-:Y:S01]  /*2140*/  LOP3.LUT R6, R225, 0x10000, RZ, 0xfc, !PT ;  /* 0x00010000e1067812 */ /* 0x000fe200078efcff */
[----:B-1----:R-:W-:Y:S06]  /*2150*/  @P1 BRA `(.L_x_2555) ;  /* 0x0000000000081947 */ /* 0x002fec0003800000 */
[----:B------:R-:W1:Y:S02]  /*2160*/  SYNCS.PHASECHK.TRANS64.TRYWAIT P1, [R0+URZ+0x30830], R9 ;  /* 0x03083009000075a7 */ /* 0x000e64000802017f */
[----:B-1----:R-:W-:Y:S05]  /*2170*/  @!P1 BRA `(.L_x_2556) ;  /* 0x00000080003c9947 */ /* 0x002fea0003800000 */
.L_x_2555:
        /* <DEDUP_REMOVED lines=406> */
.L_x_2557:
        /* <DEDUP_REMOVED lines=49> */
.L_x_2558:
        /* <DEDUP_REMOVED lines=78> */
.L_x_2541:
        /* <DEDUP_REMOVED lines=23> */
.L_x_2561:
        /* <DEDUP_REMOVED lines=20> */
.L_x_2562:
        /* <DEDUP_REMOVED lines=18> */
.L_x_2563:
        /* <DEDUP_REMOVED lines=18> */
.L_x_2564:
        /* <DEDUP_REMOVED lines=126> */
[----:B------:R-:W-:Y:S01]  /*4fa0*/  ULOP3.LUT UR4, URZ, UR36, URZ, 0x33, !UPT ;  /* 0x000000243f047292 */ /* 0x000fe2000f8e333f */
[----:B------:R-:W-:Y:S01]  /*4fb0*/  ULDC UR5, c[0x0][0xb2c] ;  /* 0x0002cb0000057ab9 */ /* 0x000fe20000000800 */
[----:B------:R-:W-:Y:S02]  /*4fc0*/  ULDC.64 UR6, c[0x0][0x198] ;  /* 0x0000660000067ab9 */ /* 0x000fe40000000a00 */
[----:B------:R-:W-:Y:S02]  /*4fd0*/  UIADD3 UR5, UR4, UR5, URZ ;  /* 0x0000000504057290 */ /* 0x000fe4000fffe03f */
[----:B------:R-:W-:Y:S02]  /*4fe0*/  UIADD3 UR4, UP0, UR6, 0x770, URZ ;  /* 0x0000077006047890 */ /* 0x000fe4000ff1e03f */
[----:B------:R-:W-:Y:S02]  /*4ff0*/  UIADD3 UR6, UP1, UR6, 0x670, URZ ;  /* 0x0000067006067890 */ /* 0x000fe4000ff3e03f */
[----:B------:R-:W-:-:S02]  /*5000*/  USHF.L.U32 UR42, UR5, 0x7, URZ ;  /* 0x00000007052a7899 */ /* 0x000fc4000800063f */
[----:B------:R-:W-:Y:S02]  /*5010*/  UIADD3 UR40, UR37, 0x8000, URZ ;  /* 0x0000800025287890 */ /* 0x000fe4000fffe03f */
[----:B------:R-:W-:Y:S02]  /*5020*/  UIADD3.X UR5, URZ, UR7, URZ, UP0, !UPT ;  /* 0x000000073f057290 */ /* 0x000fe400087fe43f */
[----:B------:R-:W-:Y:S02]  /*5030*/  UIADD3 UR16, UR37, 0xc000, URZ ;  /* 0x0000c00025107890 */ /* 0x000fe4000fffe03f */
        /* <DEDUP_REMOVED lines=17> */
.L_x_2566:
[----:B------:R-:W-:Y:S05]  /*5150*/  BSYNC B0 ;  /* 0x0000000000007941 */ /* 0x000fea0003800000 */
.L_x_2565:
[----:B------:R-:W-:-:S04]  /*5160*/  DEPBAR.LE SB0, 0x0 ;  /* 0x000080000000791a */ /* 0x000fc80000000000 */
[----:B------:R-:W-:Y:S05]  /*5170*/  BRA `(.L_x_2540) ;  /* 0x0000004c00f07947 */ /* 0x000fea0003800000 */
.L_x_2560:
[----:B------:R-:W1:Y:S01]  /*5180*/  S2R R0, SR_TID.X ;  /* 0x0000000000007919 */ /* 0x000e620000002100 */
[----:B------:R-:W2:Y:S01]  /*5190*/  LDC R2, c[0x0][0xb2c] ;  /* 0x0002cb00ff027b82 */ /* 0x000ea20000000800 */
[----:B------:R-:W-:Y:S01]  /*51a0*/  ULOP3.LUT UR4, URZ, UR36, URZ, 0x33, !UPT ;  /* 0x000000243f047292 */ /* 0x000fe2000f8e333f */
[----:B------:R-:W-:Y:S01]  /*51b0*/  BSSY B0, `(.L_x_2567) ;  /* 0x0000032000007945 */ /* 0x000fe20003800000 */
[----:B------:R-:W-:Y:S02]  /*51c0*/  USHF.R.S32.HI UR6, URZ, 0x1f, UR43 ;  /* 0x0000001f3f067899 */ /* 0x000fe4000801142b */
[----:B------:R-:W-:-:S03]  /*51d0*/  USHF.R.S32.HI UR7, URZ, 0x1f, UR44 ;  /* 0x0000001f3f077899 */ /* 0x000fc6000801142c */
[----:B------:R-:W3:Y:S08]  /*51e0*/  LDC.64 R4, c[0x0][0x820] ;  /* 0x00020800ff047b82 */ /* 0x000ef00000000a00 */
[----:B------:R-:W4:Y:S08]  /*51f0*/  LDC.64 R18, c[0x0][0x808] ;  /* 0x00020200ff127b82 */ /* 0x000f300000000a00 */
[----:B------:R-:W5:Y:S01]  /*5200*/  LDC.64 R10, c[0x0][0x828] ;  /* 0x00020a00ff0a7b82 */ /* 0x000f620000000a00 */
[----:B--2---:R-:W-:-:S02]  /*5210*/  VIADD R9, R2, UR4 ;  /* 0x0000000402097c36 */ /* 0x004fc40008000000 */
[----:B-1----:R-:W-:-:S05]  /*5220*/  VIADD R3, R0, 0xffffff80 ;  /* 0xffffff8000037836 */ /* 0x002fca0000000000 */
[----:B------:R-:W1:Y:S01]  /*5230*/  LDC.64 R20, c[0x0][0x850] ;  /* 0x00021400ff147b82 */ /* 0x000e620000000a00 */
[----:B------:R-:W-:-:S04]  /*5240*/  SHF.R.S32.HI R0, RZ, 0x1f, R3 ;  /* 0x0000001fff007819 */ /* 0x000fc80000011403 */
[----:B------:R-:W-:Y:S01]  /*5250*/  LEA.HI R8, R0, R3, RZ, 0x4 ;  /* 0x0000000300087211 */ /* 0x000fe200078f20ff */
[----:B----4-:R-:W-:Y:S02]  /*5260*/  IMAD R25, R9, -0x80, R18 ;  /* 0xffffff8009197824 */ /* 0x010fe400078e0212 */
[----:B------:R-:W2:Y:S01]  /*5270*/  LDC.64 R22, c[0x0][0x858] ;  /* 0x00021600ff167b82 */ /* 0x000ea20000000a00 */
[----:B------:R-:W-:-:S05]  /*5280*/  LOP3.LUT R0, R8, 0x1ffffff0, RZ, 0xc0, !PT ;  /* 0x1ffffff008007812 */ /* 0x000fca00078ec0ff */
[----:B------:R-:W-:-:S04]  /*5290*/  IMAD.IADD R0, R3, 0x1, -R0 ;  /* 0x0000000103007824 */ /* 0x000fc800078e0a00 */
[----:B------:R-:W-:Y:S02]  /*52a0*/  IMAD.SHL.U32 R6, R0, 0x8, RZ ;  /* 0x0000000800067824 */ /* 0x000fe400078e00ff */
[----:B---3--:R-:W-:-:S03]  /*52b0*/  IMAD R0, R4, UR6, RZ ;  /* 0x0000000604007c24 */ /* 0x008fc6000f8e02ff */
[----:B------:R-:W-:Y:S01]  /*52c0*/  SHF.R.S32.HI R7, RZ, 0x1f, R6 ;  /* 0x0000001fff077819 */ /* 0x000fe20000011406 */
[----:B------:R-:W-:Y:S02]  /*52d0*/  IMAD R5, R5, UR43, R0 ;  /* 0x0000002b05057c24 */ /* 0x000fe4000f8e0200 */
[----:B------:R-:W-:Y:S01]  /*52e0*/  IMAD.WIDE.U32 R2, R4, UR43, R6 ;  /* 0x0000002b04027c25 */ /* 0x000fe2000f8e0006 */
[----:B------:R-:W-:-:S03]  /*52f0*/  SHF.R.S32.HI R4, RZ, 0x4, R8 ;  /* 0x00000004ff047819 */ /* 0x000fc60000011408 */
[----:B------:R-:W-:Y:S01]  /*5300*/  IMAD.IADD R3, R3, 0x1, R5 ;  /* 0x0000000103037824 */ /* 0x000fe200078e0205 */
[C---:B------:R-:W-:Y:S01]  /*5310*/  ISETP.GE.AND P6, PT, R4.reuse, R25, PT ;  /* 0x000000190400720c */ /* 0x040fe20003fc6270 */
[C---:B------:R-:W-:Y:S02]  /*5320*/  VIADD R0, R4.reuse, 0x10 ;  /* 0x0000001004007836 */ /* 0x040fe40000000000 */
[----:B------:R-:W-:Y:S01]  /*5330*/  VIADD R5, R4, 0x30 ;  /* 0x0000003004057836 */ /* 0x000fe20000000000 */
[----:B------:R-:W-:Y:S01]  /*5340*/  ISETP.GE.OR P4, PT, R6, R19, P6 ;  /* 0x000000130600720c */ /* 0x000fe20003786670 */
[----:B------:R-:W-:Y:S01]  /*5350*/  VIADD R8, R4, 0x40 ;  /* 0x0000004004087836 */ /* 0x000fe20000000000 */
[-C--:B------:R-:W-:Y:S01]  /*5360*/  ISETP.GE.AND P5, PT, R0, R25.reuse, PT ;  /* 0x000000190000720c */ /* 0x080fe20003fa6270 */
[----:B------:R-:W-:Y:S01]  /*5370*/  VIADD R0, R4, 0x20 ;  /* 0x0000002004007836 */ /* 0x000fe20000000000 */
[----:B------:R-:W-:Y:S01]  /*5380*/  ISETP.GE.AND P1, PT, R5, R25, PT ;  /* 0x000000190500720c */ /* 0x000fe20003f26270 */
[----:B-----5:R-:W-:Y:S01]  /*5390*/  IMAD.WIDE.U32 R14, R10, UR44, R2 ;  /* 0x0000002c0a0e7c25 */ /* 0x020fe2000f8e0002 */
[----:B------:R-:W-:-:S02]  /*53a0*/  SHF.R.S32.HI R5, RZ, 0x1f, R4 ;  /* 0x0000001fff057819 */ /* 0x000fc40000011404 */
[-C--:B------:R-:W-:Y:S01]  /*53b0*/  ISETP.GE.AND P0, PT, R0, R25.reuse, PT ;  /* 0x000000190000720c */ /* 0x080fe20003f06270 */
[----:B------:R-:W-:Y:S01]  /*53c0*/  IMAD R0, R10, UR7, RZ ;  /* 0x000000070a007c24 */ /* 0x000fe2000f8e02ff */
[----:B------:R-:W-:Y:S01]  /*53d0*/  ISETP.GE.AND P2, PT, R8, R25, PT ;  /* 0x000000190800720c */ /* 0x000fe20003f46270 */
[----:B------:R-:W-:Y:S01]  /*53e0*/  IMAD.WIDE R2, R9, 0x80, R4 ;  /* 0x0000008009027825 */ /* 0x000fe200078e0204 */
[----:B------:R-:W-:-:S03]  /*53f0*/  ISETP.GE.OR P3, PT, R6, R19, P5 ;  /* 0x000000130600720c */ /* 0x000fc60002f66670 */
[----:B------:R-:W-:-:S04]  /*5400*/  IMAD R11, R11, UR44, R0 ;  /* 0x0000002c0b0b7c24 */ /* 0x000fc8000f8e0200 */
[----:B------:R-:W-:Y:S01]  /*5410*/  IMAD.IADD R11, R15, 0x1, R11 ;  /* 0x000000010f0b7824 */ /* 0x000fe200078e020b */
[----:B-1----:R-:W-:Y:S06]  /*5420*/  @P4 BRA `(.L_x_2568) ;  /* 0x0000000000284947 */ /* 0x002fec0003800000 */
        /* <DEDUP_REMOVED lines=10> */
.L_x_2568:
[----:B------:R-:W-:Y:S05]  /*54d0*/  BSYNC B0 ;  /* 0x0000000000007941 */ /* 0x000fea0003800000 */
.L_x_2567:
        /* <DEDUP_REMOVED lines=16> */
.L_x_2570:
[----:B------:R-:W-:Y:S05]  /*55e0*/  BSYNC B0 ;  /* 0x0000000000007941 */ /* 0x000fea0003800000 */
.L_x_2569:
[----:B------:R-:W-:Y:S01]  /*55f0*/  BSSY B0, `(.L_x_2571) ;  /* 0x0000010000007945 */ /* 0x000fe20003800000 */
[----:B------:R-:W-:-:S03]  /*5600*/  ISETP.GE.OR P3, PT, R6, R19, P1 ;  /* 0x000000130600720c */ /* 0x000fc60000f66670 */
[----:B------:R-:W-:Y:S10]  /*5610*/  @P4 BRA `(.L_x_2572) ;  /* 0x0000000000344947 */ /* 0x000ff40003800000 */
[----:B-1-3--:R-:W-:Y:S01]  /*5620*/  IADD3 R13, P4, R2, 0x20, RZ ;  /* 0x00000020020d7810 */ /* 0x00afe20007f9e0ff */
        /* <DEDUP_REMOVED lines=12> */
.L_x_2572:
[----:B------:R-:W-:Y:S05]  /*56f0*/  BSYNC B0 ;  /* 0x0000000000007941 */ /* 0x000fea0003800000 */
.L_x_2571:
[----:B------:R-:W-:Y:S01]  /*5700*/  BSSY B0, `(.L_x_2573) ;  /* 0x0000011000007945 */ /* 0x000fe20003800000 */
[----:B------:R-:W-:Y:S01]  /*5710*/  ISETP.GE.OR P4, PT, R6, R19, P2 ;  /* 0x000000130600720c */ /* 0x000fe20001786670 */
[----:B------:R-:W-:Y:S02]  /*5720*/  VIADD R0, R4, 0x50 ;  /* 0x0000005004007836 */ /* 0x000fe40000000000 */
[----:B------:R-:W-:Y:S10]  /*5730*/  @P3 BRA `(.L_x_2574) ;  /* 0x0000000000343947 */ /* 0x000ff40003800000 */
[----:B-1-34-:R-:W-:Y:S01]  /*5740*/  IADD3 R13, P3, R2, 0x30, RZ ;  /* 0x00000030020d7810 */ /* 0x01afe20007f7e0ff */
        /* <DEDUP_REMOVED lines=12> */
.L_x_2574:
[----:B------:R-:W-:Y:S05]  /*5810*/  BSYNC B0 ;  /* 0x0000000000007941 */ /* 0x000fea0003800000 */
.L_x_2573:
[----:B------:R-:W-:Y:S01]  /*5820*/  BSSY B0, `(.L_x_2575) ;  /* 0x0000010000007945 */ /* 0x000fe20003800000 */
[----:B------:R-:W-:-:S03]  /*5830*/  ISETP.GE.AND P3, PT, R0, R25, PT ;  /* 0x000000190000720c */ /* 0x000fc60003f66270 */
[----:B------:R-:W-:Y:S10]  /*5840*/  @P4 BRA `(.L_x_2576) ;  /* 0x0000000000344947 */ /* 0x000ff40003800000 */
[----:B-1-34-:R-:W-:Y:S01]  /*5850*/  IADD3 R13, P4, R2, 0x40, RZ ;  /* 0x00000040020d7810 */ /* 0x01afe20007f9e0ff */
        /* <DEDUP_REMOVED lines=12> */
.L_x_2576:
[----:B------:R-:W-:Y:S05]  /*5920*/  BSYNC B0 ;  /* 0x0000000000007941 */ /* 0x000fea0003800000 */
.L_x_2575:
[----:B------:R-:W-:Y:S01]  /*5930*/  ISETP.GE.OR P4, PT, R6, R19, P3 ;  /* 0x000000130600720c */ /* 0x000fe20001f86670 */
[----:B------:R-:W-:Y:S01]  /*5940*/  BSSY B0, `(.L_x_2577) ;  /* 0x0000011000007945 */ /* 0x000fe20003800000 */
[----:B------:R-:W-:Y:S02]  /*5950*/  IMAD R16, R20, UR6, RZ ;  /* 0x0000000614107c24 */ /* 0x000fe4000f8e02ff */
[----:B------:R-:W-:-:S09]  /*5960*/  VIADD R0, R4, 0x60 ;  /* 0x0000006004007836 */ /* 0x000fd20000000000 */
[----:B------:R-:W-:Y:S05]  /*5970*/  @P4 BRA `(.L_x_2578) ;  /* 0x0000000000344947 */ /* 0x000fea0003800000 */
        /* <DEDUP_REMOVED lines=13> */
.L_x_2578:
[----:B------:R-:W-:Y:S05]  /*5a50*/  BSYNC B0 ;  /* 0x0000000000007941 */ /* 0x000fea0003800000 */
.L_x_2577:
        /* <DEDUP_REMOVED lines=31> */
.L_x_2580:
[----:B------:R-:W-:Y:S05]  /*5c50*/  BSYNC B0 ;  /* 0x0000000000007941 */ /* 0x000fea0003800000 */
.L_x_2579:
[----:B------:R-:W-:Y:S01]  /*5c60*/  ISETP.GE.AND P6, PT, R0, R25, PT ;  /* 0x000000190000720c */ /* 0x000fe20003fc6270 */
[----:B--2---:R-:W-:Y:S01]  /*5c70*/  IMAD R0, R22, UR7, RZ ;  /* 0x0000000716007c24 */ /* 0x004fe2000f8e02ff */
        /* <DEDUP_REMOVED lines=20> */
.L_x_2582:
[----:B------:R-:W-:Y:S05]  /*5dc0*/  BSYNC B0 ;  /* 0x0000000000007941 */ /* 0x000fea0003800000 */
.L_x_2581:
        /* <DEDUP_REMOVED lines=14> */
.L_x_2584:
[----:B------:R-:W-:Y:S05]  /*5eb0*/  BSYNC B0 ;  /* 0x0000000000007941 */ /* 0x000fea0003800000 */
.L_x_2583:
        /* <DEDUP_REMOVED lines=16> */
.L_x_2586:
[----:B------:R-:W-:Y:S05]  /*5fc0*/  BSYNC B0 ;  /* 0x0000000000007941 */ /* 0x000fea0003800000 */
.L_x_2585:
        /* <DEDUP_REMOVED lines=15> */
.L_x_2588:
[----:B------:R-:W-:Y:S05]  /*60c0*/  BSYNC B0 ;  /* 0x0000000000007941 */ /* 0x000fea0003800000 */
.L_x_2587:
        /* <DEDUP_REMOVED lines=15> */
.L_x_2590:
[----:B------:R-:W-:Y:S05]  /*61c0*/  BSYNC B0 ;  /* 0x0000000000007941 */ /* 0x000fea0003800000 */
.L_x_2589:
        /* <DEDUP_REMOVED lines=15> */
.L_x_2592:
[----:B------:R-:W-:Y:S05]  /*62c0*/  BSYNC B0 ;  /* 0x0000000000007941 */ /* 0x000fea0003800000 */
.L_x_2591:
        /* <DEDUP_REMOVED lines=15> */
.L_x_2594:
[----:B------:R-:W-:Y:S05]  /*63c0*/  BSYNC B0 ;  /* 0x0000000000007941 */ /* 0x000fea0003800000 */
.L_x_2593:
        /* <DEDUP_REMOVED lines=15> */
.L_x_2596:
[----:B------:R-:W-:Y:S05]  /*64c0*/  BSYNC B0 ;  /* 0x0000000000007941 */ /* 0x000fea0003800000 */
.L_x_2595:
        /* <DEDUP_REMOVED lines=15> */
.L_x_2536:
        /* <DEDUP_REMOVED lines=29> */
.L_x_2598:
[----:B------:R-:W-:Y:S01]  /*6790*/  ULDC UR9, c[0x0][0xb44] ;  /* 0x0002d10000097ab9 */ /* 0x000fe20000000800 */
[----:B------:R-:W-:Y:S01]  /*67a0*/  UMOV UR7, UR8 ;  /* 0x0000000800077c82 */ /* 0x000fe20008000000 */
[----:B------:R-:W-:-:S11]  /*67b0*/  UISETP.NE.AND UP0, UPT, UR9, 0x1, UPT ;  /* 0x000000010900788c */ /* 0x000fd6000bf05270 */
[----:B------:R-:W-:Y:S02]  /*67c0*/  @UP0 ULDC.64 UR10, c[0x0][0xb48] ;  /* 0x0002d200000a0ab9 */ /* 0x000fe40000000a00 */
[----:B------:R-:W-:-:S04]  /*67d0*/  UIMAD.WIDE.U32 UR4, UR8, UR10, URZ ;  /* 0x0000000a080472a5 */ /* 0x000fc8000f8e003f */
[----:B------:R-:W-:-:S04]  /*67e0*/  @UP0 USHF.R.U32.HI UR7, URZ, UR11, UR5 ;  /* 0x0000000b3f070299 */ /* 0x000fc80008011605 */
[----:B------:R-:W-:-:S12]  /*67f0*/  UIMAD UR4, UR7, UR9, URZ ;  /* 0x00000009070472a4 */ /* 0x000fd8000f8e023f */
.L_x_2599:
[----:B------:R-:W-:Y:S01]  /*6800*/  ULDC UR17, c[0x0][0xb38] ;  /* 0x0002ce0000117ab9 */ /* 0x000fe20000000800 */
[----:B------:R-:W-:Y:S02]  /*6810*/  UIADD3 UR4, UR8, -UR4, URZ ;  /* 0x8000000408047290 */ /* 0x000fe4000fffe03f */
[----:B------:R-:W-:Y:S01]  /*6820*/  UISETP.NE.AND UP0, UPT, UR17, 0x1, UPT ;  /* 0x000000011100788c */ /* 0x000fe2000bf05270 */
[----:B------:R-:W-:Y:S01]  /*6830*/  ULDC UR5, c[0x0][0xb44] ;  /* 0x0002d10000057ab9 */ /* 0x000fe20000000800 */
[----:B------:R-:W-:Y:S02]  /*6840*/  ULOP3.LUT UR7, URZ, UR7, URZ, 0x33, !UPT ;  /* 0x000000073f077292 */ /* 0x000fe4000f8e333f */
[----:B------:R-:W-:Y:S01]  /*6850*/  UIMAD UR6, UR6, UR5, UR4 ;  /* 0x00000005060672a4 */ /* 0x000fe2000f8e0204 */
[----:B------:R-:W-:Y:S02]  /*6860*/  ULDC UR18, c[0x0][0xb2c] ;  /* 0x0002cb0000127ab9 */ /* 0x000fe40000000800 */
[----:B------:R-:W-:-:S04]  /*6870*/  UIADD3 UR18, UR7, UR18, URZ ;  /* 0x0000001207127290 */ /* 0x000fc8000fffe03f */
        /* <DEDUP_REMOVED lines=14> */
[----:B------:R-:W-:-:S04]  /*6960*/  UIADD3 UR4, -UR5, UR4, -UR16 ;  /* 0x0000000405047290 */ /* 0x000fc8000fffe910 */
        /* <DEDUP_REMOVED lines=8> */
[----:B------:R-:W-:-:S06]  /*69f0*/  UISETP.GT.AND UP0, UPT, UR5, UR8, UPT ;  /* 0x000000080500728c */ /* 0x000fcc000bf04270 */
[----:B------:R-:W-:-:S13]  /*6a00*/  PLOP3.LUT P0, PT, PT, PT, UP0, 0x80, 0x0 ;  /* 0x000000000000781c */ /* 0x000fda0003f0f008 */
[----:B------:R-:W-:Y:S05]  /*6a10*/  @!P0 BRA `(.L_x_2540) ;  /* 0x0000003400c88947 */ /* 0x000fea0003800000 */
[----:B------:R-:W-:Y:S01]  /*6a20*/  USHF.R.S32.HI UR19, URZ, 0x1f, UR17 ;  /* 0x0000001f3f137899 */ /* 0x000fe20008011411 */
[----:B------:R-:W1:Y:S01]  /*6a30*/  S2R R0, SR_TID.X ;  /* 0x0000000000007919 */ /* 0x000e620000002100 */
[----:B------:R-:W-:Y:S01]  /*6a40*/  ULDC.64 UR12, c[0x0][0x2d8] ;  /* 0x0000b600000c7ab9 */ /* 0x000fe20000000a00 */
[----:B------:R-:W-:Y:S01]  /*6a50*/  USHF.R.S32.HI UR9, URZ, 0x1f, UR10 ;  /* 0x0000001f3f097899 */ /* 0x000fe2000801140a */
[----:B------:R-:W-:Y:S01]  /*6a60*/  LOP3.LUT R8, RZ, UR18, RZ, 0x33, !PT ;  /* 0x00000012ff087c12 */ /* 0x000fe2000f8e33ff */
[----:B------:R-:W-:Y:S02]  /*6a70*/  UIMAD UR4, UR19, UR12, URZ ;  /* 0x0000000c130472a4 */ /* 0x000fe4000f8e023f */
[----:B------:R-:W-:Y:S02]  /*6a80*/  UIMAD.WIDE.U32 UR6, UR17, UR12, URZ ;  /* 0x0000000c110672a5 */ /* 0x000fe4000f8e003f */
[----:B------:R-:W-:Y:S02]  /*6a90*/  UIMAD UR4, UR17, UR13, UR4 ;  /* 0x0000000d110472a4 */ /* 0x000fe4000f8e0204 */
[----:B------:R-:W-:-:S02]  /*6aa0*/  UIADD3 UR11, UR5, -UR8, URZ ;  /* 0x80000008050b7290 */ /* 0x000fc4000fffe03f */
[----:B------:R-:W-:Y:S01]  /*6ab0*/  UIADD3 UR7, UR7, UR4, URZ ;  /* 0x0000000407077290 */ /* 0x000fe2000fffe03f */
[----:B------:R-:W-:Y:S01]  /*6ac0*/  ULDC.64 UR12, c[0x0][0x2e0] ;  /* 0x0000b800000c7ab9 */ /* 0x000fe20000000a00 */
[----:B------:R-:W-:Y:S02]  /*6ad0*/  UIADD3 UR4, UR16, 0x7f, URZ ;  /* 0x0000007f10047890 */ /* 0x000fe4000fffe03f */
[----:B------:R-:W-:Y:S02]  /*6ae0*/  UIMAD UR9, UR9, UR12, URZ ;  /* 0x0000000c090972a4 */ /* 0x000fe4000f8e023f */
[----:B------:R-:W-:Y:S02]  /*6af0*/  UIMAD.WIDE.U32 UR6, UR10, UR12, UR6 ;  /* 0x0000000c0a0672a5 */ /* 0x000fe4000f8e0006 */
[----:B------:R-:W-:Y:S02]  /*6b00*/  UIADD3 UR12, UR16, 0xbf, -UR14 ;  /* 0x000000bf100c7890 */ /* 0x000fe4000fffe80e */
[----:B------:R-:W-:Y:S01]  /*6b10*/  ULOP3.LUT UR14, UR11, 0x1, URZ, 0xc0, !UPT ;  /* 0x000000010b0e7892 */ /* 0x000fe2000f8ec03f */
[----:B------:R-:W-:Y:S01]  /*6b20*/  ULDC UR15, c[0x0][0x288] ;  /* 0x0000a200000f7ab9 */ /* 0x000fe20000000800 */
[----:B------:R-:W-:-:S02]  /*6b30*/  UIMAD UR9, UR10, UR13, UR9 ;  /* 0x0000000d0a0972a4 */ /* 0x000fc4000f8e0209 */
[----:B------:R-:W-:Y:S02]  /*6b40*/  UISETP.NE.U32.AND UP0, UPT, UR14, 0x1, UPT ;  /* 0x000000010e00788c */ /* 0x000fe4000bf05070 */
[----:B------:R-:W-:Y:S02]  /*6b50*/  UIMAD UR10, UR10, UR15, URZ ;  /* 0x0000000f0a0a72a4 */ /* 0x000fe4000f8e023f */
[----:B------:R-:W-:Y:S01]  /*6b60*/  USHF.R.S32.HI UR11, URZ, 0x1f, UR4 ;  /* 0x0000001f3f0b7899 */ /* 0x000fe20008011404 */
[----:B-1----:R-:W-:Y:S01]  /*6b70*/  LOP3.LUT R0, R0, 0x1f, RZ, 0xc0, !PT ;  /* 0x0000001f00007812 */ /* 0x002fe200078ec0ff */
[----:B------:R-:W-:Y:S01]  /*6b80*/  UIADD3 UR13, UP1, UR17, UR10, URZ ;  /* 0x0000000a110d7290 */ /* 0x000fe2000ff3e03f */
[----:B------:R-:W-:Y:S01]  /*6b90*/  PLOP3.LUT P1, PT, PT, PT, UP0, 0x80, 0x0 ;  /* 0x000000000000781c */ /* 0x000fe20003f2f008 */
[----:B------:R-:W-:Y:S01]  /*6ba0*/  ULEA.HI UR11, UR11, UR4, URZ, 0x7 ;  /* 0x000000040b0b7291 */ /* 0x000fe2000f8f383f */
[----:B------:R-:W-:Y:S01]  /*6bb0*/  ULDC UR16, c[0x0][0x760] ;  /* 0x0001d80000107ab9 */ /* 0x000fe20000000800 */
[----:B------:R-:W-:Y:S01]  /*6bc0*/  ELECT P0, URZ, PT ;  /* 0x00000000003f782f */ /* 0x000fe20003800000 */
[----:B------:R-:W-:-:S02]  /*6bd0*/  UIMAD UR14, UR15, UR16, URZ ;  /* 0x000000100f0e72a4 */ /* 0x000fc4000f8e023f */
[----:B------:R-:W-:Y:S02]  /*6be0*/  ULEA.HI.X.SX32 UR15, UR10, UR19, 0x1, UP1 ;  /* 0x000000130a0f7291 */ /* 0x000fe400088f0e3f */
[----:B------:R-:W-:Y:S02]  /*6bf0*/  USHF.R.S32.HI UR16, URZ, 0x7, UR11 ;  /* 0x000000073f107899 */ /* 0x000fe4000801140b */
[----:B------:R-:W-:-:S03]  /*6c00*/  UIADD3 UR25, UR7, UR9, URZ ;  /* 0x0000000907197290 */ /* 0x000fc6000fffe03f */
[----:B------:R-:W-:Y:S09]  /*6c10*/  @P1 BRA `(.L_x_2600) ;  /* 0x0000000400881947 */ /* 0x000ff20003800000 */
        /* <DEDUP_REMOVED lines=11> */
[----:B------:R-:W-:-:S04]  /*6cd0*/  ULEA UR4, UR8, UR12, 0x6 ;  /* 0x0000000c08047291 */ /* 0x000fc8000f8e303f */
[----:B------:R-:W-:-:S04]  /*6ce0*/  USHF.R.S32.HI UR10, URZ, 0x1f, UR4 ;  /* 0x0000001f3f0a7899 */ /* 0x000fc80008011404 */
[----:B------:R-:W-:-:S04]  /*6cf0*/  ULEA.HI UR10, UR10, UR4, URZ, 0x7 ;  /* 0x000000040a0a7291 */ /* 0x000fc8000f8f383f */
[----:B------:R-:W-:-:S04]  /*6d00*/  USHF.R.S32.HI UR10, URZ, 0x7, UR10 ;  /* 0x000000073f0a7899 */ /* 0x000fc8000801140a */
[----:B------:R-:W-:-:S04]  /*6d10*/  UISETP.LT.AND UP0, UPT, UR16, UR10, UPT ;  /* 0x0000000a1000728c */ /* 0x000fc8000bf01270 */
[----:B------:R-:W-:-:S06]  /*6d20*/  USEL UR10, UR16, UR10, UP0 ;  /* 0x0000000a100a7287 */ /* 0x000fcc0008000000 */
[----:B------:R-:W-:-:S07]  /*6d30*/  VIADD R5, R8, UR10 ;  /* 0x0000000a08057c36 */ /* 0x000fce0008000000 */
.L_x_2603:
[----:B------:R-:W2:Y:S04]  /*6d40*/  LDG.E.STRONG.GPU R4, desc[UR46][R2.64] ;  /* 0x0000002e02047981 */ /* 0x000ea8000c1ef900 */
[----:B--2---:R-:W-:Y:S01]  /*6d50*/  CCTL.IVALL ;  /* 0x00000000ff00798f */ /* 0x004fe20002000000 */
[----:B------:R-:W-:Y:S05]  /*6d60*/  YIELD ;  /* 0x0000000000007946 */ /* 0x000fea0003800000 */
[----:B------:R-:W-:-:S13]  /*6d70*/  ISETP.NE.AND P1, PT, R4, R5, PT ;  /* 0x000000050400720c */ /* 0x000fda0003f25270 */
[----:B------:R-:W-:Y:S05]  /*6d80*/  @P1 BRA `(.L_x_2603) ;  /* 0xfffffffc00ec1947 */ /* 0x000fea000383ffff */
.L_x_2602:
[----:B------:R-:W-:Y:S05]  /*6d90*/  BSYNC B0 ;  /* 0x0000000000007941 */ /* 0x000fea0003800000 */
.L_x_2601:
[----:B------:R-:W-:-:S03]  /*6da0*/  UMOV UR4, 0xffffffff ;  /* 0xffffffff00047882 */ /* 0x000fc60000000000 */
[----:B------:R-:W-:Y:S05]  /*6db0*/  BRA.DIV UR4, `(.L_x_2604) ;  /* 0x0000003604407947 */ /* 0x000fea000b800000 */
[----:B------:R-:W-:Y:S01]  /*6dc0*/  NOP ;  /* 0x0000000000007918 */ /* 0x000fe20000000000 */
.L_x_2673:
[----:B------:R-:W-:Y:S01]  /*6dd0*/  IMAD.U32 R9, RZ, RZ, UR8 ;  /* 0x00000008ff097e24 */ /* 0x000fe2000f8e00ff */
[----:B------:R-:W-:Y:S05]  /*6de0*/  WARPSYNC.ALL ;  /* 0x0000000000007948 */ /* 0x000fea0003800000 */
[----:B------:R-:W-:Y:S01]  /*6df0*/  BAR.SYNC.DEFER_BLOCKING 0xd, 0xa0 ;  /* 0x0342800000007b1d */ /* 0x000fe20000010000 */
[----:B------:R-:W-:-:S05]  /*6e00*/  IMAD.SHL.U32 R9, R9, 0x2000, RZ ;  /* 0x0000200009097824 */ /* 0x000fca00078e00ff */
[----:B------:R-:W-:Y:S04]  /*6e10*/  BSSY B0, `(.L_x_2605) ;  /* 0x0000012000007945 */ /* 0x000fe80003800000 */
[----:B------:R-:W-:Y:S05]  /*6e20*/  @!P0 BRA `(.L_x_2606) ;  /* 0x0000000000408947 */ /* 0x000fea0003800000 */
[----:B------:R-:W1:Y:S01]  /*6e30*/  LDC.64 R6, c[0x0][0x2c0] ;  /* 0x0000b000ff067b82 */ /* 0x000e620000000a00 */
[----:B------:R-:W-:Y:S01]  /*6e40*/  IADD3 R5, P1, R9, UR6, RZ ;  /* 0x0000000609057c10 */ /* 0x000fe2000ff3e0ff */
[----:B------:R-:W-:Y:S01]  /*6e50*/  UMOV UR4, 0x400 ;  /* 0x0000040000047882 */ /* 0x000fe20000000000 */
[----:B------:R-:W-:Y:S01]  /*6e60*/  UMOV UR20, 0x0 ;  /* 0x0000000000147882 */ /* 0x000fe20000000000 */
[----:B------:R-:W-:-:S04]  /*6e70*/  UMOV UR21, 0x14f00000 ;  /* 0x14f0000000157882 */ /* 0x000fc80000000000 */
[----:B------:R-:W2:Y:S01]  /*6e80*/  S2UR UR10, SR_CgaCtaId ;  /* 0x00000000000a79c3 */ /* 0x000ea20000008800 */
[----:B-1----:R-:W-:Y:S02]  /*6e90*/  LEA R4, P3, R5, R6, 0x2 ;  /* 0x0000000605047211 */ /* 0x002fe400078610ff */
[----:B------:R-:W-:Y:S02]  /*6ea0*/  LEA.HI.X.SX32 R6, R9, UR25, 0x1, P1 ;  /* 0x0000001909067c11 */ /* 0x000fe400088f0eff */
[----:B------:R-:W-:Y:S02]  /*6eb0*/  R2UR UR18, R4 ;  /* 0x00000000041272ca */ /* 0x000fe400000e0000 */
[----:B------:R-:W-:Y:S01]  /*6ec0*/  LEA.HI.X R5, R5, R7, R6, 0x2, P3 ;  /* 0x0000000705057211 */ /* 0x000fe200018f1406 */
[----:B--2---:R-:W-:-:S03]  /*6ed0*/  ULEA UR4, UR10, UR4, 0x18 ;  /* 0x000000040a047291 */ /* 0x004fc6000f8ec03f */
[----:B------:R-:W-:Y:S01]  /*6ee0*/  R2UR UR19, R5 ;  /* 0x00000000051372ca */ /* 0x000fe200000e0000 */
[----:B------:R-:W-:Y:S01]  /*6ef0*/  UMOV UR10, 0x400 ;  /* 0x00000400000a7882 */ /* 0x000fe20000000000 */
[----:B------:R-:W-:-:S11]  /*6f00*/  UIADD3 UR4, UR4, 0x10000, URZ ;  /* 0x0001000004047890 */ /* 0x000fd6000fffe03f */
[----:B------:R1:W-:Y:S02]  /*6f10*/  UBLKRED.G.S.ADD.F32.RN [UR18], [UR4], UR10, desc[UR20] ;  /* 0x00001412040073bb */ /* 0x0003e400080a140a */
[----:B-1----:R0:W-:Y:S02]  /*6f20*/  UTMACMDFLUSH ;  /* 0x00000000000079b7 */ /* 0x0021e40000000000 */
.L_x_2606:
[----:B------:R-:W-:Y:S05]  /*6f30*/  BSYNC B0 ;  /* 0x0000000000007941 */ /* 0x000fea0003800000 */
.L_x_2605:
        /* <DEDUP_REMOVED lines=20> */
.L_x_2608:
[----:B------:R-:W-:Y:S05]  /*7080*/  BSYNC B0 ;  /* 0x0000000000007941 */ /* 0x000fea0003800000 */
.L_x_2607:
[----:B------:R-:W-:Y:S06]  /*7090*/  BAR.ARV 0xa, 0xa0 ;  /* 0x0282800000007b1d */ /* 0x000fec0000002000 */
[----:B------:R-:W-:Y:S04]  /*70a0*/  BSSY B0, `(.L_x_2609) ;  /* 0x0000003000007945 */ /* 0x000fe80003800000 */
[----:B------:R-:W-:Y:S05]  /*70b0*/  @!P0 BRA `(.L_x_2610) ;  /* 0x0000000000048947 */ /* 0x000fea0003800000 */
[----:B------:R-:W-:-:S04]  /*70c0*/  DEPBAR.LE SB0, 0x0 ;  /* 0x000080000000791a */ /* 0x000fc80000000000 */
.L_x_2610:
[----:B------:R-:W-:Y:S05]  /*70d0*/  BSYNC B0 ;  /* 0x0000000000007941 */ /* 0x000fea0003800000 */
.L_x_2609:
        /* <DEDUP_REMOVED lines=19> */
.L_x_2612:
[----:B------:R-:W-:Y:S05]  /*7210*/  BSYNC B0 ;  /* 0x0000000000007941 */ /* 0x000fea0003800000 */
.L_x_2611:
[----:B------:R-:W-:Y:S01]  /*7220*/  UIADD3 UR17, UR8, 0x1, URZ ;  /* 0x0000000108117890 */ /* 0x000fe2000fffe03f */
[----:B------:R-:W-:Y:S11]  /*7230*/  BRA `(.L_x_2613) ;  /* 0x0000000000047947 */ /* 0x000ff60003800000 */
.L_x_2600:
[----:B------:R-:W-:-:S05]  /*7240*/  UMOV UR17, UR8 ;  /* 0x0000000800117c82 */ /* 0x000fca0008000000 */
.L_x_2613:
[----:B------:R-:W-:-:S04]  /*7250*/  UIADD3 UR4, UR8, 0x1, URZ ;  /* 0x0000000108047890 */ /* 0x000fc8000fffe03f */
[----:B------:R-:W-:-:S06]  /*7260*/  UISETP.NE.AND UP0, UPT, UR5, UR4, UPT ;  /* 0x000000040500728c */ /* 0x000fcc000bf05270 */
[----:B------:R-:W-:-:S13]  /*7270*/  PLOP3.LUT P1, PT, PT, PT, UP0, 0x80, 0x0 ;  /* 0x000000000000781c */ /* 0x000fda0003f2f008 */
[----:B------:R-:W-:Y:S05]  /*7280*/  @!P1 BRA `(.L_x_2540) ;  /* 0x0000002c00ac9947 */ /* 0x000fea0003800000 */
[----:B------:R-:W-:Y:S01]  /*7290*/  ULDC.64 UR10, c[0x0][0x2c0] ;  /* 0x0000b000000a7ab9 */ /* 0x000fe20000000a00 */
[----:B------:R-:W-:Y:S02]  /*72a0*/  UIADD3 UR21, UR9, UR7, URZ ;  /* 0x0000000709157290 */ /* 0x000fe4000fffe03f */
[----:B------:R-:W-:Y:S01]  /*72b0*/  ULEA UR20, UP0, UR6, UR10, 0x2 ;  /* 0x0000000a06147291 */ /* 0x000fe2000f80103f */
[----:B------:R-:W-:Y:S01]  /*72c0*/  UMOV UR22, UR17 ;  /* 0x0000001100167c82 */ /* 0x000fe20008000000 */
[----:B------:R-:W-:Y:S02]  /*72d0*/  UMOV UR4, URZ ;  /* 0x0000003f00047c82 */ /* 0x000fe40008000000 */
[----:B------:R-:W-:Y:S02]  /*72e0*/  ULEA.HI.X UR21, UR6, UR11, UR21, 0x2, UP0 ;  /* 0x0000000b06157291 */ /* 0x000fe400080f1415 */
[----:B------:R-:W-:-:S04]  /*72f0*/  UIADD3 UR20, UP0, UR20, 0x4000, URZ ;  /* 0x0000400014147890 */ /* 0x000fc8000ff1e03f */
[----:B------:R-:W-:-:S12]  /*7300*/  UIADD3.X UR21, URZ, UR21, URZ, UP0, !UPT ;  /* 0x000000153f157290 */ /* 0x000fd800087fe43f */
.L_x_2638:
        /* <DEDUP_REMOVED lines=18> */
.L_x_2616:
[----:B------:R-:W2:Y:S04]  /*7430*/  LDG.E.STRONG.GPU R4, desc[UR46][R2.64] ;  /* 0x0000002e02047981 */ /* 0x000ea8000c1ef900 */
[----:B--2---:R-:W-:Y:S01]  /*7440*/  CCTL.IVALL ;  /* 0x00000000ff00798f */ /* 0x004fe20002000000 */
[----:B------:R-:W-:Y:S05]  /*7450*/  YIELD ;  /* 0x0000000000007946 */ /* 0x000fea0003800000 */
[----:B------:R-:W-:-:S13]  /*7460*/  ISETP.NE.AND P1, PT, R4, R5, PT ;  /* 0x000000050400720c */ /* 0x000fda0003f25270 */
[----:B------:R-:W-:Y:S05]  /*7470*/  @P1 BRA `(.L_x_2616) ;  /* 0xfffffffc00ec1947 */ /* 0x000fea000383ffff */
.L_x_2615:
[----:B------:R-:W-:Y:S05]  /*7480*/  BSYNC B0 ;  /* 0x0000000000007941 */ /* 0x000fea0003800000 */
.L_x_2614:
[----:B------:R-:W-:-:S03]  /*7490*/  UMOV UR18, 0xffffffff ;  /* 0xffffffff00127882 */ /* 0x000fc60000000000 */
[----:B------:R-:W-:Y:S05]  /*74a0*/  BRA.DIV UR18, `(.L_x_2617) ;  /* 0x0000002e12a07947 */ /* 0x000fea000b800000 */
[----:B------:R-:W-:Y:S01]  /*74b0*/  NOP ;  /* 0x0000000000007918 */ /* 0x000fe20000000000 */
.L_x_2676:
        /* <DEDUP_REMOVED lines=19> */
.L_x_2619:
[----:B------:R-:W-:Y:S05]  /*75f0*/  BSYNC B0 ;  /* 0x0000000000007941 */ /* 0x000fea0003800000 */
.L_x_2618:
        /* <DEDUP_REMOVED lines=15> */
.L_x_2621:
[----:B------:R-:W-:Y:S05]  /*76f0*/  BSYNC B0 ;  /* 0x0000000000007941 */ /* 0x000fea0003800000 */
.L_x_2620:
[----:B------:R-:W-:Y:S06]  /*7700*/  BAR.ARV 0xa, 0xa0 ;  /* 0x0282800000007b1d */ /* 0x000fec0000002000 */
[----:B------:R-:W-:Y:S04]  /*7710*/  BSSY B0, `(.L_x_2622) ;  /* 0x0000003000007945 */ /* 0x000fe80003800000 */
[----:B------:R-:W-:Y:S05]  /*7720*/  @!P0 BRA `(.L_x_2623) ;  /* 0x0000000000048947 */ /* 0x000fea0003800000 */
[----:B------:R-:W-:-:S04]  /*7730*/  DEPBAR.LE SB0, 0x0 ;  /* 0x000080000000791a */ /* 0x000fc80000000000 */
.L_x_2623:
[----:B------:R-:W-:Y:S05]  /*7740*/  BSYNC B0 ;  /* 0x0000000000007941 */ /* 0x000fea0003800000 */
.L_x_2622:
        /* <DEDUP_REMOVED lines=19> */
.L_x_2625:
[----:B------:R-:W-:Y:S05]  /*7880*/  BSYNC B0 ;  /* 0x0000000000007941 */ /* 0x000fea0003800000 */
.L_x_2624:
        /* <DEDUP_REMOVED lines=10> */
[----:B------:R-:W-:-:S04]  /*7930*/  UIADD3 UR10, UR10, 0x40, URZ ;  /* 0x000000400a0a7890 */ /* 0x000fc8000fffe03f */
[----:B------:R-:W-:-:S04]  /*7940*/  USHF.R.S32.HI UR11, URZ, 0x1f, UR10 ;  /* 0x0000001f3f0b7899 */ /* 0x000fc8000801140a */
[----:B------:R-:W-:-:S04]  /*7950*/  ULEA.HI UR11, UR11, UR10, URZ, 0x7 ;  /* 0x0000000a0b0b7291 */ /* 0x000fc8000f8f383f */
[----:B------:R-:W-:-:S04]  /*7960*/  USHF.R.S32.HI UR11, URZ, 0x7, UR11 ;  /* 0x000000073f0b7899 */ /* 0x000fc8000801140b */
[----:B------:R-:W-:-:S04]  /*7970*/  UISETP.LT.AND UP0, UPT, UR16, UR11, UPT ;  /* 0x0000000b1000728c */ /* 0x000fc8000bf01270 */
[----:B------:R-:W-:-:S06]  /*7980*/  USEL UR11, UR16, UR11, UP0 ;  /* 0x0000000b100b7287 */ /* 0x000fcc0008000000 */
[----:B------:R-:W-:-:S07]  /*7990*/  VIADD R5, R8, UR11 ;  /* 0x0000000b08057c36 */ /* 0x000fce0008000000 */
.L_x_2628:
[----:B------:R-:W2:Y:S04]  /*79a0*/  LDG.E.STRONG.GPU R4, desc[UR46][R2.64] ;  /* 0x0000002e02047981 */ /* 0x000ea8000c1ef900 */
[----:B--2---:R-:W-:Y:S01]  /*79b0*/  CCTL.IVALL ;  /* 0x00000000ff00798f */ /* 0x004fe20002000000 */
[----:B------:R-:W-:Y:S05]  /*79c0*/  YIELD ;  /* 0x0000000000007946 */ /* 0x000fea0003800000 */
[----:B------:R-:W-:-:S13]  /*79d0*/  ISETP.NE.AND P1, PT, R4, R5, PT ;  /* 0x000000050400720c */ /* 0x000fda0003f25270 */
[----:B------:R-:W-:Y:S05]  /*79e0*/  @P1 BRA `(.L_x_2628) ;  /* 0xfffffffc00ec1947 */ /* 0x000fea000383ffff */
.L_x_2627:
[----:B------:R-:W-:Y:S05]  /*79f0*/  BSYNC B0 ;  /* 0x0000000000007941 */ /* 0x000fea0003800000 */
.L_x_2626:
[----:B------:R-:W-:-:S03]  /*7a00*/  UMOV UR10, 0xffffffff ;  /* 0xffffffff000a7882 */ /* 0x000fc60000000000 */
[----:B------:R-:W-:Y:S05]  /*7a10*/  BRA.DIV UR10, `(.L_x_2629) ;  /* 0x0000002a0a607947 */ /* 0x000fea000b800000 */
[----:B------:R-:W-:Y:S01]  /*7a20*/  NOP ;  /* 0x0000000000007918 */ /* 0x000fe20000000000 */
.L_x_2679:
        /* <DEDUP_REMOVED lines=15> */
.L_x_2631:
[----:B------:R-:W-:Y:S05]  /*7b20*/  BSYNC B0 ;  /* 0x0000000000007941 */ /* 0x000fea0003800000 */
.L_x_2630:
        /* <DEDUP_REMOVED lines=15> */
.L_x_2633:
[----:B------:R-:W-:Y:S05]  /*7c20*/  BSYNC B0 ;  /* 0x0000000000007941 */ /* 0x000fea0003800000 */
.L_x_2632:
[----:B------:R-:W-:Y:S06]  /*7c30*/  BAR.ARV 0xa, 0xa0 ;  /* 0x0282800000007b1d */ /* 0x000fec0000002000 */
[----:B------:R-:W-:Y:S04]  /*7c40*/  BSSY B0, `(.L_x_2634) ;  /* 0x0000003000007945 */ /* 0x000fe80003800000 */
[----:B------:R-:W-:Y:S05]  /*7c50*/  @!P0 BRA `(.L_x_2635) ;  /* 0x0000000000048947 */ /* 0x000fea0003800000 */
[----:B------:R-:W-:-:S04]  /*7c60*/  DEPBAR.LE SB0, 0x0 ;  /* 0x000080000000791a */ /* 0x000fc80000000000 */
.L_x_2635:
[----:B------:R-:W-:Y:S05]  /*7c70*/  BSYNC B0 ;  /* 0x0000000000007941 */ /* 0x000fea0003800000 */
.L_x_2634:
        /* <DEDUP_REMOVED lines=19> */
.L_x_2637:
[----:B------:R-:W-:Y:S05]  /*7db0*/  BSYNC B0 ;  /* 0x0000000000007941 */ /* 0x000fea0003800000 */
.L_x_2636:
[----:B------:R-:W-:Y:S02]  /*7dc0*/  UIADD3 UR17, UR17, 0x2, URZ ;  /* 0x0000000211117890 */ /* 0x000fe4000fffe03f */
[----:B------:R-:W-:Y:S02]  /*7dd0*/  UIADD3 UR4, UR4, 0x4000, URZ ;  /* 0x0000400004047890 */ /* 0x000fe4000fffe03f */
[----:B------:R-:W-:-:S06]  /*7de0*/  UISETP.GE.AND UP0, UPT, UR17, UR5, UPT ;  /* 0x000000051100728c */ /* 0x000fcc000bf06270 */
[----:B------:R-:W-:-:S13]  /*7df0*/  PLOP3.LUT P1, PT, PT, PT, UP0, 0x80, 0x0 ;  /* 0x000000000000781c */ /* 0x000fda0003f2f008 */
[----:B------:R-:W-:Y:S05]  /*7e00*/  @!P1 BRA `(.L_x_2638) ;  /* 0xfffffff400409947 */ /* 0x000fea000383ffff */
[----:B------:R-:W-:Y:S05]  /*7e10*/  BRA `(.L_x_2540) ;  /* 0x0000002000c87947 */ /* 0x000fea0003800000 */
.L_x_2597:
        /* <DEDUP_REMOVED lines=21> */
.L_x_2639:
[----:B------:R-:W-:Y:S01]  /*7f70*/  ULDC UR9, c[0x0][0xb44] ;  /* 0x0002d10000097ab9 */ /* 0x000fe20000000800 */
[----:B------:R-:W-:Y:S01]  /*7f80*/  UMOV UR7, UR8 ;  /* 0x0000000800077c82 */ /* 0x000fe20008000000 */
[----:B------:R-:W-:-:S11]  /*7f90*/  UISETP.NE.AND UP0, UPT, UR9, 0x1, UPT ;  /* 0x000000010900788c */ /* 0x000fd6000bf05270 */
[----:B------:R-:W-:Y:S02]  /*7fa0*/  @UP0 ULDC.64 UR10, c[0x0][0xb48] ;  /* 0x0002d200000a0ab9 */ /* 0x000fe40000000a00 */
[----:B------:R-:W-:-:S04]  /*7fb0*/  UIMAD.WIDE.U32 UR4, UR8, UR10, URZ ;  /* 0x0000000a080472a5 */ /* 0x000fc8000f8e003f */
[----:B------:R-:W-:-:S04]  /*7fc0*/  @UP0 USHF.R.U32.HI UR7, URZ, UR11, UR5 ;  /* 0x0000000b3f070299 */ /* 0x000fc80008011605 */
[----:B------:R-:W-:-:S12]  /*7fd0*/  UIMAD UR4, UR7, UR9, URZ ;  /* 0x00000009070472a4 */ /* 0x000fd8000f8e023f */
.L_x_2640:
        /* <DEDUP_REMOVED lines=16> */
[----:B------:R-:W-:Y:S01]  /*80e0*/  ULOP3.LUT UR7, URZ, UR7, URZ, 0x33, !UPT ;  /* 0x000000073f077292 */ /* 0x000fe2000f8e333f */
[----:B------:R-:W-:Y:S01]  /*80f0*/  ULDC UR4, c[0x0][0xb2c] ;  /* 0x0002cb0000047ab9 */ /* 0x000fe20000000800 */
[----:B------:R-:W-:Y:S02]  /*8100*/  ULDC UR5, c[0x0][0x280] ;  /* 0x0000a00000057ab9 */ /* 0x000fe40000000800 */
[----:B------:R-:W-:Y:S01]  /*8110*/  UIADD3 UR7, UR7, UR4, URZ ;  /* 0x0000000407077290 */ /* 0x000fe2000fffe03f */
[----:B------:R-:W-:Y:S02]  /*8120*/  ULDC UR6, c[0x0][0x74c] ;  /* 0x0001d30000067ab9 */ /* 0x000fe40000000800 */
[----:B------:R-:W-:Y:S01]  /*8130*/  ULDC UR4, c[0x0][0x290] ;  /* 0x0000a40000047ab9 */ /* 0x000fe20000000800 */
[----:B------:R-:W-:-:S04]  /*8140*/  USHF.L.U32 UR11, UR7, 0x7, URZ ;  /* 0x00000007070b7899 */ /* 0x000fc8000800063f */
        /* <DEDUP_REMOVED lines=50> */
.L_x_2680:
        /* <DEDUP_REMOVED lines=15> */
.L_x_2644:
        /* <DEDUP_REMOVED lines=97> */
.L_x_2655:
[----:B--234-:R-:W-:-:S04]  /*8b70*/  SHF.L.U32 R21, R11, 0x1f, RZ ;  /* 0x0000001f0b157819 */ /* 0x01cfc800000006ff */
[----:B------:R-:W1:Y:S02]  /*8b80*/  SYNCS.PHASECHK.TRANS64.TRYWAIT P1, [R16+URZ+0x30840], R21 ;  /* 0x03084015100075a7 */ /* 0x000e64000802017f */
[----:B-1----:R-:W-:Y:S05]  /*8b90*/  @!P1 BRA `(.L_x_2647) ;  /* 0x0000001800309947 */ /* 0x002fea0003800000 */
.L_x_2681:
[----:B------:R-:W-:Y:S05]  /*8ba0*/  @P0 BRA `(.L_x_2648) ;  /* 0x0000000000140947 */ /* 0x000fea0003800000 */
[----:B------:R-:W-:Y:S01]  /*8bb0*/  ISETP.NE.AND P1, PT, R6, RZ, PT ;  /* 0x000000ff0600720c */ /* 0x000fe20003f25270 */
[----:B------:R-:W-:-:S04]  /*8bc0*/  IMAD.MOV.U32 R3, RZ, RZ, 0x4100 ;  /* 0x00004100ff037424 */ /* 0x000fc800078e00ff */
[----:B------:R3:W-:Y:S08]  /*8bd0*/  SYNCS.ARRIVE.TRANS64 RZ, [R16+URZ+0x30830], R3 ;  /* 0x0308300310ff79a7 */ /* 0x0007f0000800003f */
[----:B------:R-:W-:Y:S05]  /*8be0*/  @!P1 BRA `(.L_x_2648) ;  /* 0x0000000000049947 */ /* 0x000fea0003800000 */
[----:B------:R-:W-:Y:S01]  /*8bf0*/  BPT.TRAP 0x1 ;  /* 0x000000040000795c */ /* 0x000fe20000300000 */
.L_x_2648:
        /* <DEDUP_REMOVED lines=36> */
.L_x_2682:
[----:B------:R-:W-:Y:S05]  /*8e40*/  @P0 BRA `(.L_x_2650) ;  /* 0x0000000000140947 */ /* 0x000fea0003800000 */
[----:B------:R-:W-:Y:S01]  /*8e50*/  ISETP.NE.AND P1, PT, R6, RZ, PT ;  /* 0x000000ff0600720c */ /* 0x000fe20003f25270 */
[----:B------:R-:W-:-:S04]  /*8e60*/  IMAD.MOV.U32 R2, RZ, RZ, 0x4100 ;  /* 0x00004100ff027424 */ /* 0x000fc800078e00ff */
[----:B------:R3:W-:Y:S08]  /*8e70*/  SYNCS.ARRIVE.TRANS64 RZ, [R16+URZ+0x30818], R2 ;  /* 0x0308180210ff79a7 */ /* 0x0007f0000800003f */
[----:B------:R-:W-:Y:S05]  /*8e80*/  @!P1 BRA `(.L_x_2650) ;  /* 0x0000000000049947 */ /* 0x000fea0003800000 */
[----:B------:R-:W-:Y:S01]  /*8e90*/  BPT.TRAP 0x1 ;  /* 0x000000040000795c */ /* 0x000fe20000300000 */
.L_x_2650:
        /* <DEDUP_REMOVED lines=36> */
.L_x_2683:
[----:B------:R-:W-:Y:S05]  /*90e0*/  @P0 BRA `(.L_x_2652) ;  /* 0x0000000000140947 */ /* 0x000fea0003800000 */
[----:B------:R-:W-:Y:S01]  /*90f0*/  ISETP.NE.AND P1, PT, R6, RZ, PT ;  /* 0x000000ff0600720c */ /* 0x000fe20003f25270 */
[----:B-123--:R-:W-:-:S04]  /*9100*/  IMAD.MOV.U32 R21, RZ, RZ, 0x4100 ;  /* 0x00004100ff157424 */ /* 0x00efc800078e00ff */
[----:B------:R4:W-:Y:S08]  /*9110*/  SYNCS.ARRIVE.TRANS64 RZ, [R16+URZ+0x30838], R21 ;  /* 0x0308381510ff79a7 */ /* 0x0009f0000800003f */
[----:B------:R-:W-:Y:S05]  /*9120*/  @!P1 BRA `(.L_x_2652) ;  /* 0x0000000000049947 */ /* 0x000fea0003800000 */
[----:B------:R-:W-:Y:S01]  /*9130*/  BPT.TRAP 0x1 ;  /* 0x000000040000795c */ /* 0x000fe20000300000 */
.L_x_2652:
        /* <DEDUP_REMOVED lines=31> */
.L_x_2685:
[----:B------:R-:W-:Y:S05]  /*9330*/  @P0 BRA `(.L_x_2654) ;  /* 0x0000000000140947 */ /* 0x000fea0003800000 */
[----:B------:R-:W-:Y:S01]  /*9340*/  ISETP.NE.AND P1, PT, R6, RZ, PT ;  /* 0x000000ff0600720c */ /* 0x000fe20003f25270 */
[----:B------:R-:W-:-:S04]  /*9350*/  IMAD.MOV.U32 R5, RZ, RZ, 0x4100 ;  /* 0x00004100ff057424 */ /* 0x000fc800078e00ff */
[----:B------:R1:W-:Y:S08]  /*9360*/  SYNCS.ARRIVE.TRANS64 RZ, [R16+URZ+0x30810], R5 ;  /* 0x0308100510ff79a7 */ /* 0x0003f0000800003f */
[----:B------:R-:W-:Y:S05]  /*9370*/  @!P1 BRA `(.L_x_2654) ;  /* 0x0000000000049947 */ /* 0x000fea0003800000 */
[----:B------:R-:W-:Y:S01]  /*9380*/  BPT.TRAP 0x1 ;  /* 0x000000040000795c */ /* 0x000fe20000300000 */
.L_x_2654:
        /* <DEDUP_REMOVED lines=37> */
.L_x_2646:
        /* <DEDUP_REMOVED lines=8> */
.L_x_2686:
[----:B------:R-:W-:Y:S05]  /*9660*/  @P0 BRA `(.L_x_2657) ;  /* 0x0000000000140947 */ /* 0x000fea0003800000 */
[----:B------:R-:W-:Y:S01]  /*9670*/  ISETP.NE.AND P1, PT, R6, RZ, PT ;  /* 0x000000ff0600720c */ /* 0x000fe20003f25270 */
[----:B------:R-:W-:-:S04]  /*9680*/  IMAD.MOV.U32 R5, RZ, RZ, 0x4100 ;  /* 0x00004100ff057424 */ /* 0x000fc800078e00ff */
[----:B------:R2:W-:Y:S08]  /*9690*/  SYNCS.ARRIVE.TRANS64 RZ, [R16+URZ+0x30830], R5 ;  /* 0x0308300510ff79a7 */ /* 0x0005f0000800003f */
[----:B------:R-:W-:Y:S05]  /*96a0*/  @!P1 BRA `(.L_x_2657) ;  /* 0x0000000000049947 */ /* 0x000fea0003800000 */
[----:B------:R-:W-:Y:S01]  /*96b0*/  BPT.TRAP 0x1 ;  /* 0x000000040000795c */ /* 0x000fe20000300000 */
.L_x_2657:
        /* <DEDUP_REMOVED lines=33> */
.L_x_2687:
[----:B------:R-:W-:Y:S05]  /*98d0*/  @P0 BRA `(.L_x_2659) ;  /* 0x0000000000140947 */ /* 0x000fea0003800000 */
[----:B------:R-:W-:Y:S01]  /*98e0*/  ISETP.NE.AND P0, PT, R6, RZ, PT ;  /* 0x000000ff0600720c */ /* 0x000fe20003f05270 */
[----:B------:R-:W-:-:S04]  /*98f0*/  IMAD.MOV.U32 R5, RZ, RZ, 0x4100 ;  /* 0x00004100ff057424 */ /* 0x000fc800078e00ff */
[----:B------:R1:W-:Y:S08]  /*9900*/  SYNCS.ARRIVE.TRANS64 RZ, [R16+URZ+0x30818], R5 ;  /* 0x0308180510ff79a7 */ /* 0x0003f0000800003f */
[----:B------:R-:W-:Y:S05]  /*9910*/  @!P0 BRA `(.L_x_2659) ;  /* 0x0000000000048947 */ /* 0x000fea0003800000 */
[----:B------:R-:W-:Y:S01]  /*9920*/  BPT.TRAP 0x1 ;  /* 0x000000040000795c */ /* 0x000fe20000300000 */
.L_x_2659:
        /* <DEDUP_REMOVED lines=37> */
.L_x_2645:
[----:B------:R-:W1:Y:S01]  /*9b80*/  S2R R0, SR_TID.X ;  /* 0x0000000000007919 */ /* 0x000e620000002100 */
[----:B------:R-:W-:Y:S01]  /*9b90*/  IMAD R3, R19, 0x8, R16 ;  /* 0x0000000813037824 */ /* 0x000fe200078e0210 */
[----:B-1----:R-:W-:Y:S02]  /*9ba0*/  LOP3.LUT R2, R0, 0x7f, RZ, 0xc0, !PT ;  /* 0x0000007f00027812 */ /* 0x002fe400078ec0ff */
[----:B------:R-:W-:Y:S02]  /*9bb0*/  SHF.L.U32 R0, R11, 0x1f, RZ ;  /* 0x0000001f0b007819 */ /* 0x000fe400000006ff */
[----:B------:R-:W-:Y:S02]  /*9bc0*/  ISETP.NE.AND P1, PT, R2, RZ, PT ;  /* 0x000000ff0200720c */ /* 0x000fe40003f25270 */
[----:B------:R-:W1:Y:S02]  /*9bd0*/  SYNCS.PHASECHK.TRANS64.TRYWAIT P0, [R3+URZ+0x30840], R0 ;  /* 0x03084000030075a7 */ /* 0x000e64000800017f */
[----:B-1----:R-:W-:Y:S09]  /*9be0*/  @!P0 BRA `(.L_x_2660) ;  /* 0x0000000800988947 */ /* 0x002ff20003800000 */
.L_x_2688:
[----:B------:R-:W-:Y:S05]  /*9bf0*/  @P1 BRA `(.L_x_2661) ;  /* 0x0000000000181947 */ /* 0x000fea0003800000 */
[----:B------:R-:W1:Y:S01]  /*9c00*/  S2R R2, SR_TID.X ;  /* 0x0000000000027919 */ /* 0x000e620000002100 */
[----:B------:R-:W-:-:S04]  /*9c10*/  IMAD.MOV.U32 R0, RZ, RZ, 0x4100 ;  /* 0x00004100ff007424 */ /* 0x000fc800078e00ff */
[----:B------:R1:W-:Y:S02]  /*9c20*/  SYNCS.ARRIVE.TRANS64 RZ, [R3+URZ+0x30830], R0 ;  /* 0x0308300003ff79a7 */ /* 0x0003e4000800003f */
[----:B-1----:R-:W-:-:S13]  /*9c30*/  LOP3.LUT P0, RZ, R2, 0x1f, RZ, 0xc0, !PT ;  /* 0x0000001f02ff7812 */ /* 0x002fda000780c0ff */
[----:B------:R-:W-:Y:S05]  /*9c40*/  @!P0 BRA `(.L_x_2661) ;  /* 0x0000000000048947 */ /* 0x000fea0003800000 */
[----:B------:R-:W-:Y:S01]  /*9c50*/  BPT.TRAP 0x1 ;  /* 0x000000040000795c */ /* 0x000fe20000300000 */
.L_x_2661:
        /* <DEDUP_REMOVED lines=40> */
.L_x_2642:
[----:B------:R-:W-:Y:S05]  /*9ee0*/  BSYNC B0 ;  /* 0x0000000000007941 */ /* 0x000fea0003800000 */
.L_x_2641:
[----:B------:R-:W-:-:S03]  /*9ef0*/  UMOV UR7, 0xffffffff ;  /* 0xffffffff00077882 */ /* 0x000fc60000000000 */
[----:B------:R-:W-:Y:S05]  /*9f00*/  BRA.DIV UR7, `(.L_x_2662) ;  /* 0x0000000607e47947 */ /* 0x000fea000b800000 */
[----:B------:R-:W-:-:S13]  /*9f10*/  ELECT P6, URZ, PT ;  /* 0x00000000003f782f */ /* 0x000fda00038c0000 */
.L_x_2691:
[----:B------:R-:W-:Y:S05]  /*9f20*/  @!P6 BRA `(.L_x_2540) ;  /* 0x000000000084e947 */ /* 0x000fea0003800000 */
[----:B------:R-:W-:-:S06]  /*9f30*/  ULOP3.LUT UR7, UR38, 0x2, URZ, 0xfc, !UPT ;  /* 0x0000000226077892 */ /* 0x000fcc000f8efc3f */
[----:B------:R-:W-:-:S05]  /*9f40*/  IMAD.U32 R2, RZ, RZ, UR7 ;  /* 0x00000007ff027e24 */ /* 0x000fca000f8e00ff */
[----:B------:R-:W-:-:S13]  /*9f50*/  ISETP.NE.AND P2, PT, R2, 0x3, PT ;  /* 0x000000030200780c */ /* 0x000fda0003f45270 */
[----:B------:R-:W-:Y:S05]  /*9f60*/  @!P2 BRA `(.L_x_2663) ;  /* 0x000000000004a947 */ /* 0x000fea0003800000 */
[----:B------:R-:W-:Y:S01]  /*9f70*/  BPT.TRAP 0x1 ;  /* 0x000000040000795c */ /* 0x000fe20000300000 */
.L_x_2663:
        /* <DEDUP_REMOVED lines=15> */
.L_x_2692:
[----:B------:R-:W2:Y:S02]  /*a070*/  SYNCS.PHASECHK.TRANS64.TRYWAIT P0, [R3+URZ], R2 ;  /* 0x00000002030075a7 */ /* 0x000ea4000800017f */
[----:B--2---:R-:W-:Y:S05]  /*a080*/  @!P0 BRA `(.L_x_2665) ;  /* 0x0000000400b88947 */ /* 0x004fea0003800000 */
.L_x_2693:
[----:B------:R-:W-:Y:S05]  /*a090*/  @!P2 BRA `(.L_x_2666) ;  /* 0x000000000004a947 */ /* 0x000fea0003800000 */
[----:B------:R-:W-:Y:S01]  /*a0a0*/  BPT.TRAP 0x1 ;  /* 0x000000040000795c */ /* 0x000fe20000300000 */
.L_x_2666:
[----:B--2---:R-:W-:-:S04]  /*a0b0*/  VIADD R3, R7, 0x30840 ;  /* 0x0003084007037836 */ /* 0x004fc80000000000 */
[----:B------:R-:W-:-:S04]  /*a0c0*/  IMAD R0, R0, 0x8, R3 ;  /* 0x0000000800007824 */ /* 0x000fc800078e0203 */
[----:B------:R-:W2:Y:S02]  /*a0d0*/  SYNCS.PHASECHK.TRANS64.TRYWAIT P0, [R0+URZ], R5 ;  /* 0x00000005000075a7 */ /* 0x000ea4000800017f */
[----:B--2---:R-:W-:Y:S05]  /*a0e0*/  @!P0 BRA `(.L_x_2667) ;  /* 0x0000000400b48947 */ /* 0x004fea0003800000 */
.L_x_2694:
[----:B------:R-:W-:-:S07]  /*a0f0*/  IMAD R3, R4, 0x8, R3 ;  /* 0x0000000804037824 */ /* 0x000fce00078e0203 */
.L_x_2668:
[----:B---3--:R3:W4:Y:S02]  /*a100*/  SYNCS.PHASECHK.TRANS64.TRYWAIT P0, [R3+URZ], R2 ;  /* 0x00000002030075a7 */ /* 0x008724000800017f */
[----:B----4-:R-:W-:Y:S05]  /*a110*/  @!P0 NANOSLEEP.SYNCS 0x989680 ;  /* 0x009896800000895d */ /* 0x010fea0003900000 */
[----:B------:R-:W4:Y:S02]  /*a120*/  @!P0 SYNCS.PHASECHK.TRANS64 P0, [R3+URZ], R2 ;  /* 0x00000002030085a7 */ /* 0x000f24000800007f */
[----:B----4-:R-:W-:Y:S05]  /*a130*/  @!P0 BRA `(.L_x_2668) ;  /* 0xfffffffc00f08947 */ /* 0x010fea000383ffff */
.L_x_2540:
[----:B------:R-:W-:Y:S05]  /*a140*/  BSYNC B6 ;  /* 0x0000000000067941 */ /* 0x000fea0003800000 */
.L_x_2535:
[----:B------:R-:W-:Y:S05]  /*a150*/  EXIT ;  /* 0x000000000000794d */ /* 0x000fea0003800000 */
.L_x_2546:
[----:B------:R-:W-:Y:S02]  /*a160*/  IMAD.MOV.U32 R12, RZ, RZ, RZ ;  /* 0x000000ffff0c7224 */ /* 0x000fe400078e00ff */
[----:B------:R-:W-:Y:S02]  /*a170*/  IMAD.MOV.U32 R11, RZ, RZ, 0x1f ;  /* 0x0000001fff0b7424 */ /* 0x000fe400078e00ff */
[----:B------:R-:W-:-:S07]  /*a180*/  IMAD.MOV.U32 R15, RZ, RZ, -0x1 ;  /* 0xffffffffff0f7424 */ /* 0x000fce00078e00ff */
[----:B------:R-:W-:Y:S05]  /*a190*/  WARPSYNC.COLLECTIVE R15, `(.L_x_2669) ;  /* 0x000000000f087348 */ /* 0x000fea0003c00000 */
[----:B------:R1:W2:Y:S02]  /*a1a0*/  SHFL.IDX P6, R14, R13, R12, R11 ;  /* 0x0000000c0d0e7389 */ /* 0x0002a400000c000b */
[----:B-12---:R-:W-:Y:S01]  /*a1b0*/  ENDCOLLECTIVE ;  /* 0x000000000000791b */ /* 0x006fe20003800000 */
.L_x_2669:
[----:B------:R-:W-:Y:S05]  /*a1c0*/  BRA `(.L_x_2670) ;  /* 0xffffff7000787947 */ /* 0x000fea000383ffff */
.L_x_2548:
[----:B---3--:R3:W4:Y:S02]  /*a1d0*/  SYNCS.PHASECHK.TRANS64.TRYWAIT P0, [R228+URZ+0x30800], R9 ;  /* 0x03080009e40075a7 */ /* 0x008724000800017f */
[----:B----4-:R-:W-:Y:S05]  /*a1e0*/  @!P0 NANOSLEEP.SYNCS 0x989680 ;  /* 0x009896800000895d */ /* 0x010fea0003900000 */
[----:B------:R-:W4:Y:S02]  /*a1f0*/  @!P0 SYNCS.PHASECHK.TRANS64 P0, [R228+URZ+0x30800], R9 ;  /* 0x03080009e40085a7 */ /* 0x000f24000800007f */
[----:B----4-:R-:W-:Y:S05]  /*a200*/  @!P0 BRA `(.L_x_2548) ;  /* 0xfffffffc00f08947 */ /* 0x010fea000383ffff */
[----:B------:R-:W-:Y:S05]  /*a210*/  BRA `(.L_x_2547) ;  /* 0xffffff7000a07947 */ /* 0x000fea000383ffff */
.L_x_2552:
[----:B---3--:R3:W4:Y:S02]  /*a220*/  SYNCS.PHASECHK.TRANS64.TRYWAIT P1, [R0+URZ+0x30810], R9 ;  /* 0x03081009000075a7 */ /* 0x008724000802017f */
[----:B----4-:R-:W-:Y:S05]  /*a230*/  @!P1 NANOSLEEP.SYNCS 0x989680 ;  /* 0x009896800000995d */ /* 0x010fea0003900000 */
[----:B------:R-:W4:Y:S02]  /*a240*/  @!P1 SYNCS.PHASECHK.TRANS64 P1, [R0+URZ+0x30810], R9 ;  /* 0x03081009000095a7 */ /* 0x000f24000802007f */
[----:B----4-:R-:W-:Y:S05]  /*a250*/  @!P1 BRA `(.L_x_2552) ;  /* 0xfffffffc00f09947 */ /* 0x010fea000383ffff */
[----:B------:R-:W-:Y:S05]  /*a260*/  BRA `(.L_x_2551) ;  /* 0xffffff7800587947 */ /* 0x000fea000383ffff */
.L_x_2556:
[----:B------:R1:W1:Y:S02]  /*a270*/  SYNCS.PHASECHK.TRANS64.TRYWAIT P1, [R0+URZ+0x30830], R9 ;  /* 0x03083009000075a7 */ /* 0x000264000802017f */
[----:B-1----:R-:W-:Y:S05]  /*a280*/  @!P1 NANOSLEEP.SYNCS 0x989680 ;  /* 0x009896800000995d */ /* 0x002fea0003900000 */
[----:B------:R-:W1:Y:S02]  /*a290*/  @!P1 SYNCS.PHASECHK.TRANS64 P1, [R0+URZ+0x30830], R9 ;  /* 0x03083009000095a7 */ /* 0x000e64000802007f */
[----:B-1----:R-:W-:Y:S05]  /*a2a0*/  @!P1 BRA `(.L_x_2556) ;  /* 0xfffffffc00f09947 */ /* 0x002fea000383ffff */
[----:B------:R-:W-:Y:S05]  /*a2b0*/  BRA `(.L_x_2555) ;  /* 0xffffff7c00b07947 */ /* 0x000fea000383ffff */
.L_x_2604:
[----:B------:R-:W-:Y:S01]  /*a2c0*/  BSSY B0, `(.L_x_2671) ;  /* 0x0000005000007945 */ /* 0x000fe20003800000 */
[----:B------:R-:W-:-:S07]  /*a2d0*/  IMAD.MOV.U32 R15, RZ, RZ, -0x1 ;  /* 0xffffffffff0f7424 */ /* 0x000fce00078e00ff */
[----:B------:R-:W-:Y:S05]  /*a2e0*/  WARPSYNC.COLLECTIVE R15, `(.L_x_2672) ;  /* 0x000000000f087348 */ /* 0x000fea0003c00000 */
[----:B------:R-:W-:Y:S01]  /*a2f0*/  NOP ;  /* 0x0000000000007918 */ /* 0x000fe20000000000 */
[----:B------:R-:W-:Y:S01]  /*a300*/  ENDCOLLECTIVE ;  /* 0x000000000000791b */ /* 0x000fe20003800000 */
.L_x_2672:
[----:B------:R-:W-:Y:S05]  /*a310*/  BSYNC B0 ;  /* 0x0000000000007941 */ /* 0x000fea0003800000 */
.L_x_2671:
[----:B------:R-:W-:Y:S05]  /*a320*/  BRA `(.L_x_2673) ;  /* 0xffffffc800a87947 */ /* 0x000fea000383ffff */
.L_x_2617:
[----:B------:R-:W-:Y:S01]  /*a330*/  BSSY B0, `(.L_x_2674) ;  /* 0x0000005000007945 */ /* 0x000fe20003800000 */
[----:B------:R-:W-:-:S07]  /*a340*/  IMAD.MOV.U32 R15, RZ, RZ, -0x1 ;  /* 0xffffffffff0f7424 */ /* 0x000fce00078e00ff */
[----:B------:R-:W-:Y:S05]  /*a350*/  WARPSYNC.COLLECTIVE R15, `(.L_x_2675) ;  /* 0x000000000f087348 */ /* 0x000fea0003c00000 */
[----:B------:R-:W-:Y:S01]  /*a360*/  NOP ;  /* 0x0000000000007918 */ /* 0x000fe20000000000 */
[----:B------:R-:W-:Y:S01]  /*a370*/  ENDCOLLECTIVE ;  /* 0x000000000000791b */ /* 0x000fe20003800000 */
.L_x_2675:
[----:B------:R-:W-:Y:S05]  /*a380*/  BSYNC B0 ;  /* 0x0000000000007941 */ /* 0x000fea0003800000 */
.L_x_2674:
[----:B------:R-:W-:Y:S05]  /*a390*/  BRA `(.L_x_2676) ;  /* 0xffffffd000487947 */ /* 0x000fea000383ffff */
.L_x_2629:
[----:B------:R-:W-:Y:S01]  /*a3a0*/  BSSY B0, `(.L_x_2677) ;  /* 0x0000005000007945 */ /* 0x000fe20003800000 */
[----:B------:R-:W-:-:S07]  /*a3b0*/  IMAD.MOV.U32 R15, RZ, RZ, -0x1 ;  /* 0xffffffffff0f7424 */ /* 0x000fce00078e00ff */
[----:B------:R-:W-:Y:S05]  /*a3c0*/  WARPSYNC.COLLECTIVE R15, `(.L_x_2678) ;  /* 0x000000000f087348 */ /* 0x000fea0003c00000 */
[----:B------:R-:W-:Y:S01]  /*a3d0*/  NOP ;  /* 0x0000000000007918 */ /* 0x000fe20000000000 */
[----:B------:R-:W-:Y:S01]  /*a3e0*/  ENDCOLLECTIVE ;  /* 0x000000000000791b */ /* 0x000fe20003800000 */
.L_x_2678:
[----:B------:R-:W-:Y:S05]  /*a3f0*/  BSYNC B0 ;  /* 0x0000000000007941 */ /* 0x000fea0003800000 */
.L_x_2677:
[----:B------:R-:W-:Y:S05]  /*a400*/  BRA `(.L_x_2679) ;  /* 0xffffffd400887947 */ /* 0x000fea000383ffff */
.L_x_2643:
[----:B-1----:R1:W2:Y:S02]  /*a410*/  SYNCS.PHASECHK.TRANS64.TRYWAIT P0, [R16+URZ+0x30820], R3 ;  /* 0x03082003100075a7 */ /* 0x0022a4000800017f */
[----:B--2---:R-:W-:Y:S05]  /*a420*/  @!P0 NANOSLEEP.SYNCS 0x989680 ;  /* 0x009896800000895d */ /* 0x004fea0003900000 */
[----:B------:R-:W2:Y:S02]  /*a430*/  @!P0 SYNCS.PHASECHK.TRANS64 P0, [R16+URZ+0x30820], R3 ;  /* 0x03082003100085a7 */ /* 0x000ea4000800007f */
[----:B--2---:R-:W-:Y:S05]  /*a440*/  @!P0 BRA `(.L_x_2643) ;  /* 0xfffffffc00f08947 */ /* 0x004fea000383ffff */
[----:B------:R-:W-:Y:S05]  /*a450*/  BRA `(.L_x_2680) ;  /* 0xffffffe000047947 */ /* 0x000fea000383ffff */
.L_x_2647:
[----:B-1----:R1:W3:Y:S02]  /*a460*/  SYNCS.PHASECHK.TRANS64.TRYWAIT P1, [R16+URZ+0x30840], R21 ;  /* 0x03084015100075a7 */ /* 0x0022e4000802017f */
[----:B---3--:R-:W-:Y:S05]  /*a470*/  @!P1 NANOSLEEP.SYNCS 0x989680 ;  /* 0x009896800000995d */ /* 0x008fea0003900000 */
[----:B------:R-:W3:Y:S02]  /*a480*/  @!P1 SYNCS.PHASECHK.TRANS64 P1, [R16+URZ+0x30840], R21 ;  /* 0x03084015100095a7 */ /* 0x000ee4000802007f */
[----:B---3--:R-:W-:Y:S05]  /*a490*/  @!P1 BRA `(.L_x_2647) ;  /* 0xfffffffc00f09947 */ /* 0x008fea000383ffff */
[----:B------:R-:W-:Y:S05]  /*a4a0*/  BRA `(.L_x_2681) ;  /* 0xffffffe400bc7947 */ /* 0x000fea000383ffff */
.L_x_2649:
[----:B--2---:R2:W3:Y:S02]  /*a4b0*/  SYNCS.PHASECHK.TRANS64.TRYWAIT P1, [R16+URZ+0x30828], R21 ;  /* 0x03082815100075a7 */ /* 0x0044e4000802017f */
[----:B---3--:R-:W-:Y:S05]  /*a4c0*/  @!P1 NANOSLEEP.SYNCS 0x989680 ;  /* 0x009896800000995d */ /* 0x008fea0003900000 */
[----:B------:R-:W3:Y:S02]  /*a4d0*/  @!P1 SYNCS.PHASECHK.TRANS64 P1, [R16+URZ+0x30828], R21 ;  /* 0x03082815100095a7 */ /* 0x000ee4000802007f */
[----:B---3--:R-:W-:Y:S05]  /*a4e0*/  @!P1 BRA `(.L_x_2649) ;  /* 0xfffffffc00f09947 */ /* 0x008fea000383ffff */
[----:B------:R-:W-:Y:S05]  /*a4f0*/  BRA `(.L_x_2682) ;  /* 0xffffffe800507947 */ /* 0x000fea000383ffff */
.L_x_2651:
[----:B---3--:R3:W4:Y:S02]  /*a500*/  SYNCS.PHASECHK.TRANS64.TRYWAIT P1, [R16+URZ+0x30848], R21 ;  /* 0x03084815100075a7 */ /* 0x008724000802017f */
[----:B----4-:R-:W-:Y:S05]  /*a510*/  @!P1 NANOSLEEP.SYNCS 0x989680 ;  /* 0x009896800000995d */ /* 0x010fea0003900000 */
[----:B------:R-:W4:Y:S02]  /*a520*/  @!P1 SYNCS.PHASECHK.TRANS64 P1, [R16+URZ+0x30848], R21 ;  /* 0x03084815100095a7 */ /* 0x000f24000802007f */
[----:B----4-:R-:W-:Y:S05]  /*a530*/  @!P1 BRA `(.L_x_2651) ;  /* 0xfffffffc00f09947 */ /* 0x010fea000383ffff */
[----:B------:R-:W-:Y:S05]  /*a540*/  BRA `(.L_x_2683) ;  /* 0xffffffe800e47947 */ /* 0x000fea000383ffff */
.L_x_2653:
[----:B------:R-:W-:-:S07]  /*a550*/  SHF.L.U32 R5, R11, 0x1f, RZ ;  /* 0x0000001f0b057819 */ /* 0x000fce00000006ff */
.L_x_2684:
[----:B------:R1:W1:Y:S02]  /*a560*/  SYNCS.PHASECHK.TRANS64.TRYWAIT P1, [R16+URZ+0x30820], R5 ;  /* 0x03082005100075a7 */ /* 0x000264000802017f */
[----:B-1----:R-:W-:Y:S05]  /*a570*/  @!P1 NANOSLEEP.SYNCS 0x989680 ;  /* 0x009896800000995d */ /* 0x002fea0003900000 */
[----:B------:R-:W1:Y:S02]  /*a580*/  @!P1 SYNCS.PHASECHK.TRANS64 P1, [R16+URZ+0x30820], R5 ;  /* 0x03082005100095a7 */ /* 0x000e64000802007f */
[----:B-1----:R-:W-:Y:S05]  /*a590*/  @!P1 BRA `(.L_x_2684) ;  /* 0xfffffffc00f09947 */ /* 0x002fea000383ffff */
[----:B------:R-:W-:Y:S05]  /*a5a0*/  BRA `(.L_x_2685) ;  /* 0xffffffec00607947 */ /* 0x000fea000383ffff */
.L_x_2656:
[----:B-1----:R1:W2:Y:S02]  /*a5b0*/  SYNCS.PHASECHK.TRANS64.TRYWAIT P1, [R16+URZ+0x30840], R13 ;  /* 0x0308400d100075a7 */ /* 0x0022a4000802017f */
[----:B--2---:R-:W-:Y:S05]  /*a5c0*/  @!P1 NANOSLEEP.SYNCS 0x989680 ;  /* 0x009896800000995d */ /* 0x004fea0003900000 */
[----:B------:R-:W2:Y:S02]  /*a5d0*/  @!P1 SYNCS.PHASECHK.TRANS64 P1, [R16+URZ+0x30840], R13 ;  /* 0x0308400d100095a7 */ /* 0x000ea4000802007f */
[----:B--2---:R-:W-:Y:S05]  /*a5e0*/  @!P1 BRA `(.L_x_2656) ;  /* 0xfffffffc00f09947 */ /* 0x004fea000383ffff */
[----:B------:R-:W-:Y:S05]  /*a5f0*/  BRA `(.L_x_2686) ;  /* 0xfffffff000187947 */ /* 0x000fea000383ffff */
.L_x_2658:
[----:B--2---:R2:W1:Y:S02]  /*a600*/  SYNCS.PHASECHK.TRANS64.TRYWAIT P1, [R16+URZ+0x30828], R13 ;  /* 0x0308280d100075a7 */ /* 0x004464000802017f */
[----:B-1----:R-:W-:Y:S05]  /*a610*/  @!P1 NANOSLEEP.SYNCS 0x989680 ;  /* 0x009896800000995d */ /* 0x002fea0003900000 */
[----:B------:R-:W1:Y:S02]  /*a620*/  @!P1 SYNCS.PHASECHK.TRANS64 P1, [R16+URZ+0x30828], R13 ;  /* 0x0308280d100095a7 */ /* 0x000e64000802007f */
[----:B-1----:R-:W-:Y:S05]  /*a630*/  @!P1 BRA `(.L_x_2658) ;  /* 0xfffffffc00f09947 */ /* 0x002fea000383ffff */
[----:B------:R-:W-:Y:S05]  /*a640*/  BRA `(.L_x_2687) ;  /* 0xfffffff000a07947 */ /* 0x000fea000383ffff */
.L_x_2660:
[----:B------:R1:W1:Y:S02]  /*a650*/  SYNCS.PHASECHK.TRANS64.TRYWAIT P0, [R3+URZ+0x30840], R0 ;  /* 0x03084000030075a7 */ /* 0x000264000800017f */
[----:B-1----:R-:W-:Y:S05]  /*a660*/  @!P0 NANOSLEEP.SYNCS 0x989680 ;  /* 0x009896800000895d */ /* 0x002fea0003900000 */
[----:B------:R-:W1:Y:S02]  /*a670*/  @!P0 SYNCS.PHASECHK.TRANS64 P0, [R3+URZ+0x30840], R0 ;  /* 0x03084000030085a7 */ /* 0x000e64000800007f */
[----:B-1----:R-:W-:Y:S05]  /*a680*/  @!P0 BRA `(.L_x_2660) ;  /* 0xfffffffc00f08947 */ /* 0x002fea000383ffff */
[----:B------:R-:W-:Y:S05]  /*a690*/  BRA `(.L_x_2688) ;  /* 0xfffffff400547947 */ /* 0x000fea000383ffff */
.L_x_2662:
[----:B------:R-:W-:Y:S01]  /*a6a0*/  BSSY B0, `(.L_x_2689) ;  /* 0x0000006000007945 */ /* 0x000fe20003800000 */
[----:B------:R-:W-:-:S07]  /*a6b0*/  IMAD.MOV.U32 R15, RZ, RZ, -0x1 ;  /* 0xffffffffff0f7424 */ /* 0x000fce00078e00ff */
[----:B------:R-:W-:Y:S05]  /*a6c0*/  WARPSYNC.COLLECTIVE R15, `(.L_x_2690) ;  /* 0x000000000f0c7348 */ /* 0x000fea0003c00000 */
[----:B------:R-:W-:Y:S02]  /*a6d0*/  ELECT P6, UR62, PT ;  /* 0x00000000003e782f */ /* 0x000fe400038c0000 */
[----:B------:R-:W-:Y:S01]  /*a6e0*/  MOV R14, UR62 ;  /* 0x0000003e000e7c02 */ /* 0x000fe20008000f00 */
[----:B------:R-:W-:Y:S10]  /*a6f0*/  ENDCOLLECTIVE ;  /* 0x000000000000791b */ /* 0x000ff40003800000 */
.L_x_2690:
[----:B------:R-:W-:Y:S05]  /*a700*/  BSYNC B0 ;  /* 0x0000000000007941 */ /* 0x000fea0003800000 */
.L_x_2689:
[----:B------:R-:W-:Y:S05]  /*a710*/  BRA `(.L_x_2691) ;  /* 0xfffffff800007947 */ /* 0x000fea000383ffff */
.L_x_2664:
[----:B-1----:R1:W2:Y:S02]  /*a720*/  SYNCS.PHASECHK.TRANS64.TRYWAIT P0, [R6+URZ], R5 ;  /* 0x00000005060075a7 */ /* 0x0022a4000800017f */
[----:B--2---:R-:W-:Y:S05]  /*a730*/  @!P0 NANOSLEEP.SYNCS 0x989680 ;  /* 0x009896800000895d */ /* 0x004fea0003900000 */
[----:B------:R-:W2:Y:S02]  /*a740*/  @!P0 SYNCS.PHASECHK.TRANS64 P0, [R6+URZ], R5 ;  /* 0x00000005060085a7 */ /* 0x000ea4000800007f */
[----:B--2---:R-:W-:Y:S05]  /*a750*/  @!P0 BRA `(.L_x_2664) ;  /* 0xfffffffc00f08947 */ /* 0x004fea000383ffff */
[----:B------:R-:W-:Y:S05]  /*a760*/  BRA `(.L_x_2692) ;  /* 0xfffffff800407947 */ /* 0x000fea000383ffff */
.L_x_2665:
[----:B--2---:R2:W3:Y:S02]  /*a770*/  SYNCS.PHASECHK.TRANS64.TRYWAIT P0, [R3+URZ], R2 ;  /* 0x00000002030075a7 */ /* 0x0044e4000800017f */
[----:B---3--:R-:W-:Y:S05]  /*a780*/  @!P0 NANOSLEEP.SYNCS 0x989680 ;  /* 0x009896800000895d */ /* 0x008fea0003900000 */
[----:B------:R-:W3:Y:S02]  /*a790*/  @!P0 SYNCS.PHASECHK.TRANS64 P0, [R3+URZ], R2 ;  /* 0x00000002030085a7 */ /* 0x000ee4000800007f */
[----:B---3--:R-:W-:Y:S05]  /*a7a0*/  @!P0 BRA `(.L_x_2665) ;  /* 0xfffffffc00f08947 */ /* 0x008fea000383ffff */
[----:B------:R-:W-:Y:S05]  /*a7b0*/  BRA `(.L_x_2693) ;  /* 0xfffffff800347947 */ /* 0x000fea000383ffff */
.L_x_2667:
[----:B--2---:R2:W3:Y:S02]  /*a7c0*/  SYNCS.PHASECHK.TRANS64.TRYWAIT P0, [R0+URZ], R5 ;  /* 0x00000005000075a7 */ /* 0x0044e4000800017f */
[----:B---3--:R-:W-:Y:S05]  /*a7d0*/  @!P0 NANOSLEEP.SYNCS 0x989680 ;  /* 0x009896800000895d */ /* 0x008fea0003900000 */
[----:B------:R-:W3:Y:S02]  /*a7e0*/  @!P0 SYNCS.PHASECHK.TRANS64 P0, [R0+URZ], R5 ;  /* 0x00000005000085a7 */ /* 0x000ee4000800007f */
[----:B---3--:R-:W-:Y:S05]  /*a7f0*/  @!P0 BRA `(.L_x_2667) ;  /* 0xfffffffc00f08947 */ /* 0x008fea000383ffff */
[----:B------:R-:W-:Y:S05]  /*a800*/  BRA `(.L_x_2694) ;  /* 0xfffffff800387947 */ /* 0x000fea000383ffff */
.L_x_2695:
        /* <DEDUP_REMOVED lines=15> */
.L_x_3702:


//--------------------- .text._ZN7cutlass13device_kernelIN5flash11enable_sm90INS1_16FlashAttnBwdSm90INS1_25CollectiveMainloopBwdSm90ILi2ELi2ELi2EN4cute5tupleIJNS5_1CILi1EEES8_S8_EEENS6_IJNS7_ILi64EEENS7_ILi128EEESB_EEENS_6half_tEfNS_4arch4Sm90ELb1ELb0ELb0ELb0ELb0ELb1ELb0ELb0ELi2ELi1ELi2ELi1ELb0EEENS1_24CollectiveEpilogueBwdGQAISC_fSF_Li256ELb0ELb0EEENS1_25SingleTileBwdLPTSchedulerILb0ELi128ELb0EEEEEEEEEvNT_6ParamsE --------------------------
	.section	.text._ZN7cutlass13device_kernelIN5flash11enable_sm90INS1_16FlashAttnBwdSm90INS1_25CollectiveMainloopBwdSm90ILi2ELi2ELi2EN4cute5tupleIJNS5_1CILi1EEES8_S8_EEENS6_IJNS7_ILi64EEENS7_ILi128EEESB_EEENS_6half_tEfNS_4arch4Sm90ELb1ELb0ELb0ELb0ELb0ELb1ELb0ELb0ELi2ELi1ELi2ELi1ELb0EEENS1_24CollectiveEpilogueBwdGQAISC_fSF_Li256ELb0ELb0EEENS1_25SingleTileBwdLPTSchedulerILb0ELi128ELb0EEEEEEEEEvNT_6ParamsE,"ax",@progbits
	.align	128
.text._ZN7cutlass13device_kernelIN5flash11enable_sm90INS1_16FlashAttnBwdSm90INS1_25CollectiveMainloopBwdSm90ILi2ELi2ELi2EN4cute5tupleIJNS5_1CILi1EEES8_S8_EEENS6_IJNS7_ILi64EEENS7_ILi128EEESB_EEENS_6half_tEfNS_4arch4Sm90ELb1ELb0ELb0ELb0ELb0ELb1ELb0ELb0ELi2ELi1ELi2ELi1ELb0EEENS1_24CollectiveEpilogueBwdGQAISC_fSF_Li256ELb0ELb0EEENS1_25SingleTileBwdLPTSchedulerILb0ELi128ELb0EEEEEEEEEvNT_6ParamsE:
        .type           _ZN7cutlass13device_kernelIN5flash11enable_sm90INS1_16FlashAttnBwdSm90INS1_25CollectiveMainloopBwdSm90ILi2ELi2ELi2EN4cute5tupleIJNS5_1CILi1EEES8_S8_EEENS6_IJNS7_ILi64EEENS7_ILi128EEESB_EEENS_6half_tEfNS_4arch4Sm90ELb1ELb0ELb0ELb0ELb0ELb1ELb0ELb0ELi2ELi1ELi2ELi1ELb0EEENS1_24CollectiveEpilogueBwdGQAISC_fSF_Li256ELb0ELb0EEENS1_25SingleTileBwdLPTSchedulerILb0ELi128ELb0EEEEEEEEEvNT_6ParamsE,@function
        .size           _ZN7cutlass13device_kernelIN5flash11enable_sm90INS1_16FlashAttnBwdSm90INS1_25CollectiveMainloopBwdSm90ILi2ELi2ELi2EN4cute5tupleIJNS5_1CILi1EEES8_S8_EEENS6_IJNS7_ILi64EEENS7_ILi128EEESB_EEENS_6half_tEfNS_4arch4Sm90ELb1ELb0ELb0ELb0ELb0ELb1ELb0ELb0ELi2ELi1ELi2ELi1ELb0EEENS1_24CollectiveEpilogueBwdGQAISC_fSF_Li256ELb0ELb0EEENS1_25SingleTileBwdLPTSchedulerILb0ELi128ELb0EEEEEEEEEvNT_6ParamsE,(.L_x_3703 - _ZN7cutlass13device_kernelIN5flash11enable_sm90INS1_16FlashAttnBwdSm90INS1_25CollectiveMainloopBwdSm90ILi2ELi2ELi2EN4cute5tupleIJNS5_1CILi1EEES8_S8_EEENS6_IJNS7_ILi64EEENS7_ILi128EEESB_EEENS_6half_tEfNS_4arch4Sm90ELb1ELb0ELb0ELb0ELb0ELb1ELb0ELb0ELi2ELi1ELi2ELi1ELb0EEENS1_24CollectiveEpilogueBwdGQAISC_fSF_Li256ELb0ELb0EEENS1_25SingleTileBwdLPTSchedulerILb0ELi128ELb0EEEEEEEEEvNT_6ParamsE)
        .other          _ZN7cutlass13device_kernelIN5flash11enable_sm90INS1_16FlashAttnBwdSm90INS1_25CollectiveMainloopBwdSm90ILi2ELi2ELi2EN4cute5tupleIJNS5_1CILi1EEES8_S8_EEENS6_IJNS7_ILi64EEENS7_ILi128EEESB_EEENS_6half_tEfNS_4arch4Sm90ELb1ELb0ELb0ELb0ELb0ELb1ELb0ELb0ELi2ELi1ELi2ELi1ELb0EEENS1_24CollectiveEpilogueBwdGQAISC_fSF_Li256ELb0ELb0EEENS1_25SingleTileBwdLPTSchedulerILb0ELi128ELb0EEEEEEEEEvNT_6ParamsE,@"STO_CUDA_ENTRY STV_DEFAULT"
_ZN7cutlass13device_kernelIN5flash11enable_sm90INS1_16FlashAttnBwdSm90INS1_25CollectiveMainloopBwdSm90ILi2ELi2ELi2EN4cute5tupleIJNS5_1CILi1EEES8_S8_EEENS6_IJNS7_ILi64EEENS7_ILi128EEESB_EEENS_6half_tEfNS_4arch4Sm90ELb1ELb0ELb0ELb0ELb0ELb1ELb0ELb0ELi2ELi1ELi2ELi1ELb0EEENS1_24CollectiveEpilogueBwdGQAISC_fSF_Li256ELb0ELb0EEENS1_25SingleTileBwdLPTSchedulerILb0ELi128ELb0EEEEEEEEEvNT_6ParamsE:
        /* <DEDUP_REMOVED lines=24> */
.L_x_2697:
[----:B------:R-:W-:Y:S05]  /*0180*/  BSYNC B0 ;  /* 0x0000000000007941 */ /* 0x000fea0003800000 */
.L_x_2696:
        /* <DEDUP_REMOVED lines=37> */
.L_x_2698:
        /* <DEDUP_REMOVED lines=22> */
.L_x_2699:
[----:B------:R-:W-:Y:S01]  /*0540*/  PLOP3.LUT P0, PT, PT, PT, UP0, 0x80, 0x0 ;  /* 0x000000000000781c */ /* 0x000fe20003f0f008 */
[----:B------:R-:W-:Y:S01]  /*0550*/  NOP ;  /* 0x0000000000007918 */ /* 0x000fe20000000000 */
[----:B------:R-:W-:Y:S01]  /*0560*/  BSSY B6, `(.L_x_2700) ;  /* 0x0000765000067945 */ /* 0x000fe20003800000 */
[----:B-12-4-:R-:W-:Y:S10]  /*0570*/  BAR.SYNC.DEFER_BLOCKING 0x0 ;  /* 0x0000000000007b1d */ /* 0x016ff40000010000 */
[----:B------:R-:W-:Y:S05]  /*0580*/  @!P0 BRA `(.L_x_2701) ;  /* 0x00000044002c8947 */ /* 0x000fea0003800000 */
.L_x_2702:
        /* <DEDUP_REMOVED lines=32> */
.L_x_2703:
[----:B------:R-:W-:Y:S01]  /*0790*/  ULDC UR7, c[0x0][0x8cc] ;  /* 0x0002330000077ab9 */ /* 0x000fe20000000800 */
[----:B------:R-:W-:Y:S01]  /*07a0*/  UMOV UR39, UR10 ;  /* 0x0000000a00277c82 */ /* 0x000fe20008000000 */
[----:B------:R-:W-:-:S11]  /*07b0*/  UISETP.NE.AND UP0, UPT, UR7, 0x1, UPT ;  /* 0x000000010700788c */ /* 0x000fd6000bf05270 */
[----:B------:R-:W-:Y:S02]  /*07c0*/  @UP0 ULDC.64 UR8, c[0x0][0x8d0] ;  /* 0x0002340000080ab9 */ /* 0x000fe40000000a00 */
[----:B------:R-:W-:-:S04]  /*07d0*/  UIMAD.WIDE.U32 UR4, UR10, UR8, URZ ;  /* 0x000000080a0472a5 */ /* 0x000fc8000f8e003f */
[----:B------:R-:W-:-:S04]  /*07e0*/  @UP0 USHF.R.U32.HI UR39, URZ, UR9, UR5 ;  /* 0x000000093f270299 */ /* 0x000fc80008011605 */
[----:B------:R-:W-:-:S12]  /*07f0*/  UIMAD UR4, UR39, UR7, URZ ;  /* 0x00000007270472a4 */ /* 0x000fd8000f8e023f */
.L_x_2704:
        /* <DEDUP_REMOVED lines=117> */
.L_x_2708:
        /* <DEDUP_REMOVED lines=15> */
.L_x_2707:
        /* <DEDUP_REMOVED lines=22> */
.L_x_2710:
        /* <DEDUP_REMOVED lines=15> */
.L_x_2709:
        /* <DEDUP_REMOVED lines=8> */
.L_x_2784:
        /* <DEDUP_REMOVED lines=15> */
.L_x_2712:
        /* <DEDUP_REMOVED lines=103> */
.L_x_2724:
[----:B------:R-:W-:-:S13]  /*1a70*/  ISETP.NE.AND P0, PT, R231, 0x3, PT ;  /* 0x00000003e700780c */ /* 0x000fda0003f05270 */
[----:B------:R-:W-:Y:S05]  /*1a80*/  @!P0 BRA `(.L_x_2714) ;  /* 0x0000000000048947 */ /* 0x000fea0003800000 */
[----:B------:R-:W-:Y:S01]  /*1a90*/  BPT.TRAP 0x1 ;  /* 0x000000040000795c */ /* 0x000fe20000300000 */
.L_x_2714:
[----:B------:R-:W-:Y:S01]  /*1aa0*/  IMAD R0, R3, 0x8, R228 ;  /* 0x0000000803007824 */ /* 0x000fe200078e02e4 */
[----:B------:R-:W-:-:S04]  /*1ab0*/  SHF.L.U32 R9, R4, 0x1f, RZ ;  /* 0x0000001f04097819 */ /* 0x000fc800000006ff */
[----:B------:R2:W3:Y:S01]  /*1ac0*/  SYNCS.PHASECHK.TRANS64.TRYWAIT P1, [R0+URZ+0x30810], R9 ;  /* 0x03081009000075a7 */ /* 0x0004e2000802017f */
[----:B------:R-:W-:Y:S05]  /*1ad0*/  @!P0 BRA `(.L_x_2715) ;  /* 0x0000000000048947 */ /* 0x000fea0003800000 */
[----:B------:R-:W-:Y:S01]  /*1ae0*/  BPT.TRAP 0x1 ;  /* 0x000000040000795c */ /* 0x000fe20000300000 */
.L_x_2715:
[----:B---3--:R-:W-:Y:S05]  /*1af0*/  @P1 BRA `(.L_x_2716) ;  /* 0x0000000000081947 */ /* 0x008fea0003800000 */
[----:B------:R-:W3:Y:S02]  /*1b00*/  SYNCS.PHASECHK.TRANS64.TRYWAIT P1, [R0+URZ+0x30810], R9 ;  /* 0x03081009000075a7 */ /* 0x000ee4000802017f */
[----:B---3--:R-:W-:Y:S05]  /*1b10*/  @!P1 BRA `(.L_x_2717) ;  /* 0x00000060005c9947 */ /* 0x008fea0003800000 */
.L_x_2716:
        /* <DEDUP_REMOVED lines=81> */
.L_x_2718:
[----:B------:R1:W1:Y:S01]  /*2030*/  SYNCS.PHASECHK.TRANS64.TRYWAIT P1, [R0+URZ+0x30830], R9 ;  /* 0x03083009000075a7 */ /* 0x000262000802017f */
[----:B------:R-:W-:Y:S05]  /*2040*/  @!P0 BRA `(.L_x_2719) ;  /* 0x0000000000048947 */ /* 0x000fea0003800000 */
[----:B------:R-:W-:Y:S01]  /*2050*/  BPT.TRAP 0x1 ;  /* 0x000000040000795c */ /* 0x000fe20000300000 */
.L_x_2719:
[----:B------:R-:W-:-:S05]  /*2060*/  VIADD R6, R228, 0x20000 ;  /* 0x00020000e4067836 */ /* 0x000fca0000000000 */
[----:B------:R-:W-:-:S04]  /*2070*/  SHF.R.U32.HI R6, RZ, 0x4, R6 ;  /* 0x00000004ff067819 */ /* 0x000fc80000011606 */
[----:B------:R-:W-:-:S04]  /*2080*/  LOP3.LUT R225, R6, 0x3fff, RZ, 0xc0, !PT ;  /* 0x00003fff06e17812 */ /* 0x000fc800078ec0ff */
[----:B------:R-:W-:Y:S01]  /*2090*/  LOP3.LUT R6, R225, 0x10000, RZ, 0xfc, !PT ;  /* 0x00010000e1067812 */ /* 0x000fe200078efcff */
[----:B-1----:R-:W-:Y:S06]  /*20a0*/  @P1 BRA `(.L_x_2720) ;  /* 0x0000000000081947 */ /* 0x002fec0003800000 */
[----:B------:R-:W1:Y:S02]  /*20b0*/  SYNCS.PHASECHK.TRANS64.TRYWAIT P1, [R0+URZ+0x30830], R9 ;  /* 0x03083009000075a7 */ /* 0x000e64000802017f */
[----:B-1----:R-:W-:Y:S05]  /*20c0*/  @!P1 BRA `(.L_x_2721) ;  /* 0x0000005c00049947 */ /* 0x002fea0003800000 */
.L_x_2720:
        /* <DEDUP_REMOVED lines=406> */
.L_x_2722:
        /* <DEDUP_REMOVED lines=49> */
.L_x_2723:
        /* <DEDUP_REMOVED lines=78> */
.L_x_2706:
[----:B------:R-:W-:Y:S05]  /*4220*/  @P0 BRA `(.L_x_2705) ;  /* 0x0000003800600947 */ /* 0x000fea0003800000 */
[----:B------:R-:W1:Y:S01]  /*4230*/  S2R R4, SR_TID.X ;  /* 0x0000000000047919 */ /* 0x000e620000002100 */
[----:B------:R-:W2:Y:S01]  /*4240*/  S2UR UR5, SR_CgaCtaId ;  /* 0x00000000000579c3 */ /* 0x000ea20000008800 */
[----:B------:R-:W-:Y:S01]  /*4250*/  ULDC UR4, c[0x0][0x850] ;  /* 0x0002140000047ab9 */ /* 0x000fe20000000800 */
[----:B------:R-:W-:Y:S01]  /*4260*/  USHF.L.U32 UR8, UR39, 0xe, URZ ;  /* 0x0000000e27087899 */ /* 0x000fe2000800063f */
[----:B------:R-:W-:Y:S01]  /*4270*/  BSSY B0, `(.L_x_2725) ;  /* 0x0000054000007945 */ /* 0x000fe20003800000 */
[----:B------:R-:W-:Y:S01]  /*4280*/  UISETP.NE.AND UP0, UPT, UR4, 0x1, UPT ;  /* 0x000000010400788c */ /* 0x000fe2000bf05270 */
[----:B------:R-:W-:Y:S02]  /*4290*/  ULDC.64 UR12, c[0x0][0x818] ;  /* 0x00020600000c7ab9 */ /* 0x000fe40000000a00 */
[----:B------:R-:W-:Y:S01]  /*42a0*/  UMOV UR4, 0x400 ;  /* 0x0000040000047882 */ /* 0x000fe20000000000 */
[----:B------:R-:W-:Y:S01]  /*42b0*/  USHF.R.S32.HI UR9, URZ, 0x1f, UR8 ;  /* 0x0000001f3f097899 */ /* 0x000fe20008011408 */
[----:B------:R-:W-:Y:S01]  /*42c0*/  ULDC.64 UR14, c[0x0][0x820] ;  /* 0x00020800000e7ab9 */ /* 0x000fe20000000a00 */
[----:B------:R-:W-:-:S05]  /*42d0*/  ULDC.64 UR16, c[0x0][0x848] ;  /* 0x0002120000107ab9 */ /* 0x000fca0000000a00 */
[----:B------:R-:W-:Y:S02]  /*42e0*/  @UP0 ULDC UR6, c[0x0][0x854] ;  /* 0x0002150000060ab9 */ /* 0x000fe40000000800 */
[----:B------:R-:W-:Y:S02]  /*42f0*/  UIMAD.WIDE.U32 UR6, UR36, UR6, URZ ;  /* 0x00000006240672a5 */ /* 0x000fe4000f8e003f */
[----:B--2---:R-:W-:-:S03]  /*4300*/  ULEA UR4, UR5, UR4, 0x18 ;  /* 0x0000000405047291 */ /* 0x004fc6000f8ec03f */
[----:B------:R-:W-:Y:S02]  /*4310*/  @UP0 ULDC UR5, c[0x0][0x858] ;  /* 0x0002160000050ab9 */ /* 0x000fe40000000800 */
[----:B------:R-:W-:Y:S01]  /*4320*/  @UP0 USHF.R.U32.HI UR36, URZ, UR5, UR7 ;  /* 0x000000053f240299 */ /* 0x000fe20008011607 */
[----:B-1----:R-:W-:-:S03]  /*4330*/  VIADD R5, R4, 0xffffff80 ;  /* 0xffffff8004057836 */ /* 0x002fc60000000000 */
[----:B------:R-:W-:Y:S02]  /*4340*/  USHF.R.S32.HI UR5, URZ, 0x1f, UR36 ;  /* 0x0000001f3f057899 */ /* 0x000fe40008011424 */
[----:B------:R-:W-:Y:S01]  /*4350*/  UIMAD.WIDE.U32 UR6, UR36, UR12, UR8 ;  /* 0x0000000c240672a5 */ /* 0x000fe2000f8e0008 */
[----:B------:R-:W-:Y:S01]  /*4360*/  SHF.R.S32.HI R0, RZ, 0x1f, R5 ;  /* 0x0000001fff007819 */ /* 0x000fe20000011405 */
[----:B------:R-:W-:Y:S01]  /*4370*/  UIMAD UR10, UR5, UR12, URZ ;  /* 0x0000000c050a72a4 */ /* 0x000fe2000f8e023f */
[----:B------:R-:W-:Y:S01]  /*4380*/  BAR.SYNC.DEFER_BLOCKING 0x1, 0x100 ;  /* 0x0044000000007b1d */ /* 0x000fe20000010000 */
[----:B------:R-:W-:Y:S02]  /*4390*/  ISETP.NE.AND P0, PT, R5, RZ, PT ;  /* 0x000000ff0500720c */ /* 0x000fe40003f05270 */
[----:B------:R-:W-:Y:S01]  /*43a0*/  LEA.HI R2, R0, R5, RZ, 0x7 ;  /* 0x0000000500027211 */ /* 0x000fe200078f38ff */
[----:B------:R-:W-:-:S03]  /*43b0*/  UIMAD UR10, UR36, UR13, UR10 ;  /* 0x0000000d240a72a4 */ /* 0x000fc6000f8e020a */
[C---:B------:R-:W-:Y:S01]  /*43c0*/  LOP3.LUT R0, R2.reuse, 0xfffff80, RZ, 0xc0, !PT ;  /* 0x0fffff8002007812 */ /* 0x040fe200078ec0ff */
[----:B------:R-:W-:Y:S01]  /*43d0*/  IMAD.SHL.U32 R2, R2, 0x40, RZ ;  /* 0x0000004002027824 */ /* 0x000fe200078e00ff */
[----:B------:R-:W-:Y:S01]  /*43e0*/  ULDC.64 UR12, c[0x0][0x840] ;  /* 0x00021000000c7ab9 */ /* 0x000fe20000000a00 */
[----:B------:R-:W-:Y:S02]  /*43f0*/  UIADD3 UR7, UR7, UR10, URZ ;  /* 0x0000000a07077290 */ /* 0x000fe4000fffe03f */
[----:B------:R-:W-:Y:S01]  /*4400*/  IMAD.IADD R0, R5, 0x1, -R0 ;  /* 0x0000000105007824 */ /* 0x000fe200078e0a00 */
[----:B------:R-:W-:Y:S01]  /*4410*/  LOP3.LUT R3, R2, 0x3fffe000, RZ, 0xc0, !PT ;  /* 0x3fffe00002037812 */ /* 0x000fe200078ec0ff */
[----:B------:R-:W-:Y:S02]  /*4420*/  UIMAD UR5, UR5, UR12, URZ ;  /* 0x0000000c050572a4 */ /* 0x000fe4000f8e023f */
[----:B------:R-:W-:Y:S02]  /*4430*/  UIMAD.WIDE.U32 UR8, UR36, UR12, UR8 ;  /* 0x0000000c240872a5 */ /* 0x000fe4000f8e0008 */
[----:B------:R-:W-:Y:S01]  /*4440*/  IMAD R0, R0, 0x4, R3 ;  /* 0x0000000400007824 */ /* 0x000fe200078e0203 */
[----:B------:R-:W-:-:S02]  /*4450*/  UIMAD UR12, UR36, UR13, UR5 ;  /* 0x0000000d240c72a4 */ /* 0x000fc4000f8e0205 */
[----:B------:R-:W-:Y:S02]  /*4460*/  USHF.R.S32.HI UR5, URZ, 0x1f, UR37 ;  /* 0x0000001f3f057899 */ /* 0x000fe40008011425 */
[----:B------:R-:W-:Y:S01]  /*4470*/  LEA R0, R0, UR4, 0x2 ;  /* 0x0000000400007c11 */ /* 0x000fe2000f8e10ff */
[----:B------:R-:W-:Y:S02]  /*4480*/  UIADD3 UR9, UR9, UR12, URZ ;  /* 0x0000000c09097290 */ /* 0x000fe4000fffe03f */
[----:B------:R-:W-:Y:S02]  /*4490*/  UIMAD UR11, UR5, UR14, URZ ;  /* 0x0000000e050b72a4 */ /* 0x000fe4000f8e023f */
[----:B------:R1:W-:Y:S01]  /*44a0*/  STS.128 [R0], R24 ;  /* 0x0000001800007388 */ /* 0x0003e20000000c00 */
[----:B------:R-:W-:Y:S02]  /*44b0*/  UIMAD UR5, UR5, UR16, URZ ;  /* 0x00000010050572a4 */ /* 0x000fe4000f8e023f */
[----:B------:R-:W-:Y:S01]  /*44c0*/  UIMAD UR11, UR37, UR15, UR11 ;  /* 0x0000000f250b72a4 */ /* 0x000fe2000f8e020b */
[----:B------:R1:W-:Y:S01]  /*44d0*/  STS.128 [R0+0x800], R28 ;  /* 0x0008001c00007388 */ /* 0x0003e20000000c00 */
[----:B------:R-:W-:-:S02]  /*44e0*/  UIMAD.WIDE.U32 UR6, UR37, UR14, UR6 ;  /* 0x0000000e250672a5 */ /* 0x000fc4000f8e0006 */
[----:B------:R-:W-:Y:S01]  /*44f0*/  UIMAD UR5, UR37, UR17, UR5 ;  /* 0x00000011250572a4 */ /* 0x000fe2000f8e0205 */
[----:B------:R1:W-:Y:S01]  /*4500*/  STS.128 [R0+0x1000], R32 ;  /* 0x0010002000007388 */ /* 0x0003e20000000c00 */
[----:B------:R-:W-:Y:S01]  /*4510*/  UIMAD.WIDE.U32 UR8, UR37, UR16, UR8 ;  /* 0x00000010250872a5 */ /* 0x000fe2000f8e0008 */
[----:B------:R-:W-:Y:S02]  /*4520*/  ULDC.64 UR12, c[0x0][0x800] ;  /* 0x00020000000c7ab9 */ /* 0x000fe40000000a00 */
[----:B------:R1:W-:Y:S01]  /*4530*/  STS.128 [R0+0x1800], R36 ;  /* 0x0018002400007388 */ /* 0x0003e20000000c00 */
[----:B------:R-:W-:Y:S01]  /*4540*/  ULDC.64 UR14, c[0x0][0x828] ;  /* 0x00020a00000e7ab9 */ /* 0x000fe20000000a00 */
[----:B------:R-:W-:Y:S02]  /*4550*/  UIADD3 UR7, UR7, UR11, URZ ;  /* 0x0000000b07077290 */ /* 0x000fe4000fffe03f */
[----:B------:R1:W-:Y:S01]  /*4560*/  STS.128 [R0+0x2000], R40 ;  /* 0x0020002800007388 */ /* 0x0003e20000000c00 */
[----:B------:R-:W-:-:S02]  /*4570*/  ULEA UR12, UP0, UR6, UR12, 0x2 ;  /* 0x0000000c060c7291 */ /* 0x000fc4000f80103f */
[----:B------:R-:W-:Y:S01]  /*4580*/  UIADD3 UR5, UR9, UR5, URZ ;  /* 0x0000000509057290 */ /* 0x000fe2000fffe03f */
[----:B------:R1:W-:Y:S01]  /*4590*/  STS.128 [R0+0x2800], R44 ;  /* 0x0028002c00007388 */ /* 0x0003e20000000c00 */
[----:B------:R-:W-:Y:S02]  /*45a0*/  ULEA UR14, UP1, UR8, UR14, 0x2 ;  /* 0x0000000e080e7291 */ /* 0x000fe4000f82103f */
        /* <DEDUP_REMOVED lines=25> */
.L_x_2727:
[----:B------:R-:W-:Y:S01]  /*4740*/  @P0 ELECT P1, URZ, PT ;  /* 0x00000000003f082f */ /* 0x000fe20003820000 */
[----:B------:R2:W-:-:S12]  /*4750*/  UBLKRED.G.S.ADD.F32.RN [UR6], [UR4], UR5, desc[UR8] ;  /* 0x00000806040073bb */ /* 0x0005d800080a1405 */
[----:B------:R-:W-:Y:S02]  /*4760*/  @P1 PLOP3.LUT P0, PT, P1, PT, PT, 0x8, 0x0 ;  /* 0x000000000000181c */ /* 0x000fe40000f0e170 */
[----:B------:R-:W-:-:S11]  /*4770*/  PLOP3.LUT P1, PT, PT, PT, PT, 0x8, 0x0 ;  /* 0x000000000000781c */ /* 0x000fd60003f2e170 */
[----:B--2---:R-:W-:Y:S05]  /*4780*/  @P0 BRA.U.ANY `(.L_x_2727) ;  /* 0xfffffffd00ec0947 */ /* 0x004fea000393ffff */
[----:B------:R0:W-:Y:S01]  /*4790*/  UTMACMDFLUSH ;  /* 0x00000000000079b7 */ /* 0x0001e20000000000 */
[----:B------:R-:W-:-:S04]  /*47a0*/  DEPBAR.LE SB0, 0x0 ;  /* 0x000080000000791a */ /* 0x000fc80000000000 */
.L_x_2726:
[----:B------:R-:W-:Y:S05]  /*47b0*/  BSYNC B0 ;  /* 0x0000000000007941 */ /* 0x000fea0003800000 */
.L_x_2725:
        /* <DEDUP_REMOVED lines=32> */
.L_x_2728:
        /* <DEDUP_REMOVED lines=8> */
.L_x_2701:
        /* <DEDUP_REMOVED lines=29> */
.L_x_2730:
[----:B------:R-:W-:Y:S01]  /*4c10*/  ULDC UR9, c[0x0][0x8cc] ;  /* 0x0002330000097ab9 */ /* 0x000fe20000000800 */
[----:B------:R-:W-:Y:S01]  /*4c20*/  UMOV UR7, UR8 ;  /* 0x0000000800077c82 */ /* 0x000fe20008000000 */
[----:B------:R-:W-:-:S11]  /*4c30*/  UISETP.NE.AND UP0, UPT, UR9, 0x1, UPT ;  /* 0x000000010900788c */ /* 0x000fd6000bf05270 */
[----:B------:R-:W-:Y:S02]  /*4c40*/  @UP0 ULDC.64 UR10, c[0x0][0x8d0] ;  /* 0x00023400000a0ab9 */ /* 0x000fe40000000a00 */
[----:B------:R-:W-:-:S04]  /*4c50*/  UIMAD.WIDE.U32 UR4, UR8, UR10, URZ ;  /* 0x0000000a080472a5 */ /* 0x000fc8000f8e003f */
[----:B------:R-:W-:-:S04]  /*4c60*/  @UP0 USHF.R.U32.HI UR7, URZ, UR11, UR5 ;  /* 0x0000000b3f070299 */ /* 0x000fc80008011605 */
[----:B------:R-:W-:-:S12]  /*4c70*/  UIMAD UR4, UR7, UR9, URZ ;  /* 0x00000009070472a4 */ /* 0x000fd8000f8e023f */
.L_x_2731:
        /* <DEDUP_REMOVED lines=67> */
.L_x_2734:
[----:B------:R-:W-:Y:S05]  /*50b0*/  BSYNC B0 ;  /* 0x0000000000007941 */ /* 0x000fea0003800000 */
.L_x_2733:
        /* <DEDUP_REMOVED lines=19> */
.L_x_2736:
[----:B------:R-:W-:Y:S05]  /*51f0*/  BSYNC B0 ;  /* 0x0000000000007941 */ /* 0x000fea0003800000 */
.L_x_2735:
[----:B------:R-:W-:Y:S06]  /*5200*/  BAR.ARV 0xa, 0xa0 ;  /* 0x0282800000007b1d */ /* 0x000fec0000002000 */
[----:B------:R-:W-:Y:S04]  /*5210*/  BSSY B0, `(.L_x_2737) ;  /* 0x0000003000007945 */ /* 0x000fe80003800000 */
[----:B------:R-:W-:Y:S05]  /*5220*/  @!P0 BRA `(.L_x_2738) ;  /* 0x0000000000048947 */ /* 0x000fea0003800000 */
[----:B------:R-:W-:-:S04]  /*5230*/  DEPBAR.LE SB0, 0x0 ;  /* 0x000080000000791a */ /* 0x000fc80000000000 */
.L_x_2738:
[----:B------:R-:W-:Y:S05]  /*5240*/  BSYNC B0 ;  /* 0x0000000000007941 */ /* 0x000fea0003800000 */
.L_x_2737:
[----:B------:R-:W-:Y:S06]  /*5250*/  BAR.ARV 0xb, 0xa0 ;  /* 0x02c2800000007b1d */ /* 0x000fec0000002000 */
[----:B------:R-:W-:Y:S01]  /*5260*/  UIADD3 UR12, UR8, 0x1, URZ ;  /* 0x00000001080c7890 */ /* 0x000fe2000fffe03f */
[----:B------:R-:W-:Y:S11]  /*5270*/  BRA `(.L_x_2739) ;  /* 0x0000000000047947 */ /* 0x000ff60003800000 */
.L_x_2732:
[----:B------:R-:W-:-:S05]  /*5280*/  UMOV UR12, UR8 ;  /* 0x00000008000c7c82 */ /* 0x000fca0008000000 */
.L_x_2739:
        /* <DEDUP_REMOVED lines=18> */
.L_x_2752:
        /* <DEDUP_REMOVED lines=20> */
.L_x_2741:
[----:B------:R-:W-:Y:S05]  /*54f0*/  BSYNC B0 ;  /* 0x0000000000007941 */ /* 0x000fea0003800000 */
.L_x_2740:
        /* <DEDUP_REMOVED lines=13> */
.L_x_2743:
[----:B------:R-:W-:Y:S05]  /*55d0*/  BSYNC B0 ;  /* 0x0000000000007941 */ /* 0x000fea0003800000 */
.L_x_2742:
[----:B------:R-:W-:Y:S06]  /*55e0*/  BAR.ARV 0xa, 0xa0 ;  /* 0x0282800000007b1d */ /* 0x000fec0000002000 */
[----:B------:R-:W-:Y:S04]  /*55f0*/  BSSY B0, `(.L_x_2744) ;  /* 0x0000003000007945 */ /* 0x000fe80003800000 */
[----:B------:R-:W-:Y:S05]  /*5600*/  @!P0 BRA `(.L_x_2745) ;  /* 0x0000000000048947 */ /* 0x000fea0003800000 */
[----:B------:R-:W-:-:S04]  /*5610*/  DEPBAR.LE SB0, 0x0 ;  /* 0x000080000000791a */ /* 0x000fc80000000000 */
.L_x_2745:
[----:B------:R-:W-:Y:S05]  /*5620*/  BSYNC B0 ;  /* 0x0000000000007941 */ /* 0x000fea0003800000 */
.L_x_2744:
        /* <DEDUP_REMOVED lines=13> */
.L_x_2747:
[----:B------:R-:W-:Y:S05]  /*5700*/  BSYNC B0 ;  /* 0x0000000000007941 */ /* 0x000fea0003800000 */
.L_x_2746:
        /* <DEDUP_REMOVED lines=13> */
.L_x_2749:
[----:B------:R-:W-:Y:S05]  /*57e0*/  BSYNC B0 ;  /* 0x0000000000007941 */ /* 0x000fea0003800000 */
.L_x_2748:
[----:B------:R-:W-:Y:S01]  /*57f0*/  UIADD3 UR12, UR12, 0x2, URZ ;  /* 0x000000020c0c7890 */ /* 0x000fe2000fffe03f */
[----:B------:R-:W-:Y:S06]  /*5800*/  BAR.ARV 0xa, 0xa0 ;  /* 0x0282800000007b1d */ /* 0x000fec0000002000 */
[----:B------:R-:W-:Y:S01]  /*5810*/  UISETP.GE.AND UP0, UPT, UR12, UR5, UPT ;  /* 0x000000050c00728c */ /* 0x000fe2000bf06270 */
[----:B------:R-:W-:Y:S04]  /*5820*/  BSSY B0, `(.L_x_2750) ;  /* 0x0000003000007945 */ /* 0x000fe80003800000 */
[----:B------:R-:W-:Y:S06]  /*5830*/  @!P0 BRA `(.L_x_2751) ;  /* 0x0000000000048947 */ /* 0x000fec0003800000 */
[----:B------:R-:W-:-:S04]  /*5840*/  DEPBAR.LE SB0, 0x0 ;  /* 0x000080000000791a */ /* 0x000fc80000000000 */
.L_x_2751:
[----:B------:R-:W-:Y:S05]  /*5850*/  BSYNC B0 ;  /* 0x0000000000007941 */ /* 0x000fea0003800000 */
.L_x_2750:
[----:B------:R-:W-:Y:S06]  /*5860*/  BAR.ARV 0xb, 0xa0 ;  /* 0x02c2800000007b1d */ /* 0x000fec0000002000 */
[----:B------:R-:W-:Y:S01]  /*5870*/  PLOP3.LUT P1, PT, PT, PT, UP0, 0x80, 0x0 ;  /* 0x000000000000781c */ /* 0x000fe20003f2f008 */
[----:B------:R-:W-:Y:S02]  /*5880*/  UIADD3 UR20, UR20, 0x4000, URZ ;  /* 0x0000400014147890 */ /* 0x000fe4000fffe03f */
[----:B------:R-:W-:-:S10]  /*5890*/  UIADD3 UR4, UR4, 0x4000, URZ ;  /* 0x0000400004047890 */ /* 0x000fd4000fffe03f */
[----:B------:R-:W-:Y:S05]  /*58a0*/  @!P1 BRA `(.L_x_2752) ;  /* 0xfffffff800c09947 */ /* 0x000fea000383ffff */
[----:B------:R-:W-:Y:S05]  /*58b0*/  BRA `(.L_x_2705) ;  /* 0x0000002000bc7947 */ /* 0x000fea0003800000 */
.L_x_2729:
        /* <DEDUP_REMOVED lines=21> */
.L_x_2753:
[----:B------:R-:W-:Y:S01]  /*5a10*/  ULDC UR8, c[0x0][0x8cc] ;  /* 0x0002330000087ab9 */ /* 0x000fe20000000800 */
[----:B------:R-:W-:Y:S01]  /*5a20*/  UMOV UR11, UR7 ;  /* 0x00000007000b7c82 */ /* 0x000fe20008000000 */
[----:B------:R-:W-:-:S11]  /*5a30*/  UISETP.NE.AND UP0, UPT, UR8, 0x1, UPT ;  /* 0x000000010800788c */ /* 0x000fd6000bf05270 */
[----:B------:R-:W-:Y:S02]  /*5a40*/  @UP0 ULDC.64 UR12, c[0x0][0x8d0] ;  /* 0x00023400000c0ab9 */ /* 0x000fe40000000a00 */
[----:B------:R-:W-:-:S04]  /*5a50*/  UIMAD.WIDE.U32 UR4, UR7, UR12, URZ ;  /* 0x0000000c070472a5 */ /* 0x000fc8000f8e003f */
[----:B------:R-:W-:-:S04]  /*5a60*/  @UP0 USHF.R.U32.HI UR11, URZ, UR13, UR5 ;  /* 0x0000000d3f0b0299 */ /* 0x000fc80008011605 */
[----:B------:R-:W-:-:S12]  /*5a70*/  UIMAD UR4, UR11, UR8, URZ ;  /* 0x000000080b0472a4 */ /* 0x000fd8000f8e023f */
.L_x_2754:
        /* <DEDUP_REMOVED lines=70> */
.L_x_2785:
        /* <DEDUP_REMOVED lines=15> */
.L_x_2758:
        /* <DEDUP_REMOVED lines=97> */
.L_x_2769:
[----:B--234-:R-:W-:-:S04]  /*65e0*/  SHF.L.U32 R21, R11, 0x1f, RZ ;  /* 0x0000001f0b157819 */ /* 0x01cfc800000006ff */
[----:B------:R-:W1:Y:S02]  /*65f0*/  SYNCS.PHASECHK.TRANS64.TRYWAIT P1, [R16+URZ+0x30840], R21 ;  /* 0x03084015100075a7 */ /* 0x000e64000802017f */
[----:B-1----:R-:W-:Y:S05]  /*6600*/  @!P1 BRA `(.L_x_2761) ;  /* 0x0000001400dc9947 */ /* 0x002fea0003800000 */
.L_x_2786:
[----:B------:R-:W-:Y:S05]  /*6610*/  @P0 BRA `(.L_x_2762) ;  /* 0x0000000000140947 */ /* 0x000fea0003800000 */
[----:B------:R-:W-:Y:S01]  /*6620*/  ISETP.NE.AND P1, PT, R6, RZ, PT ;  /* 0x000000ff0600720c */ /* 0x000fe20003f25270 */
[----:B------:R-:W-:-:S04]  /*6630*/  IMAD.MOV.U32 R3, RZ, RZ, 0x4100 ;  /* 0x00004100ff037424 */ /* 0x000fc800078e00ff */
[----:B------:R3:W-:Y:S08]  /*6640*/  SYNCS.ARRIVE.TRANS64 RZ, [R16+URZ+0x30830], R3 ;  /* 0x0308300310ff79a7 */ /* 0x0007f0000800003f */
[----:B------:R-:W-:Y:S05]  /*6650*/  @!P1 BRA `(.L_x_2762) ;  /* 0x0000000000049947 */ /* 0x000fea0003800000 */
[----:B------:R-:W-:Y:S01]  /*6660*/  BPT.TRAP 0x1 ;  /* 0x000000040000795c */ /* 0x000fe20000300000 */
.L_x_2762:
        /* <DEDUP_REMOVED lines=36> */
.L_x_2787:
[----:B------:R-:W-:Y:S05]  /*68b0*/  @P0 BRA `(.L_x_2764) ;  /* 0x0000000000140947 */ /* 0x000fea0003800000 */
[----:B------:R-:W-:Y:S01]  /*68c0*/  ISETP.NE.AND P1, PT, R6, RZ, PT ;  /* 0x000000ff0600720c */ /* 0x000fe20003f25270 */
[----:B------:R-:W-:-:S04]  /*68d0*/  IMAD.MOV.U32 R2, RZ, RZ, 0x4100 ;  /* 0x00004100ff027424 */ /* 0x000fc800078e00ff */
[----:B------:R3:W-:Y:S08]  /*68e0*/  SYNCS.ARRIVE.TRANS64 RZ, [R16+URZ+0x30818], R2 ;  /* 0x0308180210ff79a7 */ /* 0x0007f0000800003f */
[----:B------:R-:W-:Y:S05]  /*68f0*/  @!P1 BRA `(.L_x_2764) ;  /* 0x0000000000049947 */ /* 0x000fea0003800000 */
[----:B------:R-:W-:Y:S01]  /*6900*/  BPT.TRAP 0x1 ;  /* 0x000000040000795c */ /* 0x000fe20000300000 */
.L_x_2764:
        /* <DEDUP_REMOVED lines=36> */
.L_x_2788:
[----:B------:R-:W-:Y:S05]  /*6b50*/  @P0 BRA `(.L_x_2766) ;  /* 0x0000000000140947 */ /* 0x000fea0003800000 */
[----:B------:R-:W-:Y:S01]  /*6b60*/  ISETP.NE.AND P1, PT, R6, RZ, PT ;  /* 0x000000ff0600720c */ /* 0x000fe20003f25270 */
[----:B-123--:R-:W-:-:S04]  /*6b70*/  IMAD.MOV.U32 R21, RZ, RZ, 0x4100 ;  /* 0x00004100ff157424 */ /* 0x00efc800078e00ff */
[----:B------:R4:W-:Y:S08]  /*6b80*/  SYNCS.ARRIVE.TRANS64 RZ, [R16+URZ+0x30838], R21 ;  /* 0x0308381510ff79a7 */ /* 0x0009f0000800003f */
[----:B------:R-:W-:Y:S05]  /*6b90*/  @!P1 BRA `(.L_x_2766) ;  /* 0x0000000000049947 */ /* 0x000fea0003800000 */
[----:B------:R-:W-:Y:S01]  /*6ba0*/  BPT.TRAP 0x1 ;  /* 0x000000040000795c */ /* 0x000fe20000300000 */
.L_x_2766:
        /* <DEDUP_REMOVED lines=31> */
.L_x_2790:
[----:B------:R-:W-:Y:S05]  /*6da0*/  @P0 BRA `(.L_x_2768) ;  /* 0x0000000000140947 */ /* 0x000fea0003800000 */
[----:B------:R-:W-:Y:S01]  /*6db0*/  ISETP.NE.AND P1, PT, R6, RZ, PT ;  /* 0x000000ff0600720c */ /* 0x000fe20003f25270 */
[----:B------:R-:W-:-:S04]  /*6dc0*/  IMAD.MOV.U32 R5, RZ, RZ, 0x4100 ;  /* 0x00004100ff057424 */ /* 0x000fc800078e00ff */
[----:B------:R1:W-:Y:S08]  /*6dd0*/  SYNCS.ARRIVE.TRANS64 RZ, [R16+URZ+0x30810], R5 ;  /* 0x0308100510ff79a7 */ /* 0x0003f0000800003f */
[----:B------:R-:W-:Y:S05]  /*6de0*/  @!P1 BRA `(.L_x_2768) ;  /* 0x0000000000049947 */ /* 0x000fea0003800000 */
[----:B------:R-:W-:Y:S01]  /*6df0*/  BPT.TRAP 0x1 ;  /* 0x000000040000795c */ /* 0x000fe20000300000 */
.L_x_2768:
        /* <DEDUP_REMOVED lines=37> */
.L_x_2760:
        /* <DEDUP_REMOVED lines=8> */
.L_x_2791:
[----:B------:R-:W-:Y:S05]  /*70d0*/  @P0 BRA `(.L_x_2771) ;  /* 0x0000000000140947 */ /* 0x000fea0003800000 */
[----:B------:R-:W-:Y:S01]  /*70e0*/  ISETP.NE.AND P1, PT, R6, RZ, PT ;  /* 0x000000ff0600720c */ /* 0x000fe20003f25270 */
[----:B------:R-:W-:-:S04]  /*70f0*/  IMAD.MOV.U32 R5, RZ, RZ, 0x4100 ;  /* 0x00004100ff057424 */ /* 0x000fc800078e00ff */
[----:B------:R2:W-:Y:S08]  /*7100*/  SYNCS.ARRIVE.TRANS64 RZ, [R16+URZ+0x30830], R5 ;  /* 0x0308300510ff79a7 */ /* 0x0005f0000800003f */
[----:B------:R-:W-:Y:S05]  /*7110*/  @!P1 BRA `(.L_x_2771) ;  /* 0x0000000000049947 */ /* 0x000fea0003800000 */
[----:B------:R-:W-:Y:S01]  /*7120*/  BPT.TRAP 0x1 ;  /* 0x000000040000795c */ /* 0x000fe20000300000 */
.L_x_2771:
        /* <DEDUP_REMOVED lines=33> */
.L_x_2792:
[----:B------:R-:W-:Y:S05]  /*7340*/  @P0 BRA `(.L_x_2773) ;  /* 0x0000000000140947 */ /* 0x000fea0003800000 */
[----:B------:R-:W-:Y:S01]  /*7350*/  ISETP.NE.AND P0, PT, R6, RZ, PT ;  /* 0x000000ff0600720c */ /* 0x000fe20003f05270 */
[----:B------:R-:W-:-:S04]  /*7360*/  IMAD.MOV.U32 R5, RZ, RZ, 0x4100 ;  /* 0x00004100ff057424 */ /* 0x000fc800078e00ff */
[----:B------:R1:W-:Y:S08]  /*7370*/  SYNCS.ARRIVE.TRANS64 RZ, [R16+URZ+0x30818], R5 ;  /* 0x0308180510ff79a7 */ /* 0x0003f0000800003f */
[----:B------:R-:W-:Y:S05]  /*7380*/  @!P0 BRA `(.L_x_2773) ;  /* 0x0000000000048947 */ /* 0x000fea0003800000 */
[----:B------:R-:W-:Y:S01]  /*7390*/  BPT.TRAP 0x1 ;  /* 0x000000040000795c */ /* 0x000fe20000300000 */
.L_x_2773:
        /* <DEDUP_REMOVED lines=37> */
.L_x_2759:
[----:B------:R-:W1:Y:S01]  /*75f0*/  S2R R0, SR_TID.X ;  /* 0x0000000000007919 */ /* 0x000e620000002100 */
[----:B------:R-:W-:Y:S01]  /*7600*/  IMAD R3, R19, 0x8, R16 ;  /* 0x0000000813037824 */ /* 0x000fe200078e0210 */
[----:B-1----:R-:W-:Y:S02]  /*7610*/  LOP3.LUT R2, R0, 0x7f, RZ, 0xc0, !PT ;  /* 0x0000007f00027812 */ /* 0x002fe400078ec0ff */
[----:B------:R-:W-:Y:S02]  /*7620*/  SHF.L.U32 R0, R11, 0x1f, RZ ;  /* 0x0000001f0b007819 */ /* 0x000fe400000006ff */
[----:B------:R-:W-:Y:S02]  /*7630*/  ISETP.NE.AND P1, PT, R2, RZ, PT ;  /* 0x000000ff0200720c */ /* 0x000fe40003f25270 */
[----:B------:R-:W1:Y:S02]  /*7640*/  SYNCS.PHASECHK.TRANS64.TRYWAIT P0, [R3+URZ+0x30840], R0 ;  /* 0x03084000030075a7 */ /* 0x000e64000800017f */
[----:B-1----:R-:W-:Y:S09]  /*7650*/  @!P0 BRA `(.L_x_2774) ;  /* 0x0000000800448947 */ /* 0x002ff20003800000 */
.L_x_2793:
[----:B------:R-:W-:Y:S05]  /*7660*/  @P1 BRA `(.L_x_2775) ;  /* 0x0000000000181947 */ /* 0x000fea0003800000 */
[----:B------:R-:W1:Y:S01]  /*7670*/  S2R R2, SR_TID.X ;  /* 0x0000000000027919 */ /* 0x000e620000002100 */
[----:B------:R-:W-:-:S04]  /*7680*/  IMAD.MOV.U32 R0, RZ, RZ, 0x4100 ;  /* 0x00004100ff007424 */ /* 0x000fc800078e00ff */
[----:B------:R1:W-:Y:S02]  /*7690*/  SYNCS.ARRIVE.TRANS64 RZ, [R3+URZ+0x30830], R0 ;  /* 0x0308300003ff79a7 */ /* 0x0003e4000800003f */
[----:B-1----:R-:W-:-:S13]  /*76a0*/  LOP3.LUT P0, RZ, R2, 0x1f, RZ, 0xc0, !PT ;  /* 0x0000001f02ff7812 */ /* 0x002fda000780c0ff */
[----:B------:R-:W-:Y:S05]  /*76b0*/  @!P0 BRA `(.L_x_2775) ;  /* 0x0000000000048947 */ /* 0x000fea0003800000 */
[----:B------:R-:W-:Y:S01]  /*76c0*/  BPT.TRAP 0x1 ;  /* 0x000000040000795c */ /* 0x000fe20000300000 */
.L_x_2775:
        /* <DEDUP_REMOVED lines=40> */
.L_x_2756:
[----:B------:R-:W-:Y:S05]  /*7950*/  BSYNC B0 ;  /* 0x0000000000007941 */ /* 0x000fea0003800000 */
.L_x_2755:
[----:B------:R-:W-:-:S03]  /*7960*/  UMOV UR7, 0xffffffff ;  /* 0xffffffff00077882 */ /* 0x000fc60000000000 */
[----:B------:R-:W-:Y:S05]  /*7970*/  BRA.DIV UR7, `(.L_x_2776) ;  /* 0x0000000607907947 */ /* 0x000fea000b800000 */
[----:B------:R-:W-:-:S13]  /*7980*/  ELECT P6, URZ, PT ;  /* 0x00000000003f782f */ /* 0x000fda00038c0000 */
.L_x_2796:
[----:B------:R-:W-:Y:S05]  /*7990*/  @!P6 BRA `(.L_x_2705) ;  /* 0x000000000084e947 */ /* 0x000fea0003800000 */
[----:B------:R-:W-:-:S06]  /*79a0*/  ULOP3.LUT UR7, UR38, 0x2, URZ, 0xfc, !UPT ;  /* 0x0000000226077892 */ /* 0x000fcc000f8efc3f */
[----:B------:R-:W-:-:S05]  /*79b0*/  IMAD.U32 R2, RZ, RZ, UR7 ;  /* 0x00000007ff027e24 */ /* 0x000fca000f8e00ff */
[----:B------:R-:W-:-:S13]  /*79c0*/  ISETP.NE.AND P2, PT, R2, 0x3, PT ;  /* 0x000000030200780c */ /* 0x000fda0003f45270 */
[----:B------:R-:W-:Y:S05]  /*79d0*/  @!P2 BRA `(.L_x_2777) ;  /* 0x000000000004a947 */ /* 0x000fea0003800000 */
[----:B------:R-:W-:Y:S01]  /*79e0*/  BPT.TRAP 0x1 ;  /* 0x000000040000795c */ /* 0x000fe20000300000 */
.L_x_2777:
        /* <DEDUP_REMOVED lines=15> */
.L_x_2797:
[----:B------:R-:W2:Y:S02]  /*7ae0*/  SYNCS.PHASECHK.TRANS64.TRYWAIT P0, [R3+URZ], R2 ;  /* 0x00000002030075a7 */ /* 0x000ea4000800017f */
[----:B--2---:R-:W-:Y:S05]  /*7af0*/  @!P0 BRA `(.L_x_2779) ;  /* 0x0000000400648947 */ /* 0x004fea0003800000 */
.L_x_2798:
[----:B------:R-:W-:Y:S05]  /*7b00*/  @!P2 BRA `(.L_x_2780) ;  /* 0x000000000004a947 */ /* 0x000fea0003800000 */
[----:B------:R-:W-:Y:S01]  /*7b10*/  BPT.TRAP 0x1 ;  /* 0x000000040000795c */ /* 0x000fe20000300000 */
.L_x_2780:
[----:B--2---:R-:W-:-:S04]  /*7b20*/  VIADD R3, R7, 0x30840 ;  /* 0x0003084007037836 */ /* 0x004fc80000000000 */
[----:B------:R-:W-:-:S04]  /*7b30*/  IMAD R0, R0, 0x8, R3 ;  /* 0x0000000800007824 */ /* 0x000fc800078e0203 */
[----:B------:R-:W2:Y:S02]  /*7b40*/  SYNCS.PHASECHK.TRANS64.TRYWAIT P0, [R0+URZ], R5 ;  /* 0x00000005000075a7 */ /* 0x000ea4000800017f */
[----:B--2---:R-:W-:Y:S05]  /*7b50*/  @!P0 BRA `(.L_x_2781) ;  /* 0x0000000400608947 */ /* 0x004fea0003800000 */
.L_x_2799:
[----:B------:R-:W-:-:S07]  /*7b60*/  IMAD R3, R4, 0x8, R3 ;  /* 0x0000000804037824 */ /* 0x000fce00078e0203 */
.L_x_2782:
[----:B---3--:R3:W4:Y:S02]  /*7b70*/  SYNCS.PHASECHK.TRANS64.TRYWAIT P0, [R3+URZ], R2 ;  /* 0x00000002030075a7 */ /* 0x008724000800017f */
[----:B----4-:R-:W-:Y:S05]  /*7b80*/  @!P0 NANOSLEEP.SYNCS 0x989680 ;  /* 0x009896800000895d */ /* 0x010fea0003900000 */
[----:B------:R-:W4:Y:S02]  /*7b90*/  @!P0 SYNCS.PHASECHK.TRANS64 P0, [R3+URZ], R2 ;  /* 0x00000002030085a7 */ /* 0x000f24000800007f */
[----:B----4-:R-:W-:Y:S05]  /*7ba0*/  @!P0 BRA `(.L_x_2782) ;  /* 0xfffffffc00f08947 */ /* 0x010fea000383ffff */
.L_x_2705:
[----:B------:R-:W-:Y:S05]  /*7bb0*/  BSYNC B6 ;  /* 0x0000000000067941 */ /* 0x000fea0003800000 */
.L_x_2700:
[----:B------:R-:W-:Y:S05]  /*7bc0*/  EXIT ;  /* 0x000000000000794d */ /* 0x000fea0003800000 */
.L_x_2711:
[----:B------:R-:W-:Y:S02]  /*7bd0*/  IMAD.MOV.U32 R12, RZ, RZ, RZ ;  /* 0x000000ffff0c7224 */ /* 0x000fe400078e00ff */
[----:B------:R-:W-:Y:S02]  /*7be0*/  IMAD.MOV.U32 R11, RZ, RZ, 0x1f ;  /* 0x0000001fff0b7424 */ /* 0x000fe400078e00ff */
[----:B------:R-:W-:-:S07]  /*7bf0*/  IMAD.MOV.U32 R15, RZ, RZ, -0x1 ;  /* 0xffffffffff0f7424 */ /* 0x000fce00078e00ff */
[----:B------:R-:W-:Y:S05]  /*7c00*/  WARPSYNC.COLLECTIVE R15, `(.L_x_2783) ;  /* 0x000000000f087348 */ /* 0x000fea0003c00000 */
[----:B------:R1:W2:Y:S02]  /*7c10*/  SHFL.IDX P6, R14, R13, R12, R11 ;  /* 0x0000000c0d0e7389 */ /* 0x0002a400000c000b */
[----:B-12---:R-:W-:Y:S01]  /*7c20*/  ENDCOLLECTIVE ;  /* 0x000000000000791b */ /* 0x006fe20003800000 */
.L_x_2783:
[----:B------:R-:W-:Y:S05]  /*7c30*/  BRA `(.L_x_2784) ;  /* 0xffffff9400b47947 */ /* 0x000fea000383ffff */
.L_x_2713:
[----:B---3--:R3:W4:Y:S02]  /*7c40*/  SYNCS.PHASECHK.TRANS64.TRYWAIT P0, [R228+URZ+0x30800], R9 ;  /* 0x03080009e40075a7 */ /* 0x008724000800017f */
[----:B----4-:R-:W-:Y:S05]  /*7c50*/  @!P0 NANOSLEEP.SYNCS 0x989680 ;  /* 0x009896800000895d */ /* 0x010fea0003900000 */
[----:B------:R-:W4:Y:S02]  /*7c60*/  @!P0 SYNCS.PHASECHK.TRANS64 P0, [R228+URZ+0x30800], R9 ;  /* 0x03080009e40085a7 */ /* 0x000f24000800007f */
[----:B----4-:R-:W-:Y:S05]  /*7c70*/  @!P0 BRA `(.L_x_2713) ;  /* 0xfffffffc00f08947 */ /* 0x010fea000383ffff */
[----:B------:R-:W-:Y:S05]  /*7c80*/  BRA `(.L_x_2712) ;  /* 0xffffff9400dc7947 */ /* 0x000fea000383ffff */
.L_x_2717:
[----:B---3--:R3:W4:Y:S02]  /*7c90*/  SYNCS.PHASECHK.TRANS64.TRYWAIT P1, [R0+URZ+0x30810], R9 ;  /* 0x03081009000075a7 */ /* 0x008724000802017f */
[----:B----4-:R-:W-:Y:S05]  /*7ca0*/  @!P1 NANOSLEEP.SYNCS 0x989680 ;  /* 0x009896800000995d */ /* 0x010fea0003900000 */
[----:B------:R-:W4:Y:S02]  /*7cb0*/  @!P1 SYNCS.PHASECHK.TRANS64 P1, [R0+URZ+0x30810], R9 ;  /* 0x03081009000095a7 */ /* 0x000f24000802007f */
[----:B----4-:R-:W-:Y:S05]  /*7cc0*/  @!P1 BRA `(.L_x_2717) ;  /* 0xfffffffc00f09947 */ /* 0x010fea000383ffff */
[----:B------:R-:W-:Y:S05]  /*7cd0*/  BRA `(.L_x_2716) ;  /* 0xffffff9c00907947 */ /* 0x000fea000383ffff */
.L_x_2721:
[----:B------:R1:W1:Y:S02]  /*7ce0*/  SYNCS.PHASECHK.TRANS64.TRYWAIT P1, [R0+URZ+0x30830], R9 ;  /* 0x03083009000075a7 */ /* 0x000264000802017f */
[----:B-1----:R-:W-:Y:S05]  /*7cf0*/  @!P1 NANOSLEEP.SYNCS 0x989680 ;  /* 0x009896800000995d */ /* 0x002fea0003900000 */
[----:B------:R-:W1:Y:S02]  /*7d00*/  @!P1 SYNCS.PHASECHK.TRANS64 P1, [R0+URZ+0x30830], R9 ;  /* 0x03083009000095a7 */ /* 0x000e64000802007f */
[----:B-1----:R-:W-:Y:S05]  /*7d10*/  @!P1 BRA `(.L_x_2721) ;  /* 0xfffffffc00f09947 */ /* 0x002fea000383ffff */
[----:B------:R-:W-:Y:S05]  /*7d20*/  BRA `(.L_x_2720) ;  /* 0xffffffa000e87947 */ /* 0x000fea000383ffff */
.L_x_2757:
[----:B-1----:R1:W2:Y:S02]  /*7d30*/  SYNCS.PHASECHK.TRANS64.TRYWAIT P0, [R16+URZ+0x30820], R3 ;  /* 0x03082003100075a7 */ /* 0x0022a4000800017f */
[----:B--2---:R-:W-:Y:S05]  /*7d40*/  @!P0 NANOSLEEP.SYNCS 0x989680 ;  /* 0x009896800000895d */ /* 0x004fea0003900000 */
[----:B------:R-:W2:Y:S02]  /*7d50*/  @!P0 SYNCS.PHASECHK.TRANS64 P0, [R16+URZ+0x30820], R3 ;  /* 0x03082003100085a7 */ /* 0x000ea4000800007f */
[----:B--2---:R-:W-:Y:S05]  /*7d60*/  @!P0 BRA `(.L_x_2757) ;  /* 0xfffffffc00f08947 */ /* 0x004fea000383ffff */
[----:B------:R-:W-:Y:S05]  /*7d70*/  BRA `(.L_x_2785) ;  /* 0xffffffe000587947 */ /* 0x000fea000383ffff */
.L_x_2761:
[----:B-1----:R1:W3:Y:S02]  /*7d80*/  SYNCS.PHASECHK.TRANS64.TRYWAIT P1, [R16+URZ+0x30840], R21 ;  /* 0x03084015100075a7 */ /* 0x0022e4000802017f */
[----:B---3--:R-:W-:Y:S05]  /*7d90*/  @!P1 NANOSLEEP.SYNCS 0x989680 ;  /* 0x009896800000995d */ /* 0x008fea0003900000 */
[----:B------:R-:W3:Y:S02]  /*7da0*/  @!P1 SYNCS.PHASECHK.TRANS64 P1, [R16+URZ+0x30840], R21 ;  /* 0x03084015100095a7 */ /* 0x000ee4000802007f */
[----:B---3--:R-:W-:Y:S05]  /*7db0*/  @!P1 BRA `(.L_x_2761) ;  /* 0xfffffffc00f09947 */ /* 0x008fea000383ffff */
[----:B------:R-:W-:Y:S05]  /*7dc0*/  BRA `(.L_x_2786) ;  /* 0xffffffe800107947 */ /* 0x000fea000383ffff */
.L_x_2763:
[----:B--2---:R2:W3:Y:S02]  /*7dd0*/  SYNCS.PHASECHK.TRANS64.TRYWAIT P1, [R16+URZ+0x30828], R21 ;  /* 0x03082815100075a7 */ /* 0x0044e4000802017f */
[----:B---3--:R-:W-:Y:S05]  /*7de0*/  @!P1 NANOSLEEP.SYNCS 0x989680 ;  /* 0x009896800000995d */ /* 0x008fea0003900000 */
[----:B------:R-:W3:Y:S02]  /*7df0*/  @!P1 SYNCS.PHASECHK.TRANS64 P1, [R16+URZ+0x30828], R21 ;  /* 0x03082815100095a7 */ /* 0x000ee4000802007f */
[----:B---3--:R-:W-:Y:S05]  /*7e00*/  @!P1 BRA `(.L_x_2763) ;  /* 0xfffffffc00f09947 */ /* 0x008fea000383ffff */
[----:B------:R-:W-:Y:S05]  /*7e10*/  BRA `(.L_x_2787) ;  /* 0xffffffe800a47947 */ /* 0x000fea000383ffff */
.L_x_2765:
[----:B---3--:R3:W4:Y:S02]  /*7e20*/  SYNCS.PHASECHK.TRANS64.TRYWAIT P1, [R16+URZ+0x30848], R21 ;  /* 0x03084815100075a7 */ /* 0x008724000802017f */
[----:B----4-:R-:W-:Y:S05]  /*7e30*/  @!P1 NANOSLEEP.SYNCS 0x989680 ;  /* 0x009896800000995d */ /* 0x010fea0003900000 */
[----:B------:R-:W4:Y:S02]  /*7e40*/  @!P1 SYNCS.PHASECHK.TRANS64 P1, [R16+URZ+0x30848], R21 ;  /* 0x03084815100095a7 */ /* 0x000f24000802007f */
[----:B----4-:R-:W-:Y:S05]  /*7e50*/  @!P1 BRA `(.L_x_2765) ;  /* 0xfffffffc00f09947 */ /* 0x010fea000383ffff */
[----:B------:R-:W-:Y:S05]  /*7e60*/  BRA `(.L_x_2788) ;  /* 0xffffffec00387947 */ /* 0x000fea000383ffff */
.L_x_2767:
[----:B------:R-:W-:-:S07]  /*7e70*/  SHF.L.U32 R5, R11, 0x1f, RZ ;  /* 0x0000001f0b057819 */ /* 0x000fce00000006ff */
.L_x_2789:
[----:B------:R1:W1:Y:S02]  /*7e80*/  SYNCS.PHASECHK.TRANS64.TRYWAIT P1, [R16+URZ+0x30820], R5 ;  /* 0x03082005100075a7 */ /* 0x000264000802017f */
[----:B-1----:R-:W-:Y:S05]  /*7e90*/  @!P1 NANOSLEEP.SYNCS 0x989680 ;  /* 0x009896800000995d */ /* 0x002fea0003900000 */
[----:B------:R-:W1:Y:S02]  /*7ea0*/  @!P1 SYNCS.PHASECHK.TRANS64 P1, [R16+URZ+0x30820], R5 ;  /* 0x03082005100095a7 */ /* 0x000e64000802007f */
[----:B-1----:R-:W-:Y:S05]  /*7eb0*/  @!P1 BRA `(.L_x_2789) ;  /* 0xfffffffc00f09947 */ /* 0x002fea000383ffff */
[----:B------:R-:W-:Y:S05]  /*7ec0*/  BRA `(.L_x_2790) ;  /* 0xffffffec00b47947 */ /* 0x000fea000383ffff */
.L_x_2770:
[----:B-1----:R1:W2:Y:S02]  /*7ed0*/  SYNCS.PHASECHK.TRANS64.TRYWAIT P1, [R16+URZ+0x30840], R13 ;  /* 0x0308400d100075a7 */ /* 0x0022a4000802017f */
[----:B--2---:R-:W-:Y:S05]  /*7ee0*/  @!P1 NANOSLEEP.SYNCS 0x989680 ;  /* 0x009896800000995d */ /* 0x004fea0003900000 */
[----:B------:R-:W2:Y:S02]  /*7ef0*/  @!P1 SYNCS.PHASECHK.TRANS64 P1, [R16+URZ+0x30840], R13 ;  /* 0x0308400d100095a7 */ /* 0x000ea4000802007f */
[----:B--2---:R-:W-:Y:S05]  /*7f00*/  @!P1 BRA `(.L_x_2770) ;  /* 0xfffffffc00f09947 */ /* 0x004fea000383ffff */
[----:B------:R-:W-:Y:S05]  /*7f10*/  BRA `(.L_x_2791) ;  /* 0xfffffff0006c7947 */ /* 0x000fea000383ffff */
.L_x_2772:
[----:B--2---:R2:W1:Y:S02]  /*7f20*/  SYNCS.PHASECHK.TRANS64.TRYWAIT P1, [R16+URZ+0x30828], R13 ;  /* 0x0308280d100075a7 */ /* 0x004464000802017f */
[----:B-1----:R-:W-:Y:S05]  /*7f30*/  @!P1 NANOSLEEP.SYNCS 0x989680 ;  /* 0x009896800000995d */ /* 0x002fea0003900000 */
[----:B------:R-:W1:Y:S02]  /*7f40*/  @!P1 SYNCS.PHASECHK.TRANS64 P1, [R16+URZ+0x30828], R13 ;  /* 0x0308280d100095a7 */ /* 0x000e64000802007f */
[----:B-1----:R-:W-:Y:S05]  /*7f50*/  @!P1 BRA `(.L_x_2772) ;  /* 0xfffffffc00f09947 */ /* 0x002fea000383ffff */
[----:B------:R-:W-:Y:S05]  /*7f60*/  BRA `(.L_x_2792) ;  /* 0xfffffff000f47947 */ /* 0x000fea000383ffff */
.L_x_2774:
[----:B------:R1:W1:Y:S02]  /*7f70*/  SYNCS.PHASECHK.TRANS64.TRYWAIT P0, [R3+URZ+0x30840], R0 ;  /* 0x03084000030075a7 */ /* 0x000264000800017f */
[----:B-1----:R-:W-:Y:S05]  /*7f80*/  @!P0 NANOSLEEP.SYNCS 0x989680 ;  /* 0x009896800000895d */ /* 0x002fea0003900000 */
[----:B------:R-:W1:Y:S02]  /*7f90*/  @!P0 SYNCS.PHASECHK.TRANS64 P0, [R3+URZ+0x30840], R0 ;  /* 0x03084000030085a7 */ /* 0x000e64000800007f */
[----:B-1----:R-:W-:Y:S05]  /*7fa0*/  @!P0 BRA `(.L_x_2774) ;  /* 0xfffffffc00f08947 */ /* 0x002fea000383ffff */
[----:B------:R-:W-:Y:S05]  /*7fb0*/  BRA `(.L_x_2793) ;  /* 0xfffffff400a87947 */ /* 0x000fea000383ffff */
.L_x_2776:
[----:B------:R-:W-:Y:S01]  /*7fc0*/  BSSY B0, `(.L_x_2794) ;  /* 0x0000006000007945 */ /* 0x000fe20003800000 */
[----:B------:R-:W-:-:S07]  /*7fd0*/  IMAD.MOV.U32 R15, RZ, RZ, -0x1 ;  /* 0xffffffffff0f7424 */ /* 0x000fce00078e00ff */
[----:B------:R-:W-:Y:S05]  /*7fe0*/  WARPSYNC.COLLECTIVE R15, `(.L_x_2795) ;  /* 0x000000000f0c7348 */ /* 0x000fea0003c00000 */
[----:B------:R-:W-:Y:S02]  /*7ff0*/  ELECT P6, UR62, PT ;  /* 0x00000000003e782f */ /* 0x000fe400038c0000 */
[----:B------:R-:W-:Y:S01]  /*8000*/  MOV R14, UR62 ;  /* 0x0000003e000e7c02 */ /* 0x000fe20008000f00 */
[----:B------:R-:W-:Y:S10]  /*8010*/  ENDCOLLECTIVE ;  /* 0x000000000000791b */ /* 0x000ff40003800000 */
.L_x_2795:
[----:B------:R-:W-:Y:S05]  /*8020*/  BSYNC B0 ;  /* 0x0000000000007941 */ /* 0x000fea0003800000 */
.L_x_2794:
[----:B------:R-:W-:Y:S05]  /*8030*/  BRA `(.L_x_2796) ;  /* 0xfffffff800547947 */ /* 0x000fea000383ffff */
.L_x_2778:
[----:B-1----:R1:W2:Y:S02]  /*8040*/  SYNCS.PHASECHK.TRANS64.TRYWAIT P0, [R6+URZ], R5 ;  /* 0x00000005060075a7 */ /* 0x0022a4000800017f */
[----:B--2---:R-:W-:Y:S05]  /*8050*/  @!P0 NANOSLEEP.SYNCS 0x989680 ;  /* 0x009896800000895d */ /* 0x004fea0003900000 */
[----:B------:R-:W2:Y:S02]  /*8060*/  @!P0 SYNCS.PHASECHK.TRANS64 P0, [R6+URZ], R5 ;  /* 0x00000005060085a7 */ /* 0x000ea4000800007f */
[----:B--2---:R-:W-:Y:S05]  /*8070*/  @!P0 BRA `(.L_x_2778) ;  /* 0xfffffffc00f08947 */ /* 0x004fea000383ffff */
[----:B------:R-:W-:Y:S05]  /*8080*/  BRA `(.L_x_2797) ;  /* 0xfffffff800947947 */ /* 0x000fea000383ffff */
.L_x_2779:
[----:B--2---:R2:W3:Y:S02]  /*8090*/  SYNCS.PHASECHK.TRANS64.TRYWAIT P0, [R3+URZ], R2 ;  /* 0x00000002030075a7 */ /* 0x0044e4000800017f */
[----:B---3--:R-:W-:Y:S05]  /*80a0*/  @!P0 NANOSLEEP.SYNCS 0x989680 ;  /* 0x009896800000895d */ /* 0x008fea0003900000 */
[----:B------:R-:W3:Y:S02]  /*80b0*/  @!P0 SYNCS.PHASECHK.TRANS64 P0, [R3+URZ], R2 ;  /* 0x00000002030085a7 */ /* 0x000ee4000800007f */
[----:B---3--:R-:W-:Y:S05]  /*80c0*/  @!P0 BRA `(.L_x_2779) ;  /* 0xfffffffc00f08947 */ /* 0x008fea000383ffff */
[----:B------:R-:W-:Y:S05]  /*80d0*/  BRA `(.L_x_2798) ;  /* 0xfffffff800887947 */ /* 0x000fea000383ffff */
.L_x_2781:
[----:B--2---:R2:W3:Y:S02]  /*80e0*/  SYNCS.PHASECHK.TRANS64.TRYWAIT P0, [R0+URZ], R5 ;  /* 0x00000005000075a7 */ /* 0x0044e4000800017f */
[----:B---3--:R-:W-:Y:S05]  /*80f0*/  @!P0 NANOSLEEP.SYNCS 0x989680 ;  /* 0x009896800000895d */ /* 0x008fea0003900000 */
[----:B------:R-:W3:Y:S02]  /*8100*/  @!P0 SYNCS.PHASECHK.TRANS64 P0, [R0+URZ], R5 ;  /* 0x00000005000085a7 */ /* 0x000ee4000800007f */
[----:B---3--:R-:W-:Y:S05]  /*8110*/  @!P0 BRA `(.L_x_2781) ;  /* 0xfffffffc00f08947 */ /* 0x008fea000383ffff */
[----:B------:R-:W-:Y:S05]  /*8120*/  BRA `(.L_x_2799) ;  /* 0xfffffff8008c7947 */ /* 0x000fea000383ffff */
.L_x_2800:
        /* <DEDUP_REMOVED lines=13> */
.L_x_3703:


//--------------------- .text._ZN7cutlass13device_kernelIN5flash11enable_sm90INS1_16FlashAttnBwdSm90INS1_25CollectiveMainloopBwdSm90ILi2ELi2ELi2EN4cute5tupleIJNS5_1CILi1EEES8_S8_EEENS6_IJNS7_ILi64EEENS7_ILi128EEESB_EEENS_6half_tEfNS_4arch4Sm90ELb1ELb0ELb0ELb0ELb1ELb1ELb0ELb0ELi2ELi1ELi2ELi1ELb0EEENS1_24CollectiveEpilogueBwdGQAISC_fSF_Li256ELb0ELb1EEENS1_25SingleTileBwdLPTSchedulerILb0ELi128ELb1EEEEEEEEEvNT_6ParamsE --------------------------
	.section	.text._ZN7cutlass13device_kernelIN5flash11enable_sm90INS1_16FlashAttnBwdSm90INS1_25CollectiveMainloopBwdSm90ILi2ELi2ELi2EN4cute5tupleIJNS5_1CILi1EEES8_S8_EEENS6_IJNS7_ILi64EEENS7_ILi128EEESB_EEENS_6half_tEfNS_4arch4Sm90ELb1ELb0ELb0ELb0ELb1ELb1ELb0ELb0ELi2ELi1ELi2ELi1ELb0EEENS1_24CollectiveEpilogueBwdGQAISC_fSF_Li256ELb0ELb1EEENS1_25SingleTileBwdLPTSchedulerILb0ELi128ELb1EEEEEEEEEvNT_6ParamsE,"ax",@progbits
	.align	128
.text._ZN7cutlass13device_kernelIN5flash11enable_sm90INS1_16FlashAttnBwdSm90INS1_25CollectiveMainloopBwdSm90ILi2ELi2ELi2EN4cute5tupleIJNS5_1CILi1EEES8_S8_EEENS6_IJNS7_ILi64EEENS7_ILi128EEESB_EEENS_6half_tEfNS_4arch4Sm90ELb1ELb0ELb0ELb0ELb1ELb1ELb0ELb0ELi2ELi1ELi2ELi1ELb0EEENS1_24CollectiveEpilogueBwdGQAISC_fSF_Li256ELb0ELb1EEENS1_25SingleTileBwdLPTSchedulerILb0ELi128ELb1EEEEEEEEEvNT_6ParamsE:
        .type           _ZN7cutlass13device_kernelIN5flash11enable_sm90INS1_16FlashAttnBwdSm90INS1_25CollectiveMainloopBwdSm90ILi2ELi2ELi2EN4cute5tupleIJNS5_1CILi1EEES8_S8_EEENS6_IJNS7_ILi64EEENS7_ILi128EEESB_EEENS_6half_tEfNS_4arch4Sm90ELb1ELb0ELb0ELb0ELb1ELb1ELb0ELb0ELi2ELi1ELi2ELi1ELb0EEENS1_24CollectiveEpilogueBwdGQAISC_fSF_Li256ELb0ELb1EEENS1_25SingleTileBwdLPTSchedulerILb0ELi128ELb1EEEEEEEEEvNT_6ParamsE,@function
        .size           _ZN7cutlass13device_kernelIN5flash11enable_sm90INS1_16FlashAttnBwdSm90INS1_25CollectiveMainloopBwdSm90ILi2ELi2ELi2EN4cute5tupleIJNS5_1CILi1EEES8_S8_EEENS6_IJNS7_ILi64EEENS7_ILi128EEESB_EEENS_6half_tEfNS_4arch4Sm90ELb1ELb0ELb0ELb0ELb1ELb1ELb0ELb0ELi2ELi1ELi2ELi1ELb0EEENS1_24CollectiveEpilogueBwdGQAISC_fSF_Li256ELb0ELb1EEENS1_25SingleTileBwdLPTSchedulerILb0ELi128ELb1EEEEEEEEEvNT_6ParamsE,(.L_x_3704 - _ZN7cutlass13device_kernelIN5flash11enable_sm90INS1_16FlashAttnBwdSm90INS1_25CollectiveMainloopBwdSm90ILi2ELi2ELi2EN4cute5tupleIJNS5_1CILi1EEES8_S8_EEENS6_IJNS7_ILi64EEENS7_ILi128EEESB_EEENS_6half_tEfNS_4arch4Sm90ELb1ELb0ELb0ELb0ELb1ELb1ELb0ELb0ELi2ELi1ELi2ELi1ELb0EEENS1_24CollectiveEpilogueBwdGQAISC_fSF_Li256ELb0ELb1EEENS1_25SingleTileBwdLPTSchedulerILb0ELi128ELb1EEEEEEEEEvNT_6ParamsE)
        .other          _ZN7cutlass13device_kernelIN5flash11enable_sm90INS1_16FlashAttnBwdSm90INS1_25CollectiveMainloopBwdSm90ILi2ELi2ELi2EN4cute5tupleIJNS5_1CILi1EEES8_S8_EEENS6_IJNS7_ILi64EEENS7_ILi128EEESB_EEENS_6half_tEfNS_4arch4Sm90ELb1ELb0ELb0ELb0ELb1ELb1ELb0ELb0ELi2ELi1ELi2ELi1ELb0EEENS1_24CollectiveEpilogueBwdGQAISC_fSF_Li256ELb0ELb1EEENS1_25SingleTileBwdLPTSchedulerILb0ELi128ELb1EEEEEEEEEvNT_6ParamsE,@"STO_CUDA_ENTRY STV_DEFAULT"
_ZN7cutlass13device_kernelIN5flash11enable_sm90INS1_16FlashAttnBwdSm90INS1_25CollectiveMainloopBwdSm90ILi2ELi2ELi2EN4cute5tupleIJNS5_1CILi1EEES8_S8_EEENS6_IJNS7_ILi64EEENS7_ILi128EEESB_EEENS_6half_tEfNS_4arch4Sm90ELb1ELb0ELb0ELb0ELb1ELb1ELb0ELb0ELi2ELi1ELi2ELi1ELb0EEENS1_24CollectiveEpilogueBwdGQAISC_fSF_Li256ELb0ELb1EEENS1_25SingleTileBwdLPTSchedulerILb0ELi128ELb1EEEEEEEEEvNT_6ParamsE:
        /* <DEDUP_REMOVED lines=24> */
.L_x_2802:
[----:B------:R-:W-:Y:S05]  /*0180*/  BSYNC B0 ;  /* 0x0000000000007941 */ /* 0x000fea0003800000 */
.L_x_2801:
        /* <DEDUP_REMOVED lines=37> */
.L_x_2803:
        /* <DEDUP_REMOVED lines=22> */
.L_x_2804:
[----:B------:R-:W-:Y:S01]  /*0540*/  PLOP3.LUT P0, PT, PT, PT, UP0, 0x80, 0x0 ;  /* 0x000000000000781c */ /* 0x000fe20003f0f008 */
[----:B------:R-:W-:Y:S01]  /*0550*/  NOP ;  /* 0x0000000000007918 */ /* 0x000fe20000000000 */
[----:B------:R-:W-:Y:S01]  /*0560*/  ULDC.64 UR46, c[0x0][0x208] ;  /* 0x00008200002e7ab9 */ /* 0x000fe20000000a00 */
[----:B------:R-:W-:Y:S01]  /*0570*/  BSSY B6, `(.L_x_2805) ;  /* 0x000085a000067945 */ /* 0x000fe20003800000 */
[----:B-12-4-:R-:W-:Y:S09]  /*0580*/  BAR.SYNC.DEFER_BLOCKING 0x0 ;  /* 0x0000000000007b1d */ /* 0x016ff20000010000 */
[----:B------:R-:W-:Y:S05]  /*0590*/  @!P0 BRA `(.L_x_2806) ;  /* 0x00000048007c8947 */ /* 0x000fea0003800000 */
.L_x_2807:
        /* <DEDUP_REMOVED lines=32> */
.L_x_2808:
[----:B------:R-:W-:Y:S01]  /*07a0*/  ULDC UR7, c[0x0][0x8cc] ;  /* 0x0002330000077ab9 */ /* 0x000fe20000000800 */
[----:B------:R-:W-:Y:S01]  /*07b0*/  UMOV UR36, UR10 ;  /* 0x0000000a00247c82 */ /* 0x000fe20008000000 */
[----:B------:R-:W-:-:S11]  /*07c0*/  UISETP.NE.AND UP0, UPT, UR7, 0x1, UPT ;  /* 0x000000010700788c */ /* 0x000fd6000bf05270 */
[----:B------:R-:W-:Y:S02]  /*07d0*/  @UP0 ULDC.64 UR8, c[0x0][0x8d0] ;  /* 0x0002340000080ab9 */ /* 0x000fe40000000a00 */
[----:B------:R-:W-:-:S04]  /*07e0*/  UIMAD.WIDE.U32 UR4, UR10, UR8, URZ ;  /* 0x000000080a0472a5 */ /* 0x000fc8000f8e003f */
[----:B------:R-:W-:-:S04]  /*07f0*/  @UP0 USHF.R.U32.HI UR36, URZ, UR9, UR5 ;  /* 0x000000093f240299 */ /* 0x000fc80008011605 */
[----:B------:R-:W-:-:S12]  /*0800*/  UIMAD UR4, UR36, UR7, URZ ;  /* 0x00000007240472a4 */ /* 0x000fd8000f8e023f */
.L_x_2809:
        /* <DEDUP_REMOVED lines=120> */
.L_x_2813:
        /* <DEDUP_REMOVED lines=15> */
.L_x_2812:
        /* <DEDUP_REMOVED lines=22> */
.L_x_2815:
        /* <DEDUP_REMOVED lines=15> */
.L_x_2814:
        /* <DEDUP_REMOVED lines=8> */
.L_x_2919:
        /* <DEDUP_REMOVED lines=15> */
.L_x_2817:
        /* <DEDUP_REMOVED lines=103> */
.L_x_2829:
[----:B------:R-:W-:-:S13]  /*1ab0*/  ISETP.NE.AND P0, PT, R231, 0x3, PT ;  /* 0x00000003e700780c */ /* 0x000fda0003f05270 */
[----:B------:R-:W-:Y:S05]  /*1ac0*/  @!P0 BRA `(.L_x_2819) ;  /* 0x0000000000048947 */ /* 0x000fea0003800000 */
[----:B------:R-:W-:Y:S01]  /*1ad0*/  BPT.TRAP 0x1 ;  /* 0x000000040000795c */ /* 0x000fe20000300000 */
.L_x_2819:
[----:B------:R-:W-:Y:S01]  /*1ae0*/  IMAD R0, R3, 0x8, R228 ;  /* 0x0000000803007824 */ /* 0x000fe200078e02e4 */
[----:B------:R-:W-:-:S04]  /*1af0*/  SHF.L.U32 R9, R4, 0x1f, RZ ;  /* 0x0000001f04097819 */ /* 0x000fc800000006ff */
[----:B------:R2:W3:Y:S01]  /*1b00*/  SYNCS.PHASECHK.TRANS64.TRYWAIT P1, [R0+URZ+0x30810], R9 ;  /* 0x03081009000075a7 */ /* 0x0004e2000802017f */
[----:B------:R-:W-:Y:S05]  /*1b10*/  @!P0 BRA `(.L_x_2820) ;  /* 0x0000000000048947 */ /* 0x000fea0003800000 */
[----:B------:R-:W-:Y:S01]  /*1b20*/  BPT.TRAP 0x1 ;  /* 0x000000040000795c */ /* 0x000fe20000300000 */
.L_x_2820:
[----:B---3--:R-:W-:Y:S05]  /*1b30*/  @P1 BRA `(.L_x_2821) ;  /* 0x0000000000081947 */ /* 0x008fea0003800000 */
[----:B------:R-:W3:Y:S02]  /*1b40*/  SYNCS.PHASECHK.TRANS64.TRYWAIT P1, [R0+URZ+0x30810], R9 ;  /* 0x03081009000075a7 */ /* 0x000ee4000802017f */
[----:B---3--:R-:W-:Y:S05]  /*1b50*/  @!P1 BRA `(.L_x_2822) ;  /* 0x0000007000249947 */ /* 0x008fea0003800000 */
.L_x_2821:
        /* <DEDUP_REMOVED lines=81> */
.L_x_2823:
[----:B------:R1:W1:Y:S01]  /*2070*/  SYNCS.PHASECHK.TRANS64.TRYWAIT P1, [R0+URZ+0x30830], R9 ;  /* 0x03083009000075a7 */ /* 0x000262000802017f */
[----:B------:R-:W-:Y:S05]  /*2080*/  @!P0 BRA `(.L_x_2824) ;  /* 0x0000000000048947 */ /* 0x000fea0003800000 */
[----:B------:R-:W-:Y:S01]  /*2090*/  BPT.TRAP 0x1 ;  /* 0x000000040000795c */ /* 0x000fe20000300000 */
.L_x_2824:
[----:B------:R-:W-:-:S05]  /*20a0*/  VIADD R6, R228, 0x20000 ;  /* 0x00020000e4067836 */ /* 0x000fca0000000000 */
[----:B------:R-:W-:-:S04]  /*20b0*/  SHF.R.U32.HI R6, RZ, 0x4, R6 ;  /* 0x00000004ff067819 */ /* 0x000fc80000011606 */
[----:B------:R-:W-:-:S04]  /*20c0*/  LOP3.LUT R225, R6, 0x3fff, RZ, 0xc0, !PT ;  /* 0x00003fff06e17812 */ /* 0x000fc800078ec0ff */
[----:B------:R-:W-:Y:S01]  /*20d0*/  LOP3.LUT R6, R225, 0x10000, RZ, 0xfc, !PT ;  /* 0x00010000e1067812 */ /* 0x000fe200078efcff */
[----:B-1----:R-:W-:Y:S06]  /*20e0*/  @P1 BRA `(.L_x_2825) ;  /* 0x0000000000081947 */ /* 0x002fec0003800000 */
[----:B------:R-:W1:Y:S02]  /*20f0*/  SYNCS.PHASECHK.TRANS64.TRYWAIT P1, [R0+URZ+0x30830], R9 ;  /* 0x03083009000075a7 */ /* 0x000e64000802017f */
[----:B-1----:R-:W-:Y:S05]  /*2100*/  @!P1 BRA `(.L_x_2826) ;  /* 0x0000006800cc9947 */ /* 0x002fea0003800000 */
.L_x_2825:
        /* <DEDUP_REMOVED lines=406> */
.L_x_2827:
        /* <DEDUP_REMOVED lines=49> */
.L_x_2828:
        /* <DEDUP_REMOVED lines=78> */
.L_x_2811:
[----:B------:R-:W-:Y:S05]  /*4260*/  @P0 BRA `(.L_x_2810) ;  /* 0x0000004800280947 */ /* 0x000fea0003800000 */
[----:B------:R-:W1:Y:S01]  /*4270*/  S2R R4, SR_TID.X ;  /* 0x0000000000047919 */ /* 0x000e620000002100 */
[----:B------:R-:W-:Y:S01]  /*4280*/  ULDC UR8, c[0x0][0x850] ;  /* 0x0002140000087ab9 */ /* 0x000fe20000000800 */
[----:B------:R-:W2:Y:S01]  /*4290*/  S2UR UR11, SR_CgaCtaId ;  /* 0x00000000000b79c3 */ /* 0x000ea20000008800 */
[----:B------:R-:W-:Y:S01]  /*42a0*/  UISETP.NE.AND UP0, UPT, UR8, 0x1, UPT ;  /* 0x000000010800788c */ /* 0x000fe2000bf05270 */
[----:B------:R-:W-:Y:S01]  /*42b0*/  BSSY B0, `(.L_x_2830) ;  /* 0x000005d000007945 */ /* 0x000fe20003800000 */
[----:B------:R-:W-:Y:S01]  /*42c0*/  UMOV UR10, UR40 ;  /* 0x00000028000a7c82 */ /* 0x000fe20008000000 */
[----:B------:R-:W-:Y:S01]  /*42d0*/  ULOP3.LUT UR36, URZ, UR36, URZ, 0x33, !UPT ;  /* 0x000000243f247292 */ /* 0x000fe2000f8e333f */
[----:B------:R-:W-:Y:S01]  /*42e0*/  ULDC.64 UR12, c[0x0][0x818] ;  /* 0x00020600000c7ab9 */ /* 0x000fe20000000a00 */
[----:B------:R-:W-:Y:S01]  /*42f0*/  ULDC UR6, c[0x0][0x8b4] ;  /* 0x00022d0000067ab9 */ /* 0x000fe20000000800 */
[----:B------:R-:W-:Y:S01]  /*4300*/  ULDC UR16, c[0x0][0x870] ;  /* 0x00021c0000107ab9 */ /* 0x000fe20000000800 */
[----:B------:R-:W-:Y:S01]  /*4310*/  UIADD3 UR36, UR36, UR6, URZ ;  /* 0x0000000624247290 */ /* 0x000fe2000fffe03f */
[----:B------:R-:W-:-:S03]  /*4320*/  ULDC UR18, c[0x0][0x80c] ;  /* 0x0002030000127ab9 */ /* 0x000fc60000000800 */
[----:B------:R-:W-:Y:S01]  /*4330*/  @UP0 ULDC UR4, c[0x0][0x854] ;  /* 0x0002150000040ab9 */ /* 0x000fe20000000800 */
[----:B------:R-:W-:Y:S01]  /*4340*/  @UP0 ULDC UR7, c[0x0][0x858] ;  /* 0x0002160000070ab9 */ /* 0x000fe20000000800 */
[----:B------:R-:W-:Y:S02]  /*4350*/  UIMAD.WIDE.U32 UR4, UR40, UR4, URZ ;  /* 0x00000004280472a5 */ /* 0x000fe4000f8e003f */
[----:B------:R-:W-:Y:S02]  /*4360*/  UIMAD UR16, UR16, UR36, URZ ;  /* 0x00000024101072a4 */ /* 0x000fe4000f8e023f */
[----:B------:R-:W-:Y:S02]  /*4370*/  @UP0 USHF.R.U32.HI UR10, URZ, UR7, UR5 ;  /* 0x000000073f0a0299 */ /* 0x000fe40008011605 */
[----:B------:R-:W-:Y:S02]  /*4380*/  USHF.L.U32 UR6, UR36, 0xe, URZ ;  /* 0x0000000e24067899 */ /* 0x000fe4000800063f */
[----:B------:R-:W-:-:S02]  /*4390*/  USHF.R.S32.HI UR17, URZ, 0x1f, UR10 ;  /* 0x0000001f3f117899 */ /* 0x000fc4000801140a */
[----:B------:R-:W-:Y:S02]  /*43a0*/  UIMAD UR16, UR16, UR18, URZ ;  /* 0x00000012101072a4 */ /* 0x000fe4000f8e023f */
[----:B------:R-:W-:Y:S02]  /*43b0*/  UIMAD UR9, UR17, UR12, URZ ;  /* 0x0000000c110972a4 */ /* 0x000fe4000f8e023f */
[----:B------:R-:W-:Y:S01]  /*43c0*/  USHF.R.S32.HI UR7, URZ, 0x1f, UR6 ;  /* 0x0000001f3f077899 */ /* 0x000fe20008011406 */
[C---:B-1----:R-:W-:Y:S01]  /*43d0*/  VIADD R5, R4.reuse, 0xffffff80 ;  /* 0xffffff8004057836 */ /* 0x042fe20000000000 */
[----:B------:R-:W-:Y:S01]  /*43e0*/  UIMAD UR20, UR10, UR13, UR9 ;  /* 0x0000000d0a1472a4 */ /* 0x000fe2000f8e0209 */
[----:B------:R-:W-:Y:S01]  /*43f0*/  ISETP.NE.AND P1, PT, R4, 0x80, PT ;  /* 0x000000800400780c */ /* 0x000fe20003f25270 */
[----:B------:R-:W-:Y:S02]  /*4400*/  USHF.R.S32.HI UR19, URZ, 0x1f, UR16 ;  /* 0x0000001f3f137899 */ /* 0x000fe40008011410 */
[----:B------:R-:W-:Y:S01]  /*4410*/  SHF.R.S32.HI R0, RZ, 0x1f, R5 ;  /* 0x0000001fff007819 */ /* 0x000fe20000011405 */
[----:B------:R-:W-:Y:S01]  /*4420*/  UMOV UR9, 0x400 ;  /* 0x0000040000097882 */ /* 0x000fe20000000000 */
[----:B------:R-:W-:Y:S01]  /*4430*/  ULDC.64 UR14, c[0x0][0x840] ;  /* 0x00021000000e7ab9 */ /* 0x000fe20000000a00 */
[----:B--2---:R-:W-:Y:S01]  /*4440*/  ULEA UR9, UR11, UR9, 0x18 ;  /* 0x000000090b097291 */ /* 0x004fe2000f8ec03f */
[----:B------:R-:W-:Y:S01]  /*4450*/  LEA.HI R2, R0, R5, RZ, 0x7 ;  /* 0x0000000500027211 */ /* 0x000fe200078f38ff */
[----:B------:R-:W-:Y:S01]  /*4460*/  UIMAD UR11, UR37, UR18, URZ ;  /* 0x00000012250b72a4 */ /* 0x000fe2000f8e023f */
[----:B------:R-:W-:Y:S01]  /*4470*/  BAR.SYNC.DEFER_BLOCKING 0x1, 0x100 ;  /* 0x0044000000007b1d */ /* 0x000fe20000010000 */
[----:B------:R-:W-:Y:S01]  /*4480*/  UIMAD.WIDE.U32 UR4, UR10, UR12, UR6 ;  /* 0x0000000c0a0472a5 */ /* 0x000fe2000f8e0006 */
[C---:B------:R-:W-:Y:S01]  /*4490*/  LOP3.LUT R0, R2.reuse, 0xfffff80, RZ, 0xc0, !PT ;  /* 0x0fffff8002007812 */ /* 0x040fe200078ec0ff */
[----:B------:R-:W-:Y:S01]  /*44a0*/  IMAD.SHL.U32 R2, R2, 0x40, RZ ;  /* 0x0000004002027824 */ /* 0x000fe200078e00ff */
[----:B------:R-:W-:Y:S01]  /*44b0*/  USHF.R.S32.HI UR18, URZ, 0x1f, UR11 ;  /* 0x0000001f3f127899 */ /* 0x000fe2000801140b */
[C---:B------:R-:W-:Y:S01]  /*44c0*/  ISETP.NE.AND P0, PT, R5.reuse, RZ, PT ;  /* 0x000000ff0500720c */ /* 0x040fe20003f05270 */
[----:B------:R-:W-:Y:S01]  /*44d0*/  UIADD3 UR16, UP0, UP1, UR16, UR11, UR10 ;  /* 0x0000000b10107290 */ /* 0x000fe2000f91e00a */
[----:B------:R-:W-:Y:S01]  /*44e0*/  IMAD.IADD R0, R5, 0x1, -R0 ;  /* 0x0000000105007824 */ /* 0x000fe200078e0a00 */
[----:B------:R-:W-:Y:S01]  /*44f0*/  LOP3.LUT R3, R2, 0x3fffe000, RZ, 0xc0, !PT ;  /* 0x3fffe00002037812 */ /* 0x000fe200078ec0ff */
[----:B------:R-:W-:-:S02]  /*4500*/  UIMAD.WIDE.U32 UR6, UR10, UR14, UR6 ;  /* 0x0000000e0a0672a5 */ /* 0x000fc4000f8e0006 */
[----:B------:R-:W-:Y:S02]  /*4510*/  UIMAD UR21, UR17, UR14, URZ ;  /* 0x0000000e111572a4 */ /* 0x000fe4000f8e023f */
[----:B------:R-:W-:Y:S01]  /*4520*/  IMAD R0, R0, 0x4, R3 ;  /* 0x0000000400007824 */ /* 0x000fe200078e0203 */
[----:B------:R-:W-:Y:S02]  /*4530*/  UIADD3.X UR14, UR19, UR18, UR17, UP0, UP1 ;  /* 0x00000012130e7290 */ /* 0x000fe400087e2411 */
[----:B------:R-:W-:Y:S02]  /*4540*/  USHF.L.U32 UR11, UR16, 0x2, URZ ;  /* 0x00000002100b7899 */ /* 0x000fe4000800063f */
[----:B------:R-:W-:Y:S01]  /*4550*/  LEA R0, R0, UR9, 0x2 ;  /* 0x0000000900007c11 */ /* 0x000fe2000f8e10ff */
[----:B------:R-:W-:Y:S01]  /*4560*/  ULDC.64 UR12, c[0x0][0x868] ;  /* 0x00021a00000c7ab9 */ /* 0x000fe20000000a00 */
[----:B------:R-:W-:Y:S02]  /*4570*/  USHF.L.U64.HI UR14, UR16, 0x2, UR14 ;  /* 0x00000002100e7899 */ /* 0x000fe4000801020e */
[----:B------:R-:W-:Y:S01]  /*4580*/  UIADD3 UR16, UP0, UR11, UR12, URZ ;  /* 0x0000000c0b107290 */ /* 0x000fe2000ff1e03f */
[----:B------:R1:W-:Y:S01]  /*4590*/  STS.128 [R0], R24 ;  /* 0x0000001800007388 */ /* 0x0003e20000000c00 */
[----:B------:R-:W-:-:S02]  /*45a0*/  USHF.R.S32.HI UR12, URZ, 0x1f, UR37 ;  /* 0x0000001f3f0c7899 */ /* 0x000fc40008011425 */
[----:B------:R-:W-:Y:S01]  /*45b0*/  UIMAD UR15, UR10, UR15, UR21 ;  /* 0x0000000f0a0f72a4 */ /* 0x000fe2000f8e0215 */
[----:B------:R1:W-:Y:S01]  /*45c0*/  STS.128 [R0+0x800], R28 ;  /* 0x0008001c00007388 */ /* 0x0003e20000000c00 */
[----:B------:R-:W-:Y:S01]  /*45d0*/  ULDC.64 UR18, c[0x0][0x820] ;  /* 0x0002080000127ab9 */ /* 0x000fe20000000a00 */
[----:B------:R-:W-:Y:S01]  /*45e0*/  UIADD3.X UR17, UR14, UR13, URZ, UP0, !UPT ;  /* 0x0000000d0e117290 */ /* 0x000fe200087fe43f */
[----:B------:R-:W-:Y:S01]  /*45f0*/  IMAD.U32 R2, RZ, RZ, UR16 ;  /* 0x00000010ff027e24 */ /* 0x000fe2000f8e00ff */
[----:B------:R1:W-:Y:S01]  /*4600*/  STS.128 [R0+0x1000], R32 ;  /* 0x0010002000007388 */ /* 0x0003e20000000c00 */
[----:B------:R-:W-:Y:S01]  /*4610*/  ULDC.64 UR22, c[0x0][0x848] ;  /* 0x0002120000167ab9 */ /* 0x000fe20000000a00 */
[----:B------:R-:W-:Y:S02]  /*4620*/  UIMAD UR13, UR12, UR18, URZ ;  /* 0x000000120c0d72a4 */ /* 0x000fe4000f8e023f */
[----:B------:R1:W-:Y:S01]  /*4630*/  STS.128 [R0+0x1800], R36 ;  /* 0x0018002400007388 */ /* 0x0003e20000000c00 */
[----:B------:R-:W-:Y:S01]  /*4640*/  UIADD3 UR5, UR5, UR20, URZ ;  /* 0x0000001405057290 */ /* 0x000fe2000fffe03f */
[----:B------:R-:W-:Y:S01]  /*4650*/  IMAD.U32 R3, RZ, RZ, UR17 ;  /* 0x00000011ff037e24 */ /* 0x000fe2000f8e00ff */
        /* <DEDUP_REMOVED lines=15> */
[----:B------:R-:W-:Y:S01]  /*4750*/  ULEA UR18, UP0, UR4, UR18, 0x2 ;  /* 0x0000001204127291 */ /* 0x000fe2000f80103f */
[----:B------:R1:W-:Y:S01]  /*4760*/  STS.128 [R0+0x4800], R60 ;  /* 0x0048003c00007388 */ /* 0x0003e20000000c00 */
[----:B------:R-:W-:Y:S02]  /*4770*/  UIADD3 UR5, UR7, UR12, URZ ;  /* 0x0000000c07057290 */ /* 0x000fe4000fffe03f */
        /* <DEDUP_REMOVED lines=11> */
.L_x_2832:
[----:B------:R-:W2:Y:S04]  /*4830*/  LDG.E.STRONG.GPU R4, desc[UR46][R2.64] ;  /* 0x0000002e02047981 */ /* 0x000ea8000c1ef900 */
[----:B--2---:R-:W-:Y:S01]  /*4840*/  CCTL.IVALL ;  /* 0x00000000ff00798f */ /* 0x004fe20002000000 */
[----:B------:R-:W-:Y:S05]  /*4850*/  YIELD ;  /* 0x0000000000007946 */ /* 0x000fea0003800000 */
[----:B------:R-:W-:-:S13]  /*4860*/  ISETP.NE.AND P0, PT, R4, UR15, PT ;  /* 0x0000000f04007c0c */ /* 0x000fda000bf05270 */
[----:B------:R-:W-:Y:S05]  /*4870*/  @P0 BRA `(.L_x_2832) ;  /* 0xfffffffc00ec0947 */ /* 0x000fea000383ffff */
.L_x_2831:
[----:B------:R-:W-:Y:S05]  /*4880*/  BSYNC B0 ;  /* 0x0000000000007941 */ /* 0x000fea0003800000 */
.L_x_2830:
[----:B------:R-:W-:-:S03]  /*4890*/  UMOV UR4, 0xffffffff ;  /* 0xffffffff00047882 */ /* 0x000fc60000000000 */
[----:B------:R-:W-:Y:S05]  /*48a0*/  BRA.DIV UR4, `(.L_x_2833) ;  /* 0x0000004204f87947 */ /* 0x000fea000b800000 */
[----:B------:R-:W-:Y:S01]  /*48b0*/  NOP ;  /* 0x0000000000007918 */ /* 0x000fe20000000000 */
.L_x_2922:
        /* <DEDUP_REMOVED lines=15> */
.L_x_2836:
[----:B------:R-:W-:Y:S01]  /*49b0*/  @P0 ELECT P2, URZ, PT ;  /* 0x00000000003f082f */ /* 0x000fe20003840000 */
[----:B------:R2:W-:-:S12]  /*49c0*/  UBLKRED.G.S.ADD.F32.RN [UR4], [UR9], UR6, desc[UR12] ;  /* 0x00000c04090073bb */ /* 0x0005d800080a1406 */
[----:B------:R-:W-:Y:S02]  /*49d0*/  @P2 PLOP3.LUT P0, PT, P2, PT, PT, 0x8, 0x0 ;  /* 0x000000000000281c */ /* 0x000fe4000170e170 */
[----:B------:R-:W-:-:S11]  /*49e0*/  PLOP3.LUT P2, PT, PT, PT, PT, 0x8, 0x0 ;  /* 0x000000000000781c */ /* 0x000fd60003f4e170 */
[----:B--2---:R-:W-:Y:S05]  /*49f0*/  @P0 BRA.U.ANY `(.L_x_2836) ;  /* 0xfffffffd00ec0947 */ /* 0x004fea000393ffff */
[----:B------:R0:W-:Y:S01]  /*4a00*/  UTMACMDFLUSH ;  /* 0x00000000000079b7 */ /* 0x0001e20000000000 */
[----:B------:R-:W-:-:S04]  /*4a10*/  DEPBAR.LE SB0, 0x0 ;  /* 0x000080000000791a */ /* 0x000fc80000000000 */
.L_x_2835:
[----:B------:R-:W-:Y:S05]  /*4a20*/  BSYNC B0 ;  /* 0x0000000000007941 */ /* 0x000fea0003800000 */
.L_x_2834:
        /* <DEDUP_REMOVED lines=14> */
.L_x_2838:
[----:B------:R-:W-:Y:S05]  /*4b10*/  BSYNC B0 ;  /* 0x0000000000007941 */ /* 0x000fea0003800000 */
.L_x_2837:
        /* <DEDUP_REMOVED lines=24> */
.L_x_2841:
[----:B-12---:R-:W2:Y:S04]  /*4ca0*/  LDG.E.STRONG.GPU R0, desc[UR46][R2.64] ;  /* 0x0000002e02007981 */ /* 0x006ea8000c1ef900 */
[----:B--2---:R-:W-:Y:S01]  /*4cb0*/  CCTL.IVALL ;  /* 0x00000000ff00798f */ /* 0x004fe20002000000 */
[----:B------:R-:W-:Y:S05]  /*4cc0*/  YIELD ;  /* 0x0000000000007946 */ /* 0x000fea0003800000 */
[----:B------:R-:W-:-:S13]  /*4cd0*/  ISETP.NE.AND P0, PT, R0, UR15, PT ;  /* 0x0000000f00007c0c */ /* 0x000fda000bf05270 */
[----:B------:R-:W-:Y:S05]  /*4ce0*/  @P0 BRA `(.L_x_2841) ;  /* 0xfffffffc00ec0947 */ /* 0x000fea000383ffff */
.L_x_2840:
[----:B------:R-:W-:Y:S05]  /*4cf0*/  BSYNC B0 ;  /* 0x0000000000007941 */ /* 0x000fea0003800000 */
.L_x_2839:
[----:B------:R-:W-:-:S03]  /*4d00*/  UMOV UR4, 0xffffffff ;  /* 0xffffffff00047882 */ /* 0x000fc60000000000 */
[----:B------:R-:W-:Y:S05]  /*4d10*/  BRA.DIV UR4, `(.L_x_2842) ;  /* 0x0000003e04f87947 */ /* 0x000fea000b800000 */
[----:B------:R-:W-:Y:S01]  /*4d20*/  NOP ;  /* 0x0000000000007918 */ /* 0x000fe20000000000 */
.L_x_2925:
        /* <DEDUP_REMOVED lines=16> */
.L_x_2845:
[----:B------:R-:W-:Y:S01]  /*4e30*/  @P0 ELECT P2, URZ, PT ;  /* 0x00000000003f082f */ /* 0x000fe20003840000 */
[----:B------:R3:W-:-:S12]  /*4e40*/  UBLKRED.G.S.ADD.F32.RN [UR4], [UR9], UR6, desc[UR10] ;  /* 0x00000a04090073bb */ /* 0x0007d800080a1406 */
[----:B------:R-:W-:Y:S02]  /*4e50*/  @P2 PLOP3.LUT P0, PT, P2, PT, PT, 0x8, 0x0 ;  /* 0x000000000000281c */ /* 0x000fe4000170e170 */
[----:B------:R-:W-:-:S11]  /*4e60*/  PLOP3.LUT P2, PT, PT, PT, PT, 0x8, 0x0 ;  /* 0x000000000000781c */ /* 0x000fd60003f4e170 */
[----:B---3--:R-:W-:Y:S05]  /*4e70*/  @P0 BRA.U.ANY `(.L_x_2845) ;  /* 0xfffffffd00ec0947 */ /* 0x008fea000393ffff */
[----:B------:R0:W-:Y:S01]  /*4e80*/  UTMACMDFLUSH ;  /* 0x00000000000079b7 */ /* 0x0001e20000000000 */
[----:B------:R-:W-:-:S04]  /*4e90*/  DEPBAR.LE SB0, 0x0 ;  /* 0x000080000000791a */ /* 0x000fc80000000000 */
.L_x_2844:
[----:B------:R-:W-:Y:S05]  /*4ea0*/  BSYNC B0 ;  /* 0x0000000000007941 */ /* 0x000fea0003800000 */
.L_x_2843:
        /* <DEDUP_REMOVED lines=14> */
.L_x_2806:
        /* <DEDUP_REMOVED lines=29> */
.L_x_2847:
[----:B------:R-:W-:Y:S01]  /*5160*/  ULDC UR9, c[0x0][0x8cc] ;  /* 0x0002330000097ab9 */ /* 0x000fe20000000800 */
[----:B------:R-:W-:Y:S01]  /*5170*/  UMOV UR7, UR8 ;  /* 0x0000000800077c82 */ /* 0x000fe20008000000 */
[----:B------:R-:W-:-:S11]  /*5180*/  UISETP.NE.AND UP0, UPT, UR9, 0x1, UPT ;  /* 0x000000010900788c */ /* 0x000fd6000bf05270 */
[----:B------:R-:W-:Y:S02]  /*5190*/  @UP0 ULDC.64 UR10, c[0x0][0x8d0] ;  /* 0x00023400000a0ab9 */ /* 0x000fe40000000a00 */
[----:B------:R-:W-:-:S04]  /*51a0*/  UIMAD.WIDE.U32 UR4, UR8, UR10, URZ ;  /* 0x0000000a080472a5 */ /* 0x000fc8000f8e003f */
[----:B------:R-:W-:-:S04]  /*51b0*/  @UP0 USHF.R.U32.HI UR7, URZ, UR11, UR5 ;  /* 0x0000000b3f070299 */ /* 0x000fc80008011605 */
[----:B------:R-:W-:-:S12]  /*51c0*/  UIMAD UR4, UR7, UR9, URZ ;  /* 0x00000009070472a4 */ /* 0x000fd8000f8e023f */
.L_x_2848:
        /* <DEDUP_REMOVED lines=84> */
.L_x_2852:
[----:B------:R-:W2:Y:S04]  /*5710*/  LDG.E.STRONG.GPU R4, desc[UR46][R2.64] ;  /* 0x0000002e02047981 */ /* 0x000ea8000c1ef900 */
[----:B--2---:R-:W-:Y:S01]  /*5720*/  CCTL.IVALL ;  /* 0x00000000ff00798f */ /* 0x004fe20002000000 */
[----:B------:R-:W-:Y:S05]  /*5730*/  YIELD ;  /* 0x0000000000007946 */ /* 0x000fea0003800000 */
[----:B------:R-:W-:-:S13]  /*5740*/  ISETP.NE.AND P1, PT, R4, R5, PT ;  /* 0x000000050400720c */ /* 0x000fda0003f25270 */
[----:B------:R-:W-:Y:S05]  /*5750*/  @P1 BRA `(.L_x_2852) ;  /* 0xfffffffc00ec1947 */ /* 0x000fea000383ffff */
.L_x_2851:
[----:B------:R-:W-:Y:S05]  /*5760*/  BSYNC B0 ;  /* 0x0000000000007941 */ /* 0x000fea0003800000 */
.L_x_2850:
[----:B------:R-:W-:-:S03]  /*5770*/  UMOV UR4, 0xffffffff ;  /* 0xffffffff00047882 */ /* 0x000fc60000000000 */
[----:B------:R-:W-:Y:S05]  /*5780*/  BRA.DIV UR4, `(.L_x_2853) ;  /* 0x0000003604787947 */ /* 0x000fea000b800000 */
[----:B------:R-:W-:Y:S01]  /*5790*/  NOP ;  /* 0x0000000000007918 */ /* 0x000fe20000000000 */
.L_x_2928:
        /* <DEDUP_REMOVED lines=22> */
.L_x_2855:
[----:B------:R-:W-:Y:S05]  /*5900*/  BSYNC B0 ;  /* 0x0000000000007941 */ /* 0x000fea0003800000 */
.L_x_2854:
        /* <DEDUP_REMOVED lines=20> */
.L_x_2857:
[----:B------:R-:W-:Y:S05]  /*5a50*/  BSYNC B0 ;  /* 0x0000000000007941 */ /* 0x000fea0003800000 */
.L_x_2856:
[----:B------:R-:W-:Y:S06]  /*5a60*/  BAR.ARV 0xa, 0xa0 ;  /* 0x0282800000007b1d */ /* 0x000fec0000002000 */
[----:B------:R-:W-:Y:S04]  /*5a70*/  BSSY B0, `(.L_x_2858) ;  /* 0x0000003000007945 */ /* 0x000fe80003800000 */
[----:B------:R-:W-:Y:S05]  /*5a80*/  @!P0 BRA `(.L_x_2859) ;  /* 0x0000000000048947 */ /* 0x000fea0003800000 */
[----:B------:R-:W-:-:S04]  /*5a90*/  DEPBAR.LE SB0, 0x0 ;  /* 0x000080000000791a */ /* 0x000fc80000000000 */
.L_x_2859:
[----:B------:R-:W-:Y:S05]  /*5aa0*/  BSYNC B0 ;  /* 0x0000000000007941 */ /* 0x000fea0003800000 */
.L_x_2858:
        /* <DEDUP_REMOVED lines=19> */
.L_x_2861:
[----:B------:R-:W-:Y:S05]  /*5be0*/  BSYNC B0 ;  /* 0x0000000000007941 */ /* 0x000fea0003800000 */
.L_x_2860:
[----:B------:R-:W-:Y:S01]  /*5bf0*/  UIADD3 UR17, UR8, 0x1, URZ ;  /* 0x0000000108117890 */ /* 0x000fe2000fffe03f */
[----:B------:R-:W-:Y:S11]  /*5c00*/  BRA `(.L_x_2862) ;  /* 0x0000000000047947 */ /* 0x000ff60003800000 */
.L_x_2849:
[----:B------:R-:W-:-:S05]  /*5c10*/  UMOV UR17, UR8 ;  /* 0x0000000800117c82 */ /* 0x000fca0008000000 */
.L_x_2862:
        /* <DEDUP_REMOVED lines=12> */
.L_x_2887:
        /* <DEDUP_REMOVED lines=18> */
.L_x_2865:
[----:B------:R-:W2:Y:S04]  /*5e00*/  LDG.E.STRONG.GPU R4, desc[UR46][R2.64] ;  /* 0x0000002e02047981 */ /* 0x000ea8000c1ef900 */
[----:B--2---:R-:W-:Y:S01]  /*5e10*/  CCTL.IVALL ;  /* 0x00000000ff00798f */ /* 0x004fe20002000000 */
[----:B------:R-:W-:Y:S05]  /*5e20*/  YIELD ;  /* 0x0000000000007946 */ /* 0x000fea0003800000 */
[----:B------:R-:W-:-:S13]  /*5e30*/  ISETP.NE.AND P1, PT, R4, R5, PT ;  /* 0x000000050400720c */ /* 0x000fda0003f25270 */
[----:B------:R-:W-:Y:S05]  /*5e40*/  @P1 BRA `(.L_x_2865) ;  /* 0xfffffffc00ec1947 */ /* 0x000fea000383ffff */
.L_x_2864:
[----:B------:R-:W-:Y:S05]  /*5e50*/  BSYNC B0 ;  /* 0x0000000000007941 */ /* 0x000fea0003800000 */
.L_x_2863:
[----:B------:R-:W-:-:S03]  /*5e60*/  UMOV UR18, 0xffffffff ;  /* 0xffffffff00127882 */ /* 0x000fc60000000000 */
[----:B------:R-:W-:Y:S05]  /*5e70*/  BRA.DIV UR18, `(.L_x_2866) ;  /* 0x0000002e12d87947 */ /* 0x000fea000b800000 */
[----:B------:R-:W-:Y:S01]  /*5e80*/  NOP ;  /* 0x0000000000007918 */ /* 0x000fe20000000000 */
.L_x_2931:
        /* <DEDUP_REMOVED lines=19> */
.L_x_2868:
[----:B------:R-:W-:Y:S05]  /*5fc0*/  BSYNC B0 ;  /* 0x0000000000007941 */ /* 0x000fea0003800000 */
.L_x_2867:
        /* <DEDUP_REMOVED lines=15> */
.L_x_2870:
[----:B------:R-:W-:Y:S05]  /*60c0*/  BSYNC B0 ;  /* 0x0000000000007941 */ /* 0x000fea0003800000 */
.L_x_2869:
[----:B------:R-:W-:Y:S06]  /*60d0*/  BAR.ARV 0xa, 0xa0 ;  /* 0x0282800000007b1d */ /* 0x000fec0000002000 */
[----:B------:R-:W-:Y:S04]  /*60e0*/  BSSY B0, `(.L_x_2871) ;  /* 0x0000003000007945 */ /* 0x000fe80003800000 */
[----:B------:R-:W-:Y:S05]  /*60f0*/  @!P0 BRA `(.L_x_2872) ;  /* 0x0000000000048947 */ /* 0x000fea0003800000 */
[----:B------:R-:W-:-:S04]  /*6100*/  DEPBAR.LE SB0, 0x0 ;  /* 0x000080000000791a */ /* 0x000fc80000000000 */
.L_x_2872:
[----:B------:R-:W-:Y:S05]  /*6110*/  BSYNC B0 ;  /* 0x0000000000007941 */ /* 0x000fea0003800000 */
.L_x_2871:
        /* <DEDUP_REMOVED lines=19> */
.L_x_2874:
[----:B------:R-:W-:Y:S05]  /*6250*/  BSYNC B0 ;  /* 0x0000000000007941 */ /* 0x000fea0003800000 */
.L_x_2873:
        /* <DEDUP_REMOVED lines=17> */
.L_x_2877:
[----:B------:R-:W2:Y:S04]  /*6370*/  LDG.E.STRONG.GPU R4, desc[UR46][R2.64] ;  /* 0x0000002e02047981 */ /* 0x000ea8000c1ef900 */
[----:B--2---:R-:W-:Y:S01]  /*6380*/  CCTL.IVALL ;  /* 0x00000000ff00798f */ /* 0x004fe20002000000 */
[----:B------:R-:W-:Y:S05]  /*6390*/  YIELD ;  /* 0x0000000000007946 */ /* 0x000fea0003800000 */
[----:B------:R-:W-:-:S13]  /*63a0*/  ISETP.NE.AND P1, PT, R4, R5, PT ;  /* 0x000000050400720c */ /* 0x000fda0003f25270 */
[----:B------:R-:W-:Y:S05]  /*63b0*/  @P1 BRA `(.L_x_2877) ;  /* 0xfffffffc00ec1947 */ /* 0x000fea000383ffff */
.L_x_2876:
[----:B------:R-:W-:Y:S05]  /*63c0*/  BSYNC B0 ;  /* 0x0000000000007941 */ /* 0x000fea0003800000 */
.L_x_2875:
[----:B------:R-:W-:-:S03]  /*63d0*/  UMOV UR10, 0xffffffff ;  /* 0xffffffff000a7882 */ /* 0x000fc60000000000 */
[----:B------:R-:W-:Y:S05]  /*63e0*/  BRA.DIV UR10, `(.L_x_2878) ;  /* 0x0000002a0a987947 */ /* 0x000fea000b800000 */
[----:B------:R-:W-:Y:S01]  /*63f0*/  NOP ;  /* 0x0000000000007918 */ /* 0x000fe20000000000 */
.L_x_2934:
        /* <DEDUP_REMOVED lines=15> */
.L_x_2880:
[----:B------:R-:W-:Y:S05]  /*64f0*/  BSYNC B0 ;  /* 0x0000000000007941 */ /* 0x000fea0003800000 */
.L_x_2879:
        /* <DEDUP_REMOVED lines=15> */
.L_x_2882:
[----:B------:R-:W-:Y:S05]  /*65f0*/  BSYNC B0 ;  /* 0x0000000000007941 */ /* 0x000fea0003800000 */
.L_x_2881:
[----:B------:R-:W-:Y:S06]  /*6600*/  BAR.ARV 0xa, 0xa0 ;  /* 0x0282800000007b1d */ /* 0x000fec0000002000 */
[----:B------:R-:W-:Y:S04]  /*6610*/  BSSY B0, `(.L_x_2883) ;  /* 0x0000003000007945 */ /* 0x000fe80003800000 */
[----:B------:R-:W-:Y:S05]  /*6620*/  @!P0 BRA `(.L_x_2884) ;  /* 0x0000000000048947 */ /* 0x000fea0003800000 */
[----:B------:R-:W-:-:S04]  /*6630*/  DEPBAR.LE SB0, 0x0 ;  /* 0x000080000000791a */ /* 0x000fc80000000000 */
.L_x_2884:
[----:B------:R-:W-:Y:S05]  /*6640*/  BSYNC B0 ;  /* 0x0000000000007941 */ /* 0x000fea0003800000 */
.L_x_2883:
        /* <DEDUP_REMOVED lines=19> */
.L_x_2886:
[----:B------:R-:W-:Y:S05]  /*6780*/  BSYNC B0 ;  /* 0x0000000000007941 */ /* 0x000fea0003800000 */
.L_x_2885:
[----:B------:R-:W-:Y:S02]  /*6790*/  UIADD3 UR17, UR17, 0x2, URZ ;  /* 0x0000000211117890 */ /* 0x000fe4000fffe03f */
[----:B------:R-:W-:Y:S02]  /*67a0*/  UIADD3 UR4, UR4, 0x4000, URZ ;  /* 0x0000400004047890 */ /* 0x000fe4000fffe03f */
[----:B------:R-:W-:-:S06]  /*67b0*/  UISETP.GE.AND UP0, UPT, UR17, UR5, UPT ;  /* 0x000000051100728c */ /* 0x000fcc000bf06270 */
[----:B------:R-:W-:-:S13]  /*67c0*/  PLOP3.LUT P1, PT, PT, PT, UP0, 0x80, 0x0 ;  /* 0x000000000000781c */ /* 0x000fda0003f2f008 */
[----:B------:R-:W-:Y:S05]  /*67d0*/  @!P1 BRA `(.L_x_2887) ;  /* 0xfffffff400409947 */ /* 0x000fea000383ffff */
[----:B------:R-:W-:Y:S05]  /*67e0*/  BRA `(.L_x_2810) ;  /* 0x0000002000c87947 */ /* 0x000fea0003800000 */
.L_x_2846:
        /* <DEDUP_REMOVED lines=21> */
.L_x_2888:
[----:B------:R-:W-:Y:S01]  /*6940*/  ULDC UR9, c[0x0][0x8cc] ;  /* 0x0002330000097ab9 */ /* 0x000fe20000000800 */
[----:B------:R-:W-:Y:S01]  /*6950*/  UMOV UR7, UR8 ;  /* 0x0000000800077c82 */ /* 0x000fe20008000000 */
[----:B------:R-:W-:-:S11]  /*6960*/  UISETP.NE.AND UP0, UPT, UR9, 0x1, UPT ;  /* 0x000000010900788c */ /* 0x000fd6000bf05270 */
[----:B------:R-:W-:Y:S02]  /*6970*/  @UP0 ULDC.64 UR10, c[0x0][0x8d0] ;  /* 0x00023400000a0ab9 */ /* 0x000fe40000000a00 */
[----:B------:R-:W-:-:S04]  /*6980*/  UIMAD.WIDE.U32 UR4, UR8, UR10, URZ ;  /* 0x0000000a080472a5 */ /* 0x000fc8000f8e003f */
[----:B------:R-:W-:-:S04]  /*6990*/  @UP0 USHF.R.U32.HI UR7, URZ, UR11, UR5 ;  /* 0x0000000b3f070299 */ /* 0x000fc80008011605 */
[----:B------:R-:W-:-:S12]  /*69a0*/  UIMAD UR4, UR7, UR9, URZ ;  /* 0x00000009070472a4 */ /* 0x000fd8000f8e023f */
.L_x_2889:
        /* <DEDUP_REMOVED lines=73> */
.L_x_2935:
        /* <DEDUP_REMOVED lines=15> */
.L_x_2893:
        /* <DEDUP_REMOVED lines=97> */
.L_x_2904:
[----:B--234-:R-:W-:-:S04]  /*7540*/  SHF.L.U32 R21, R11, 0x1f, RZ ;  /* 0x0000001f0b157819 */ /* 0x01cfc800000006ff */
[----:B------:R-:W1:Y:S02]  /*7550*/  SYNCS.PHASECHK.TRANS64.TRYWAIT P1, [R16+URZ+0x30840], R21 ;  /* 0x03084015100075a7 */ /* 0x000e64000802017f */
[----:B-1----:R-:W-:Y:S05]  /*7560*/  @!P1 BRA `(.L_x_2896) ;  /* 0x0000001800689947 */ /* 0x002fea0003800000 */
.L_x_2936:
[----:B------:R-:W-:Y:S05]  /*7570*/  @P0 BRA `(.L_x_2897) ;  /* 0x0000000000140947 */ /* 0x000fea0003800000 */
[----:B------:R-:W-:Y:S01]  /*7580*/  ISETP.NE.AND P1, PT, R6, RZ, PT ;  /* 0x000000ff0600720c */ /* 0x000fe20003f25270 */
[----:B------:R-:W-:-:S04]  /*7590*/  IMAD.MOV.U32 R3, RZ, RZ, 0x4100 ;  /* 0x00004100ff037424 */ /* 0x000fc800078e00ff */
[----:B------:R3:W-:Y:S08]  /*75a0*/  SYNCS.ARRIVE.TRANS64 RZ, [R16+URZ+0x30830], R3 ;  /* 0x0308300310ff79a7 */ /* 0x0007f0000800003f */
[----:B------:R-:W-:Y:S05]  /*75b0*/  @!P1 BRA `(.L_x_2897) ;  /* 0x0000000000049947 */ /* 0x000fea0003800000 */
[----:B------:R-:W-:Y:S01]  /*75c0*/  BPT.TRAP 0x1 ;  /* 0x000000040000795c */ /* 0x000fe20000300000 */
.L_x_2897:
        /* <DEDUP_REMOVED lines=36> */
.L_x_2937:
[----:B------:R-:W-:Y:S05]  /*7810*/  @P0 BRA `(.L_x_2899) ;  /* 0x0000000000140947 */ /* 0x000fea0003800000 */
[----:B------:R-:W-:Y:S01]  /*7820*/  ISETP.NE.AND P1, PT, R6, RZ, PT ;  /* 0x000000ff0600720c */ /* 0x000fe20003f25270 */
[----:B------:R-:W-:-:S04]  /*7830*/  IMAD.MOV.U32 R2, RZ, RZ, 0x4100 ;  /* 0x00004100ff027424 */ /* 0x000fc800078e00ff */
[----:B------:R3:W-:Y:S08]  /*7840*/  SYNCS.ARRIVE.TRANS64 RZ, [R16+URZ+0x30818], R2 ;  /* 0x0308180210ff79a7 */ /* 0x0007f0000800003f */
[----:B------:R-:W-:Y:S05]  /*7850*/  @!P1 BRA `(.L_x_2899) ;  /* 0x0000000000049947 */ /* 0x000fea0003800000 */
[----:B------:R-:W-:Y:S01]  /*7860*/  BPT.TRAP 0x1 ;  /* 0x000000040000795c */ /* 0x000fe20000300000 */
.L_x_2899:
        /* <DEDUP_REMOVED lines=36> */
.L_x_2938:
[----:B------:R-:W-:Y:S05]  /*7ab0*/  @P0 BRA `(.L_x_2901) ;  /* 0x0000000000140947 */ /* 0x000fea0003800000 */
[----:B------:R-:W-:Y:S01]  /*7ac0*/  ISETP.NE.AND P1, PT, R6, RZ, PT ;  /* 0x000000ff0600720c */ /* 0x000fe20003f25270 */
[----:B-123--:R-:W-:-:S04]  /*7ad0*/  IMAD.MOV.U32 R21, RZ, RZ, 0x4100 ;  /* 0x00004100ff157424 */ /* 0x00efc800078e00ff */
[----:B------:R4:W-:Y:S08]  /*7ae0*/  SYNCS.ARRIVE.TRANS64 RZ, [R16+URZ+0x30838], R21 ;  /* 0x0308381510ff79a7 */ /* 0x0009f0000800003f */
[----:B------:R-:W-:Y:S05]  /*7af0*/  @!P1 BRA `(.L_x_2901) ;  /* 0x0000000000049947 */ /* 0x000fea0003800000 */
[----:B------:R-:W-:Y:S01]  /*7b00*/  BPT.TRAP 0x1 ;  /* 0x000000040000795c */ /* 0x000fe20000300000 */
.L_x_2901:
        /* <DEDUP_REMOVED lines=31> */
.L_x_2940:
[----:B------:R-:W-:Y:S05]  /*7d00*/  @P0 BRA `(.L_x_2903) ;  /* 0x0000000000140947 */ /* 0x000fea0003800000 */
[----:B------:R-:W-:Y:S01]  /*7d10*/  ISETP.NE.AND P1, PT, R6, RZ, PT ;  /* 0x000000ff0600720c */ /* 0x000fe20003f25270 */
[----:B------:R-:W-:-:S04]  /*7d20*/  IMAD.MOV.U32 R5, RZ, RZ, 0x4100 ;  /* 0x00004100ff057424 */ /* 0x000fc800078e00ff */
[----:B------:R1:W-:Y:S08]  /*7d30*/  SYNCS.ARRIVE.TRANS64 RZ, [R16+URZ+0x30810], R5 ;  /* 0x0308100510ff79a7 */ /* 0x0003f0000800003f */
[----:B------:R-:W-:Y:S05]  /*7d40*/  @!P1 BRA `(.L_x_2903) ;  /* 0x0000000000049947 */ /* 0x000fea0003800000 */
[----:B------:R-:W-:Y:S01]  /*7d50*/  BPT.TRAP 0x1 ;  /* 0x000000040000795c */ /* 0x000fe20000300000 */
.L_x_2903:
        /* <DEDUP_REMOVED lines=37> */
.L_x_2895:
        /* <DEDUP_REMOVED lines=8> */
.L_x_2941:
[----:B------:R-:W-:Y:S05]  /*8030*/  @P0 BRA `(.L_x_2906) ;  /* 0x0000000000140947 */ /* 0x000fea0003800000 */
[----:B------:R-:W-:Y:S01]  /*8040*/  ISETP.NE.AND P1, PT, R6, RZ, PT ;  /* 0x000000ff0600720c */ /* 0x000fe20003f25270 */
[----:B------:R-:W-:-:S04]  /*8050*/  IMAD.MOV.U32 R5, RZ, RZ, 0x4100 ;  /* 0x00004100ff057424 */ /* 0x000fc800078e00ff */
[----:B------:R2:W-:Y:S08]  /*8060*/  SYNCS.ARRIVE.TRANS64 RZ, [R16+URZ+0x30830], R5 ;  /* 0x0308300510ff79a7 */ /* 0x0005f0000800003f */
[----:B------:R-:W-:Y:S05]  /*8070*/  @!P1 BRA `(.L_x_2906) ;  /* 0x0000000000049947 */ /* 0x000fea0003800000 */
[----:B------:R-:W-:Y:S01]  /*8080*/  BPT.TRAP 0x1 ;  /* 0x000000040000795c */ /* 0x000fe20000300000 */
.L_x_2906:
        /* <DEDUP_REMOVED lines=33> */
.L_x_2942:
[----:B------:R-:W-:Y:S05]  /*82a0*/  @P0 BRA `(.L_x_2908) ;  /* 0x0000000000140947 */ /* 0x000fea0003800000 */
[----:B------:R-:W-:Y:S01]  /*82b0*/  ISETP.NE.AND P0, PT, R6, RZ, PT ;  /* 0x000000ff0600720c */ /* 0x000fe20003f05270 */
[----:B------:R-:W-:-:S04]  /*82c0*/  IMAD.MOV.U32 R5, RZ, RZ, 0x4100 ;  /* 0x00004100ff057424 */ /* 0x000fc800078e00ff */
[----:B------:R1:W-:Y:S08]  /*82d0*/  SYNCS.ARRIVE.TRANS64 RZ, [R16+URZ+0x30818], R5 ;  /* 0x0308180510ff79a7 */ /* 0x0003f0000800003f */
[----:B------:R-:W-:Y:S05]  /*82e0*/  @!P0 BRA `(.L_x_2908) ;  /* 0x0000000000048947 */ /* 0x000fea0003800000 */
[----:B------:R-:W-:Y:S01]  /*82f0*/  BPT.TRAP 0x1 ;  /* 0x000000040000795c */ /* 0x000fe20000300000 */
.L_x_2908:
        /* <DEDUP_REMOVED lines=37> */
.L_x_2894:
[----:B------:R-:W1:Y:S01]  /*8550*/  S2R R0, SR_TID.X ;  /* 0x0000000000007919 */ /* 0x000e620000002100 */
[----:B------:R-:W-:Y:S01]  /*8560*/  IMAD R3, R19, 0x8, R16 ;  /* 0x0000000813037824 */ /* 0x000fe200078e0210 */
[----:B-1----:R-:W-:Y:S02]  /*8570*/  LOP3.LUT R2, R0, 0x7f, RZ, 0xc0, !PT ;  /* 0x0000007f00027812 */ /* 0x002fe400078ec0ff */
[----:B------:R-:W-:Y:S02]  /*8580*/  SHF.L.U32 R0, R11, 0x1f, RZ ;  /* 0x0000001f0b007819 */ /* 0x000fe400000006ff */
[----:B------:R-:W-:Y:S02]  /*8590*/  ISETP.NE.AND P1, PT, R2, RZ, PT ;  /* 0x000000ff0200720c */ /* 0x000fe40003f25270 */
[----:B------:R-:W1:Y:S02]  /*85a0*/  SYNCS.PHASECHK.TRANS64.TRYWAIT P0, [R3+URZ+0x30840], R0 ;  /* 0x03084000030075a7 */ /* 0x000e64000800017f */
[----:B-1----:R-:W-:Y:S09]  /*85b0*/  @!P0 BRA `(.L_x_2909) ;  /* 0x0000000800d08947 */ /* 0x002ff20003800000 */
.L_x_2943:
[----:B------:R-:W-:Y:S05]  /*85c0*/  @P1 BRA `(.L_x_2910) ;  /* 0x0000000000181947 */ /* 0x000fea0003800000 */
[----:B------:R-:W1:Y:S01]  /*85d0*/  S2R R2, SR_TID.X ;  /* 0x0000000000027919 */ /* 0x000e620000002100 */
[----:B------:R-:W-:-:S04]  /*85e0*/  IMAD.MOV.U32 R0, RZ, RZ, 0x4100 ;  /* 0x00004100ff007424 */ /* 0x000fc800078e00ff */
[----:B------:R1:W-:Y:S02]  /*85f0*/  SYNCS.ARRIVE.TRANS64 RZ, [R3+URZ+0x30830], R0 ;  /* 0x0308300003ff79a7 */ /* 0x0003e4000800003f */
[----:B-1----:R-:W-:-:S13]  /*8600*/  LOP3.LUT P0, RZ, R2, 0x1f, RZ, 0xc0, !PT ;  /* 0x0000001f02ff7812 */ /* 0x002fda000780c0ff */
[----:B------:R-:W-:Y:S05]  /*8610*/  @!P0 BRA `(.L_x_2910) ;  /* 0x0000000000048947 */ /* 0x000fea0003800000 */
[----:B------:R-:W-:Y:S01]  /*8620*/  BPT.TRAP 0x1 ;  /* 0x000000040000795c */ /* 0x000fe20000300000 */
.L_x_2910:
        /* <DEDUP_REMOVED lines=40> */
.L_x_2891:
[----:B------:R-:W-:Y:S05]  /*88b0*/  BSYNC B0 ;  /* 0x0000000000007941 */ /* 0x000fea0003800000 */
.L_x_2890:
[----:B------:R-:W-:-:S03]  /*88c0*/  UMOV UR7, 0xffffffff ;  /* 0xffffffff00077882 */ /* 0x000fc60000000000 */
[----:B------:R-:W-:Y:S05]  /*88d0*/  BRA.DIV UR7, `(.L_x_2911) ;  /* 0x0000000a071c7947 */ /* 0x000fea000b800000 */
[----:B------:R-:W-:-:S13]  /*88e0*/  ELECT P6, URZ, PT ;  /* 0x00000000003f782f */ /* 0x000fda00038c0000 */
.L_x_2946:
[----:B------:R-:W-:Y:S05]  /*88f0*/  @!P6 BRA `(.L_x_2810) ;  /* 0x000000000084e947 */ /* 0x000fea0003800000 */
[----:B------:R-:W-:-:S06]  /*8900*/  ULOP3.LUT UR7, UR38, 0x2, URZ, 0xfc, !UPT ;  /* 0x0000000226077892 */ /* 0x000fcc000f8efc3f */
[----:B------:R-:W-:-:S05]  /*8910*/  IMAD.U32 R2, RZ, RZ, UR7 ;  /* 0x00000007ff027e24 */ /* 0x000fca000f8e00ff */
[----:B------:R-:W-:-:S13]  /*8920*/  ISETP.NE.AND P2, PT, R2, 0x3, PT ;  /* 0x000000030200780c */ /* 0x000fda0003f45270 */
[----:B------:R-:W-:Y:S05]  /*8930*/  @!P2 BRA `(.L_x_2912) ;  /* 0x000000000004a947 */ /* 0x000fea0003800000 */
[----:B------:R-:W-:Y:S01]  /*8940*/  BPT.TRAP 0x1 ;  /* 0x000000040000795c */ /* 0x000fe20000300000 */
.L_x_2912:
        /* <DEDUP_REMOVED lines=15> */
.L_x_2947:
[----:B------:R-:W2:Y:S02]  /*8a40*/  SYNCS.PHASECHK.TRANS64.TRYWAIT P0, [R3+URZ], R2 ;  /* 0x00000002030075a7 */ /* 0x000ea4000800017f */
[----:B--2---:R-:W-:Y:S05]  /*8a50*/  @!P0 BRA `(.L_x_2914) ;  /* 0x0000000400f08947 */ /* 0x004fea0003800000 */
.L_x_2948:
[----:B------:R-:W-:Y:S05]  /*8a60*/  @!P2 BRA `(.L_x_2915) ;  /* 0x000000000004a947 */ /* 0x000fea0003800000 */
[----:B------:R-:W-:Y:S01]  /*8a70*/  BPT.TRAP 0x1 ;  /* 0x000000040000795c */ /* 0x000fe20000300000 */
.L_x_2915:
[----:B--2---:R-:W-:-:S04]  /*8a80*/  VIADD R3, R7, 0x30840 ;  /* 0x0003084007037836 */ /* 0x004fc80000000000 */
[----:B------:R-:W-:-:S04]  /*8a90*/  IMAD R0, R0, 0x8, R3 ;  /* 0x0000000800007824 */ /* 0x000fc800078e0203 */
[----:B------:R-:W2:Y:S02]  /*8aa0*/  SYNCS.PHASECHK.TRANS64.TRYWAIT P0, [R0+URZ], R5 ;  /* 0x00000005000075a7 */ /* 0x000ea4000800017f */
[----:B--2---:R-:W-:Y:S05]  /*8ab0*/  @!P0 BRA `(.L_x_2916) ;  /* 0x0000000400ec8947 */ /* 0x004fea0003800000 */
.L_x_2949:
[----:B------:R-:W-:-:S07]  /*8ac0*/  IMAD R3, R4, 0x8, R3 ;  /* 0x0000000804037824 */ /* 0x000fce00078e0203 */
.L_x_2917:
[----:B---3--:R3:W4:Y:S02]  /*8ad0*/  SYNCS.PHASECHK.TRANS64.TRYWAIT P0, [R3+URZ], R2 ;  /* 0x00000002030075a7 */ /* 0x008724000800017f */
[----:B----4-:R-:W-:Y:S05]  /*8ae0*/  @!P0 NANOSLEEP.SYNCS 0x989680 ;  /* 0x009896800000895d */ /* 0x010fea0003900000 */
[----:B------:R-:W4:Y:S02]  /*8af0*/  @!P0 SYNCS.PHASECHK.TRANS64 P0, [R3+URZ], R2 ;  /* 0x00000002030085a7 */ /* 0x000f24000800007f */
[----:B----4-:R-:W-:Y:S05]  /*8b00*/  @!P0 BRA `(.L_x_2917) ;  /* 0xfffffffc00f08947 */ /* 0x010fea000383ffff */
.L_x_2810:
[----:B------:R-:W-:Y:S05]  /*8b10*/  BSYNC B6 ;  /* 0x0000000000067941 */ /* 0x000fea0003800000 */
.L_x_2805:
[----:B------:R-:W-:Y:S05]  /*8b20*/  EXIT ;  /* 0x000000000000794d */ /* 0x000fea0003800000 */
.L_x_2816:
[----:B------:R-:W-:Y:S02]  /*8b30*/  IMAD.MOV.U32 R12, RZ, RZ, RZ ;  /* 0x000000ffff0c7224 */ /* 0x000fe400078e00ff */
[----:B------:R-:W-:Y:S02]  /*8b40*/  IMAD.MOV.U32 R11, RZ, RZ, 0x1f ;  /* 0x0000001fff0b7424 */ /* 0x000fe400078e00ff */
[----:B------:R-:W-:-:S07]  /*8b50*/  IMAD.MOV.U32 R15, RZ, RZ, -0x1 ;  /* 0xffffffffff0f7424 */ /* 0x000fce00078e00ff */
[----:B------:R-:W-:Y:S05]  /*8b60*/  WARPSYNC.COLLECTIVE R15, `(.L_x_2918) ;  /* 0x000000000f087348 */ /* 0x000fea0003c00000 */
[----:B------:R1:W2:Y:S02]  /*8b70*/  SHFL.IDX P6, R14, R13, R12, R11 ;  /* 0x0000000c0d0e7389 */ /* 0x0002a400000c000b */
[----:B-12---:R-:W-:Y:S01]  /*8b80*/  ENDCOLLECTIVE ;  /* 0x000000000000791b */ /* 0x006fe20003800000 */
.L_x_2918:
[----:B------:R-:W-:Y:S05]  /*8b90*/  BRA `(.L_x_2919) ;  /* 0xffffff8400ec7947 */ /* 0x000fea000383ffff */
.L_x_2818:
[----:B---3--:R3:W4:Y:S02]  /*8ba0*/  SYNCS.PHASECHK.TRANS64.TRYWAIT P0, [R228+URZ+0x30800], R9 ;  /* 0x03080009e40075a7 */ /* 0x008724000800017f */
[----:B----4-:R-:W-:Y:S05]  /*8bb0*/  @!P0 NANOSLEEP.SYNCS 0x989680 ;  /* 0x009896800000895d */ /* 0x010fea0003900000 */
[----:B------:R-:W4:Y:S02]  /*8bc0*/  @!P0 SYNCS.PHASECHK.TRANS64 P0, [R228+URZ+0x30800], R9 ;  /* 0x03080009e40085a7 */ /* 0x000f24000800007f */
[----:B----4-:R-:W-:Y:S05]  /*8bd0*/  @!P0 BRA `(.L_x_2818) ;  /* 0xfffffffc00f08947 */ /* 0x010fea000383ffff */
[----:B------:R-:W-:Y:S05]  /*8be0*/  BRA `(.L_x_2817) ;  /* 0xffffff8800147947 */ /* 0x000fea000383ffff */
.L_x_2822:
[----:B---3--:R3:W4:Y:S02]  /*8bf0*/  SYNCS.PHASECHK.TRANS64.TRYWAIT P1, [R0+URZ+0x30810], R9 ;  /* 0x03081009000075a7 */ /* 0x008724000802017f */
[----:B----4-:R-:W-:Y:S05]  /*8c00*/  @!P1 NANOSLEEP.SYNCS 0x989680 ;  /* 0x009896800000995d */ /* 0x010fea0003900000 */
[----:B------:R-:W4:Y:S02]  /*8c10*/  @!P1 SYNCS.PHASECHK.TRANS64 P1, [R0+URZ+0x30810], R9 ;  /* 0x03081009000095a7 */ /* 0x000f24000802007f */
[----:B----4-:R-:W-:Y:S05]  /*8c20*/  @!P1 BRA `(.L_x_2822) ;  /* 0xfffffffc00f09947 */ /* 0x010fea000383ffff */
[----:B------:R-:W-:Y:S05]  /*8c30*/  BRA `(.L_x_2821) ;  /* 0xffffff8c00c87947 */ /* 0x000fea000383ffff */
.L_x_2826:
[----:B------:R1:W1:Y:S02]  /*8c40*/  SYNCS.PHASECHK.TRANS64.TRYWAIT P1, [R0+URZ+0x30830], R9 ;  /* 0x03083009000075a7 */ /* 0x000264000802017f */
[----:B-1----:R-:W-:Y:S05]  /*8c50*/  @!P1 NANOSLEEP.SYNCS 0x989680 ;  /* 0x009896800000995d */ /* 0x002fea0003900000 */
[----:B------:R-:W1:Y:S02]  /*8c60*/  @!P1 SYNCS.PHASECHK.TRANS64 P1, [R0+URZ+0x30830], R9 ;  /* 0x03083009000095a7 */ /* 0x000e64000802007f */
[----:B-1----:R-:W-:Y:S05]  /*8c70*/  @!P1 BRA `(.L_x_2826) ;  /* 0xfffffffc00f09947 */ /* 0x002fea000383ffff */
[----:B------:R-:W-:Y:S05]  /*8c80*/  BRA `(.L_x_2825) ;  /* 0xffffff9400207947 */ /* 0x000fea000383ffff */
.L_x_2833:
[----:B------:R-:W-:Y:S01]  /*8c90*/  BSSY B0, `(.L_x_2920) ;  /* 0x0000005000007945 */ /* 0x000fe20003800000 */
[----:B------:R-:W-:-:S07]  /*8ca0*/  IMAD.MOV.U32 R15, RZ, RZ, -0x1 ;  /* 0xffffffffff0f7424 */ /* 0x000fce00078e00ff */
[----:B-1----:R-:W-:Y:S05]  /*8cb0*/  WARPSYNC.COLLECTIVE R15, `(.L_x_2921) ;  /* 0x000000000f087348 */ /* 0x002fea0003c00000 */
[----:B------:R-:W-:Y:S01]  /*8cc0*/  NOP ;  /* 0x0000000000007918 */ /* 0x000fe20000000000 */
[----:B-1----:R-:W-:Y:S01]  /*8cd0*/  ENDCOLLECTIVE ;  /* 0x000000000000791b */ /* 0x002fe20003800000 */
.L_x_2921:
[----:B------:R-:W-:Y:S05]  /*8ce0*/  BSYNC B0 ;  /* 0x0000000000007941 */ /* 0x000fea0003800000 */
.L_x_2920:
[----:B------:R-:W-:Y:S05]  /*8cf0*/  BRA `(.L_x_2922) ;  /* 0xffffffb800f07947 */ /* 0x000fea000383ffff */
.L_x_2842:
[----:B------:R-:W-:Y:S01]  /*8d00*/  BSSY B0, `(.L_x_2923) ;  /* 0x0000005000007945 */ /* 0x000fe20003800000 */
[----:B------:R-:W-:-:S07]  /*8d10*/  IMAD.MOV.U32 R15, RZ, RZ, -0x1 ;  /* 0xffffffffff0f7424 */ /* 0x000fce00078e00ff */
[----:B-12---:R-:W-:Y:S05]  /*8d20*/  WARPSYNC.COLLECTIVE R15, `(.L_x_2924) ;  /* 0x000000000f087348 */ /* 0x006fea0003c00000 */
[----:B------:R-:W-:Y:S01]  /*8d30*/  NOP ;  /* 0x0000000000007918 */ /* 0x000fe20000000000 */
[----:B-12---:R-:W-:Y:S01]  /*8d40*/  ENDCOLLECTIVE ;  /* 0x000000000000791b */ /* 0x006fe20003800000 */
.L_x_2924:
[----:B------:R-:W-:Y:S05]  /*8d50*/  BSYNC B0 ;  /* 0x0000000000007941 */ /* 0x000fea0003800000 */
.L_x_2923:
[----:B------:R-:W-:Y:S05]  /*8d60*/  BRA `(.L_x_2925) ;  /* 0xffffffbc00f07947 */ /* 0x000fea000383ffff */
.L_x_2853:
[----:B------:R-:W-:Y:S01]  /*8d70*/  BSSY B0, `(.L_x_2926) ;  /* 0x0000005000007945 */ /* 0x000fe20003800000 */
[----:B------:R-:W-:-:S07]  /*8d80*/  IMAD.MOV.U32 R15, RZ, RZ, -0x1 ;  /* 0xffffffffff0f7424 */ /* 0x000fce00078e00ff */
[----:B------:R-:W-:Y:S05]  /*8d90*/  WARPSYNC.COLLECTIVE R15, `(.L_x_2927) ;  /* 0x000000000f087348 */ /* 0x000fea0003c00000 */
[----:B------:R-:W-:Y:S01]  /*8da0*/  NOP ;  /* 0x0000000000007918 */ /* 0x000fe20000000000 */
[----:B------:R-:W-:Y:S01]  /*8db0*/  ENDCOLLECTIVE ;  /* 0x000000000000791b */ /* 0x000fe20003800000 */
.L_x_2927:
[----:B------:R-:W-:Y:S05]  /*8dc0*/  BSYNC B0 ;  /* 0x0000000000007941 */ /* 0x000fea0003800000 */
.L_x_2926:
[----:B------:R-:W-:Y:S05]  /*8dd0*/  BRA `(.L_x_2928) ;  /* 0xffffffc800707947 */ /* 0x000fea000383ffff */
.L_x_2866:
[----:B------:R-:W-:Y:S01]  /*8de0*/  BSSY B0, `(.L_x_2929) ;  /* 0x0000005000007945 */ /* 0x000fe20003800000 */
[----:B------:R-:W-:-:S07]  /*8df0*/  IMAD.MOV.U32 R15, RZ, RZ, -0x1 ;  /* 0xffffffffff0f7424 */ /* 0x000fce00078e00ff */
[----:B------:R-:W-:Y:S05]  /*8e00*/  WARPSYNC.COLLECTIVE R15, `(.L_x_2930) ;  /* 0x000000000f087348 */ /* 0x000fea0003c00000 */
[----:B------:R-:W-:Y:S01]  /*8e10*/  NOP ;  /* 0x0000000000007918 */ /* 0x000fe20000000000 */
[----:B------:R-:W-:Y:S01]  /*8e20*/  ENDCOLLECTIVE ;  /* 0x000000000000791b */ /* 0x000fe20003800000 */
.L_x_2930:
[----:B------:R-:W-:Y:S05]  /*8e30*/  BSYNC B0 ;  /* 0x0000000000007941 */ /* 0x000fea0003800000 */
.L_x_2929:
[----:B------:R-:W-:Y:S05]  /*8e40*/  BRA `(.L_x_2931) ;  /* 0xffffffd000107947 */ /* 0x000fea000383ffff */
.L_x_2878:
[----:B------:R-:W-:Y:S01]  /*8e50*/  BSSY B0, `(.L_x_2932) ;  /* 0x0000005000007945 */ /* 0x000fe20003800000 */
[----:B------:R-:W-:-:S07]  /*8e60*/  IMAD.MOV.U32 R15, RZ, RZ, -0x1 ;  /* 0xffffffffff0f7424 */ /* 0x000fce00078e00ff */
[----:B------:R-:W-:Y:S05]  /*8e70*/  WARPSYNC.COLLECTIVE R15, `(.L_x_2933) ;  /* 0x000000000f087348 */ /* 0x000fea0003c00000 */
[----:B------:R-:W-:Y:S01]  /*8e80*/  NOP ;  /* 0x0000000000007918 */ /* 0x000fe20000000000 */
[----:B------:R-:W-:Y:S01]  /*8e90*/  ENDCOLLECTIVE ;  /* 0x000000000000791b */ /* 0x000fe20003800000 */
.L_x_2933:
[----:B------:R-:W-:Y:S05]  /*8ea0*/  BSYNC B0 ;  /* 0x0000000000007941 */ /* 0x000fea0003800000 */
.L_x_2932:
[----:B------:R-:W-:Y:S05]  /*8eb0*/  BRA `(.L_x_2934) ;  /* 0xffffffd400507947 */ /* 0x000fea000383ffff */
.L_x_2892:
[----:B-1----:R1:W2:Y:S02]  /*8ec0*/  SYNCS.PHASECHK.TRANS64.TRYWAIT P0, [R16+URZ+0x30820], R3 ;  /* 0x03082003100075a7 */ /* 0x0022a4000800017f */
[----:B--2---:R-:W-:Y:S05]  /*8ed0*/  @!P0 NANOSLEEP.SYNCS 0x989680 ;  /* 0x009896800000895d */ /* 0x004fea0003900000 */
[----:B------:R-:W2:Y:S02]  /*8ee0*/  @!P0 SYNCS.PHASECHK.TRANS64 P0, [R16+URZ+0x30820], R3 ;  /* 0x03082003100085a7 */ /* 0x000ea4000800007f */
[----:B--2---:R-:W-:Y:S05]  /*8ef0*/  @!P0 BRA `(.L_x_2892) ;  /* 0xfffffffc00f08947 */ /* 0x004fea000383ffff */
[----:B------:R-:W-:Y:S05]  /*8f00*/  BRA `(.L_x_2935) ;  /* 0xffffffdc00cc7947 */ /* 0x000fea000383ffff */
.L_x_2896:
[----:B-1----:R1:W3:Y:S02]  /*8f10*/  SYNCS.PHASECHK.TRANS64.TRYWAIT P1, [R16+URZ+0x30840], R21 ;  /* 0x03084015100075a7 */ /* 0x0022e4000802017f */
[----:B---3--:R-:W-:Y:S05]  /*8f20*/  @!P1 NANOSLEEP.SYNCS 0x989680 ;  /* 0x009896800000995d */ /* 0x008fea0003900000 */
[----:B------:R-:W3:Y:S02]  /*8f30*/  @!P1 SYNCS.PHASECHK.TRANS64 P1, [R16+URZ+0x30840], R21 ;  /* 0x03084015100095a7 */ /* 0x000ee4000802007f */
[----:B---3--:R-:W-:Y:S05]  /*8f40*/  @!P1 BRA `(.L_x_2896) ;  /* 0xfffffffc00f09947 */ /* 0x008fea000383ffff */
[----:B------:R-:W-:Y:S05]  /*8f50*/  BRA `(.L_x_2936) ;  /* 0xffffffe400847947 */ /* 0x000fea000383ffff */
.L_x_2898:
[----:B--2---:R2:W3:Y:S02]  /*8f60*/  SYNCS.PHASECHK.TRANS64.TRYWAIT P1, [R16+URZ+0x30828], R21 ;  /* 0x03082815100075a7 */ /* 0x0044e4000802017f */
[----:B---3--:R-:W-:Y:S05]  /*8f70*/  @!P1 NANOSLEEP.SYNCS 0x989680 ;  /* 0x009896800000995d */ /* 0x008fea0003900000 */
[----:B------:R-:W3:Y:S02]  /*8f80*/  @!P1 SYNCS.PHASECHK.TRANS64 P1, [R16+URZ+0x30828], R21 ;  /* 0x03082815100095a7 */ /* 0x000ee4000802007f */
[----:B---3--:R-:W-:Y:S05]  /*8f90*/  @!P1 BRA `(.L_x_2898) ;  /* 0xfffffffc00f09947 */ /* 0x008fea000383ffff */
[----:B------:R-:W-:Y:S05]  /*8fa0*/  BRA `(.L_x_2937) ;  /* 0xffffffe800187947 */ /* 0x000fea000383ffff */
.L_x_2900:
[----:B---3--:R3:W4:Y:S02]  /*8fb0*/  SYNCS.PHASECHK.TRANS64.TRYWAIT P1, [R16+URZ+0x30848], R21 ;  /* 0x03084815100075a7 */ /* 0x008724000802017f */
[----:B----4-:R-:W-:Y:S05]  /*8fc0*/  @!P1 NANOSLEEP.SYNCS 0x989680 ;  /* 0x009896800000995d */ /* 0x010fea0003900000 */
[----:B------:R-:W4:Y:S02]  /*8fd0*/  @!P1 SYNCS.PHASECHK.TRANS64 P1, [R16+URZ+0x30848], R21 ;  /* 0x03084815100095a7 */ /* 0x000f24000802007f */
[----:B----4-:R-:W-:Y:S05]  /*8fe0*/  @!P1 BRA `(.L_x_2900) ;  /* 0xfffffffc00f09947 */ /* 0x010fea000383ffff */
[----:B------:R-:W-:Y:S05]  /*8ff0*/  BRA `(.L_x_2938) ;  /* 0xffffffe800ac7947 */ /* 0x000fea000383ffff */
.L_x_2902:
[----:B------:R-:W-:-:S07]  /*9000*/  SHF.L.U32 R5, R11, 0x1f, RZ ;  /* 0x0000001f0b057819 */ /* 0x000fce00000006ff */
.L_x_2939:
[----:B------:R1:W1:Y:S02]  /*9010*/  SYNCS.PHASECHK.TRANS64.TRYWAIT P1, [R16+URZ+0x30820], R5 ;  /* 0x03082005100075a7 */ /* 0x000264000802017f */
[----:B-1----:R-:W-:Y:S05]  /*9020*/  @!P1 NANOSLEEP.SYNCS 0x989680 ;  /* 0x009896800000995d */ /* 0x002fea0003900000 */
[----:B------:R-:W1:Y:S02]  /*9030*/  @!P1 SYNCS.PHASECHK.TRANS64 P1, [R16+URZ+0x30820], R5 ;  /* 0x03082005100095a7 */ /* 0x000e64000802007f */
[----:B-1----:R-:W-:Y:S05]  /*9040*/  @!P1 BRA `(.L_x_2939) ;  /* 0xfffffffc00f09947 */ /* 0x002fea000383ffff */
[----:B------:R-:W-:Y:S05]  /*9050*/  BRA `(.L_x_2940) ;  /* 0xffffffec00287947 */ /* 0x000fea000383ffff */
.L_x_2905:
[----:B-1----:R1:W2:Y:S02]  /*9060*/  SYNCS.PHASECHK.TRANS64.TRYWAIT P1, [R16+URZ+0x30840], R13 ;  /* 0x0308400d100075a7 */ /* 0x0022a4000802017f */
[----:B--2---:R-:W-:Y:S05]  /*9070*/  @!P1 NANOSLEEP.SYNCS 0x989680 ;  /* 0x009896800000995d */ /* 0x004fea0003900000 */
[----:B------:R-:W2:Y:S02]  /*9080*/  @!P1 SYNCS.PHASECHK.TRANS64 P1, [R16+URZ+0x30840], R13 ;  /* 0x0308400d100095a7 */ /* 0x000ea4000802007f */
[----:B--2---:R-:W-:Y:S05]  /*9090*/  @!P1 BRA `(.L_x_2905) ;  /* 0xfffffffc00f09947 */ /* 0x004fea000383ffff */
[----:B------:R-:W-:Y:S05]  /*90a0*/  BRA `(.L_x_2941) ;  /* 0xffffffec00e07947 */ /* 0x000fea000383ffff */
.L_x_2907:
[----:B--2---:R2:W1:Y:S02]  /*90b0*/  SYNCS.PHASECHK.TRANS64.TRYWAIT P1, [R16+URZ+0x30828], R13 ;  /* 0x0308280d100075a7 */ /* 0x004464000802017f */
[----:B-1----:R-:W-:Y:S05]  /*90c0*/  @!P1 NANOSLEEP.SYNCS 0x989680 ;  /* 0x009896800000995d */ /* 0x002fea0003900000 */
[----:B------:R-:W1:Y:S02]  /*90d0*/  @!P1 SYNCS.PHASECHK.TRANS64 P1, [R16+URZ+0x30828], R13 ;  /* 0x0308280d100095a7 */ /* 0x000e64000802007f */
[----:B-1----:R-:W-:Y:S05]  /*90e0*/  @!P1 BRA `(.L_x_2907) ;  /* 0xfffffffc00f09947 */ /* 0x002fea000383ffff */
[----:B------:R-:W-:Y:S05]  /*90f0*/  BRA `(.L_x_2942) ;  /* 0xfffffff000687947 */ /* 0x000fea000383ffff */
.L_x_2909:
[----:B------:R1:W1:Y:S02]  /*9100*/  SYNCS.PHASECHK.TRANS64.TRYWAIT P0, [R3+URZ+0x30840], R0 ;  /* 0x03084000030075a7 */ /* 0x000264000800017f */
[----:B-1----:R-:W-:Y:S05]  /*9110*/  @!P0 NANOSLEEP.SYNCS 0x989680 ;  /* 0x009896800000895d */ /* 0x002fea0003900000 */
[----:B------:R-:W1:Y:S02]  /*9120*/  @!P0 SYNCS.PHASECHK.TRANS64 P0, [R3+URZ+0x30840], R0 ;  /* 0x03084000030085a7 */ /* 0x000e64000800007f */
[----:B-1----:R-:W-:Y:S05]  /*9130*/  @!P0 BRA `(.L_x_2909) ;  /* 0xfffffffc00f08947 */ /* 0x002fea000383ffff */
[----:B------:R-:W-:Y:S05]  /*9140*/  BRA `(.L_x_2943) ;  /* 0xfffffff4001c7947 */ /* 0x000fea000383ffff */
.L_x_2911:
[----:B------:R-:W-:Y:S01]  /*9150*/  BSSY B0, `(.L_x_2944) ;  /* 0x0000006000007945 */ /* 0x000fe20003800000 */
[----:B------:R-:W-:-:S07]  /*9160*/  IMAD.MOV.U32 R15, RZ, RZ, -0x1 ;  /* 0xffffffffff0f7424 */ /* 0x000fce00078e00ff */
[----:B------:R-:W-:Y:S05]  /*9170*/  WARPSYNC.COLLECTIVE R15, `(.L_x_2945) ;  /* 0x000000000f0c7348 */ /* 0x000fea0003c00000 */
[----:B------:R-:W-:Y:S02]  /*9180*/  ELECT P6, UR62, PT ;  /* 0x00000000003e782f */ /* 0x000fe400038c0000 */
[----:B------:R-:W-:Y:S01]  /*9190*/  MOV R14, UR62 ;  /* 0x0000003e000e7c02 */ /* 0x000fe20008000f00 */
[----:B------:R-:W-:Y:S10]  /*91a0*/  ENDCOLLECTIVE ;  /* 0x000000000000791b */ /* 0x000ff40003800000 */
.L_x_2945:
[----:B------:R-:W-:Y:S05]  /*91b0*/  BSYNC B0 ;  /* 0x0000000000007941 */ /* 0x000fea0003800000 */
.L_x_2944:
[----:B------:R-:W-:Y:S05]  /*91c0*/  BRA `(.L_x_2946) ;  /* 0xfffffff400c87947 */ /* 0x000fea000383ffff */
.L_x_2913:
[----:B-1----:R1:W2:Y:S02]  /*91d0*/  SYNCS.PHASECHK.TRANS64.TRYWAIT P0, [R6+URZ], R5 ;  /* 0x00000005060075a7 */ /* 0x0022a4000800017f */
[----:B--2---:R-:W-:Y:S05]  /*91e0*/  @!P0 NANOSLEEP.SYNCS 0x989680 ;  /* 0x009896800000895d */ /* 0x004fea0003900000 */
[----:B------:R-:W2:Y:S02]  /*91f0*/  @!P0 SYNCS.PHASECHK.TRANS64 P0, [R6+URZ], R5 ;  /* 0x00000005060085a7 */ /* 0x000ea4000800007f */
[----:B--2---:R-:W-:Y:S05]  /*9200*/  @!P0 BRA `(.L_x_2913) ;  /* 0xfffffffc00f08947 */ /* 0x004fea000383ffff */
[----:B------:R-:W-:Y:S05]  /*9210*/  BRA `(.L_x_2947) ;  /* 0xfffffff800087947 */ /* 0x000fea000383ffff */
.L_x_2914:
[----:B--2---:R2:W3:Y:S02]  /*9220*/  SYNCS.PHASECHK.TRANS64.TRYWAIT P0, [R3+URZ], R2 ;  /* 0x00000002030075a7 */ /* 0x0044e4000800017f */
[----:B---3--:R-:W-:Y:S05]  /*9230*/  @!P0 NANOSLEEP.SYNCS 0x989680 ;  /* 0x009896800000895d */ /* 0x008fea0003900000 */
[----:B------:R-:W3:Y:S02]  /*9240*/  @!P0 SYNCS.PHASECHK.TRANS64 P0, [R3+URZ], R2 ;  /* 0x00000002030085a7 */ /* 0x000ee4000800007f */
[----:B---3--:R-:W-:Y:S05]  /*9250*/  @!P0 BRA `(.L_x_2914) ;  /* 0xfffffffc00f08947 */ /* 0x008fea000383ffff */
[----:B------:R-:W-:Y:S05]  /*9260*/  BRA `(.L_x_2948) ;  /* 0xfffffff400fc7947 */ /* 0x000fea000383ffff */
.L_x_2916:
[----:B--2---:R2:W3:Y:S02]  /*9270*/  SYNCS.PHASECHK.TRANS64.TRYWAIT P0, [R0+URZ], R5 ;  /* 0x00000005000075a7 */ /* 0x0044e4000800017f */
[----:B---3--:R-:W-:Y:S05]  /*9280*/  @!P0 NANOSLEEP.SYNCS 0x989680 ;  /* 0x009896800000895d */ /* 0x008fea0003900000 */
[----:B------:R-:W3:Y:S02]  /*9290*/  @!P0 SYNCS.PHASECHK.TRANS64 P0, [R0+URZ], R5 ;  /* 0x00000005000085a7 */ /* 0x000ee4000800007f */
[----:B---3--:R-:W-:Y:S05]  /*92a0*/  @!P0 BRA `(.L_x_2916) ;  /* 0xfffffffc00f08947 */ /* 0x008fea000383ffff */
[----:B------:R-:W-:Y:S05]  /*92b0*/  BRA `(.L_x_2949) ;  /* 0xfffffff800007947 */ /* 0x000fea000383ffff */
.L_x_2950:
        /* <DEDUP_REMOVED lines=12> */
.L_x_3704:


//--------------------- .text._ZN7cutlass13device_kernelIN5flash22FlashAttnBwdPreprocessIN4cute5tupleIJNS3_1CILi64EEENS5_ILi128EEEEEENS_6half_tEfNS_4arch4Sm90ELb1ELb0EEEEEvNT_6ParamsE --------------------------
	.section	.text._ZN7cutlass13device_kernelIN5flash22FlashAttnBwdPreprocessIN4cute5tupleIJNS3_1CILi64EEENS5_ILi128EEEEEENS_6half_tEfNS_4arch4Sm90ELb1ELb0EEEEEvNT_6ParamsE,"ax",@progbits
	.align	128
.text._ZN7cutlass13device_kernelIN5flash22FlashAttnBwdPreprocessIN4cute5tupleIJNS3_1CILi64EEENS5_ILi128EEEEEENS_6half_tEfNS_4arch4Sm90ELb1ELb0EEEEEvNT_6ParamsE:
        .type           _ZN7cutlass13device_kernelIN5flash22FlashAttnBwdPreprocessIN4cute5tupleIJNS3_1CILi64EEENS5_ILi128EEEEEENS_6half_tEfNS_4arch4Sm90ELb1ELb0EEEEEvNT_6ParamsE,@function
        .size           _ZN7cutlass13device_kernelIN5flash22FlashAttnBwdPreprocessIN4cute5tupleIJNS3_1CILi64EEENS5_ILi128EEEEEENS_6half_tEfNS_4arch4Sm90ELb1ELb0EEEEEvNT_6ParamsE,(.L_x_3705 - _ZN7cutlass13device_kernelIN5flash22FlashAttnBwdPreprocessIN4cute5tupleIJNS3_1CILi64EEENS5_ILi128EEEEEENS_6half_tEfNS_4arch4Sm90ELb1ELb0EEEEEvNT_6ParamsE)
        .other          _ZN7cutlass13device_kernelIN5flash22FlashAttnBwdPreprocessIN4cute5tupleIJNS3_1CILi64EEENS5_ILi128EEEEEENS_6half_tEfNS_4arch4Sm90ELb1ELb0EEEEEvNT_6ParamsE,@"STO_CUDA_ENTRY STV_DEFAULT"
_ZN7cutlass13device_kernelIN5flash22FlashAttnBwdPreprocessIN4cute5tupleIJNS3_1CILi64EEENS5_ILi128EEEEEENS_6half_tEfNS_4arch4Sm90ELb1ELb0EEEEEvNT_6ParamsE:
[----:B------:R-:W-:Y:S01]  /*0000*/  LDC R1, c[0x0][0x28] ;  /* 0x00000a00ff017b82 */ /* 0x000fe20000000800 */
[----:B------:R-:W0:Y:S07]  /*0010*/  S2R R0, SR_TID.X ;  /* 0x0000000000007919 */ /* 0x000e2e0000002100 */
[----:B------:R-:W1:Y:S01]  /*0020*/  S2UR UR8, SR_CTAID.Y ;  /* 0x00000000000879c3 */ /* 0x000e620000002600 */
[----:B------:R-:W-:Y:S01]  /*0030*/  ULDC UR4, c[0x0][0x218] ;  /* 0x0000860000047ab9 */ /* 0x000fe20000000800 */
[----:B------:R-:W-:Y:S01]  /*0040*/  ULDC UR5, c[0x0][0x21c] ;  /* 0x0000870000057ab9 */ /* 0x000fe20000000800 */
[----:B------:R-:W2:Y:S01]  /*0050*/  S2R R2, SR_CTAID.X ;  /* 0x0000000000027919 */ /* 0x000ea20000002500 */
[----:B------:R-:W-:-:S04]  /*0060*/  ULDC.64 UR6, c[0x0][0x208] ;  /* 0x0000820000067ab9 */ /* 0x000fc80000000a00 */
[----:B------:R-:W3:Y:S08]  /*0070*/  LDC.64 R10, c[0x0][0x230] ;  /* 0x00008c00ff0a7b82 */ /* 0x000ef00000000a00 */
[----:B------:R-:W4:Y:S08]  /*0080*/  S2UR UR9, SR_CTAID.Z ;  /* 0x00000000000979c3 */ /* 0x000f300000002700 */
[----:B------:R-:W4:Y:S01]  /*0090*/  LDC.64 R18, c[0x0][0x250] ;  /* 0x00009400ff127b82 */ /* 0x000f220000000a00 */
[----:B-1----:R-:W-:Y:S01]  /*00a0*/  USHF.R.S32.HI UR10, URZ, 0x1f, UR8 ;  /* 0x0000001f3f0a7899 */ /* 0x002fe20008011408 */
[----:B0-----:R-:W-:-:S06]  /*00b0*/  SHF.R.S32.HI R3, RZ, 0x1f, R0 ;  /* 0x0000001fff037819 */ /* 0x001fcc0000011400 */
[----:B------:R-:W0:Y:S01]  /*00c0*/  LDC.64 R40, c[0x0][0x238] ;  /* 0x00008e00ff287b82 */ /* 0x000e220000000a00 */
[----:B---3--:R-:W-:Y:S01]  /*00d0*/  IMAD R4, R10, UR10, RZ ;  /* 0x0000000a0a047c24 */ /* 0x008fe2000f8e02ff */
[----:B------:R-:W-:Y:S02]  /*00e0*/  LEA.HI R46, R3, R0, RZ, 0x4 ;  /* 0x00000000032e7211 */ /* 0x000fe400078f20ff */
[----:B--2---:R-:W-:Y:S01]  /*00f0*/  SHF.L.U32 R44, R2, 0x6, RZ ;  /* 0x00000006022c7819 */ /* 0x004fe200000006ff */
[----:B------:R-:W-:Y:S01]  /*0100*/  IMAD R11, R11, UR8, R4 ;  /* 0x000000080b0b7c24 */ /* 0x000fe2000f8e0204 */
[----:B------:R-:W-:Y:S02]  /*0110*/  LOP3.LUT R5, R46, 0xfffffff0, RZ, 0xc0, !PT ;  /* 0xfffffff02e057812 */ /* 0x000fe400078ec0ff */
[----:B------:R-:W1:Y:S01]  /*0120*/  LDC.64 R42, c[0x0][0x258] ;  /* 0x00009600ff2a7b82 */ /* 0x000e620000000a00 */
[----:B------:R-:W-:Y:S01]  /*0130*/  IADD3 R3, -R44, UR4, RZ ;  /* 0x000000042c037c10 */ /* 0x000fe2000fffe1ff */
[----:B----4-:R-:W-:Y:S01]  /*0140*/  USHF.R.S32.HI UR11, URZ, 0x1f, UR9 ;  /* 0x0000001f3f0b7899 */ /* 0x010fe20008011409 */
[----:B------:R-:W-:-:S02]  /*0150*/  SHF.R.S32.HI R46, RZ, 0x4, R46 ;  /* 0x00000004ff2e7819 */ /* 0x000fc4000001142e */
[----:B------:R-:W-:Y:S02]  /*0160*/  IADD3 R5, -R5, R0, RZ ;  /* 0x0000000005057210 */ /* 0x000fe40007ffe1ff */
[----:B------:R-:W-:Y:S01]  /*0170*/  ISETP.GE.AND P1, PT, R46, R3, PT ;  /* 0x000000032e00720c */ /* 0x000fe20003f26270 */
[----:B------:R-:W-:Y:S01]  /*0180*/  IMAD R16, R18, UR10, RZ ;  /* 0x0000000a12107c24 */ /* 0x000fe2000f8e02ff */
[----:B------:R-:W-:Y:S02]  /*0190*/  SHF.L.U32 R8, R5, 0x3, RZ ;  /* 0x0000000305087819 */ /* 0x000fe400000006ff */
[----:B------:R-:W-:Y:S02]  /*01a0*/  IADD3 R4, R46, 0x10, RZ ;  /* 0x000000102e047810 */ /* 0x000fe40007ffe0ff */
[C---:B------:R-:W-:Y:S02]  /*01b0*/  ISETP.LT.AND P3, PT, R8.reuse, UR5, !P1 ;  /* 0x0000000508007c0c */ /* 0x040fe4000cf61270 */
[----:B------:R-:W-:-:S02]  /*01c0*/  ISETP.GE.AND P0, PT, R8, UR5, PT ;  /* 0x0000000508007c0c */ /* 0x000fc4000bf06270 */
[----:B------:R-:W-:Y:S02]  /*01d0*/  SHF.R.S32.HI R9, RZ, 0x1f, R8 ;  /* 0x0000001fff097819 */ /* 0x000fe40000011408 */
[----:B------:R-:W-:Y:S02]  /*01e0*/  ISETP.LT.AND P2, PT, R4, R3, !P0 ;  /* 0x000000030400720c */ /* 0x000fe40004741270 */
[----:B------:R-:W-:Y:S01]  /*01f0*/  SHF.R.S32.HI R47, RZ, 0x1f, R46 ;  /* 0x0000001fff2f7819 */ /* 0x000fe2000001142e */
[----:B------:R-:W-:-:S04]  /*0200*/  IMAD.WIDE.U32 R6, R10, UR8, R8 ;  /* 0x000000080a067c25 */ /* 0x000fc8000f8e0008 */
[----:B------:R-:W2:Y:S01]  /*0210*/  @P3 LDC.64 R14, c[0x0][0x228] ;  /* 0x00008a00ff0e3b82 */ /* 0x000ea20000000a00 */
[----:B0-----:R-:W-:Y:S01]  /*0220*/  IMAD R10, R40, UR11, RZ ;  /* 0x0000000b280a7c24 */ /* 0x001fe2000f8e02ff */
[----:B------:R-:W-:Y:S01]  /*0230*/  IADD3 R7, R7, R11, RZ ;  /* 0x0000000b07077210 */ /* 0x000fe20007ffe0ff */
[----:B------:R-:W-:Y:S02]  /*0240*/  IMAD R11, R19, UR8, R16 ;  /* 0x00000008130b7c24 */ /* 0x000fe4000f8e0210 */
[----:B------:R-:W-:-:S03]  /*0250*/  IMAD.WIDE.U32 R8, R18, UR8, R8 ;  /* 0x0000000812087c25 */ /* 0x000fc6000f8e0008 */
[----:B------:R-:W0:Y:S01]  /*0260*/  @P3 LDC.64 R12, c[0x0][0x248] ;  /* 0x00009200ff0c3b82 */ /* 0x000e220000000a00 */
[----:B------:R-:W-:Y:S01]  /*0270*/  IMAD R17, R41, UR9, R10 ;  /* 0x0000000929117c24 */ /* 0x000fe2000f8e020a */
[----:B------:R-:W-:Y:S01]  /*0280*/  IADD3 R9, R9, R11, RZ ;  /* 0x0000000b09097210 */ /* 0x000fe20007ffe0ff */
[----:B------:R-:W-:-:S04]  /*0290*/  IMAD.WIDE.U32 R40, R40, UR9, R6 ;  /* 0x0000000928287c25 */ /* 0x000fc8000f8e0006 */
[----:B-1----:R-:W-:Y:S01]  /*02a0*/  IMAD R16, R42, UR11, RZ ;  /* 0x0000000b2a107c24 */ /* 0x002fe2000f8e02ff */
[----:B------:R-:W1:Y:S01]  /*02b0*/  @P2 LDC.64 R6, c[0x0][0x228] ;  /* 0x00008a00ff062b82 */ /* 0x000e620000000a00 */
[----:B------:R-:W-:Y:S01]  /*02c0*/  IMAD.WIDE R48, R2, 0x40, R46 ;  /* 0x0000004002307825 */ /* 0x000fe200078e022e */
[----:B------:R-:W-:Y:S02]  /*02d0*/  IADD3 R41, R41, R17, RZ ;  /* 0x0000001129297210 */ /* 0x000fe40007ffe0ff */
[----:B------:R-:W-:Y:S01]  /*02e0*/  @P2 MOV R22, R40 ;  /* 0x0000002800162202 */ /* 0x000fe20000000f00 */
[----:B------:R-:W-:Y:S01]  /*02f0*/  IMAD R19, R43, UR9, R16 ;  /* 0x000000092b137c24 */ /* 0x000fe2000f8e0210 */
[----:B------:R-:W-:Y:S01]  /*0300*/  @P2 IADD3 R17, P5, R48, 0x10, RZ ;  /* 0x0000001030112810 */ /* 0x000fe20007fbe0ff */
[----:B------:R-:W-:Y:S01]  /*0310*/  IMAD.WIDE.U32 R42, R42, UR9, R8 ;  /* 0x000000092a2a7c25 */ /* 0x000fe2000f8e0008 */
[----:B------:R-:W3:Y:S01]  /*0320*/  @P3 LDC.64 R10, c[0x0][0x240] ;  /* 0x00009000ff0a3b82 */ /* 0x000ee20000000a00 */
[----:B------:R-:W-:-:S02]  /*0330*/  @P2 IADD3 R29, P4, R48, 0x10, RZ ;  /* 0x00000010301d2810 */ /* 0x000fc40007f9e0ff */
[----:B--2---:R-:W-:Y:S01]  /*0340*/  @P3 IMAD R16, R49, R14, RZ ;  /* 0x0000000e31103224 */ /* 0x004fe200078e02ff */
[----:B------:R-:W-:Y:S02]  /*0350*/  IADD3 R43, R43, R19, RZ ;  /* 0x000000132b2b7210 */ /* 0x000fe40007ffe0ff */
[----:B------:R-:W-:Y:S01]  /*0360*/  @P2 IADD3.X R19, RZ, R49, RZ, P5, !PT ;  /* 0x00000031ff132210 */ /* 0x000fe20002ffe4ff */
[C---:B------:R-:W-:Y:S01]  /*0370*/  @P3 IMAD R23, R48.reuse, R15, R16 ;  /* 0x0000000f30173224 */ /* 0x040fe200078e0210 */
[----:B------:R-:W2:Y:S01]  /*0380*/  @P3 LDC.64 R20, c[0x0][0x210] ;  /* 0x00008400ff143b82 */ /* 0x000ea20000000a00 */
[----:B0-----:R-:W-:Y:S01]  /*0390*/  @P3 IMAD R16, R49, R12, RZ ;  /* 0x0000000c31103224 */ /* 0x001fe200078e02ff */
[----:B------:R-:W-:Y:S01]  /*03a0*/  @P2 MOV R24, R42 ;  /* 0x0000002a00182202 */ /* 0x000fe20000000f00 */
[----:B------:R-:W-:-:S04]  /*03b0*/  @P3 IMAD.WIDE.U32 R14, R48, R14, R40 ;  /* 0x0000000e300e3225 */ /* 0x000fc800078e0028 */
[C---:B------:R-:W-:Y:S01]  /*03c0*/  @P3 IMAD R25, R48.reuse, R13, R16 ;  /* 0x0000000d30193224 */ /* 0x040fe200078e0210 */
[----:B------:R-:W0:Y:S01]  /*03d0*/  @P2 LDC.64 R8, c[0x0][0x248] ;  /* 0x00009200ff082b82 */ /* 0x000e220000000a00 */
[----:B------:R-:W-:Y:S01]  /*03e0*/  @P3 IMAD.WIDE.U32 R12, R48, R12, R42 ;  /* 0x0000000c300c3225 */ /* 0x000fe200078e002a */
[----:B------:R-:W-:Y:S02]  /*03f0*/  @P3 IADD3 R15, R15, R23, RZ ;  /* 0x000000170f0f3210 */ /* 0x000fe40007ffe0ff */
[----:B------:R-:W-:Y:S01]  /*0400*/  @P2 MOV R23, R41 ;  /* 0x0000002900172202 */ /* 0x000fe20000000f00 */
[----:B-1----:R-:W-:Y:S01]  /*0410*/  @P2 IMAD R16, R19, R6, RZ ;  /* 0x0000000613102224 */ /* 0x002fe200078e02ff */
[----:B------:R-:W-:Y:S02]  /*0420*/  @P3 IADD3 R13, R13, R25, RZ ;  /* 0x000000190d0d3210 */ /* 0x000fe40007ffe0ff */
[C---:B---3--:R-:W-:Y:S01]  /*0430*/  @P3 LEA R10, P6, R12.reuse, R10, 0x1 ;  /* 0x0000000a0c0a3211 */ /* 0x048fe200078c08ff */
[C---:B------:R-:W-:Y:S01]  /*0440*/  @P2 IMAD R7, R17.reuse, R7, R16 ;  /* 0x0000000711072224 */ /* 0x040fe200078e0210 */
[----:B------:R-:W-:Y:S01]  /*0450*/  @P2 IADD3.X R19, RZ, R49, RZ, P4, !PT ;  /* 0x00000031ff132210 */ /* 0x000fe200027fe4ff */
[----:B------:R-:W1:Y:S01]  /*0460*/  @P2 LDC.64 R52, c[0x0][0x210] ;  /* 0x00008400ff342b82 */ /* 0x000e620000000a00 */
[----:B------:R-:W-:Y:S01]  /*0470*/  @P3 LEA.HI.X R11, R12, R11, R13, 0x1, P6 ;  /* 0x0000000b0c0b3211 */ /* 0x000fe200030f0c0d */
[----:B------:R-:W-:Y:S01]  /*0480*/  @P2 IMAD.WIDE.U32 R22, R17, R6, R22 ;  /* 0x0000000611162225 */ /* 0x000fe200078e0016 */
[----:B------:R-:W-:-:S02]  /*0490*/  CS2R R16, SRZ ;  /* 0x0000000000107805 */ /* 0x000fc4000001ff00 */
[C---:B--2---:R-:W-:Y:S02]  /*04a0*/  @P3 LEA R20, P5, R14.reuse, R20, 0x1 ;  /* 0x000000140e143211 */ /* 0x044fe400078a08ff */
[----:B------:R-:W-:Y:S01]  /*04b0*/  @P2 MOV R25, R43 ;  /* 0x0000002b00192202 */ /* 0x000fe20000000f00 */
[----:B------:R-:W2:Y:S01]  /*04c0*/  @P2 LDC.64 R56, c[0x0][0x240] ;  /* 0x00009000ff382b82 */ /* 0x000ea20000000a00 */
[----:B------:R-:W-:Y:S02]  /*04d0*/  @P3 LEA.HI.X R21, R14, R21, R15, 0x1, P5 ;  /* 0x000000150e153211 */ /* 0x000fe400028f0c0f */
[----:B------:R-:W-:Y:S01]  /*04e0*/  CS2R R14, SRZ ;  /* 0x00000000000e7805 */ /* 0x000fe2000001ff00 */
[-C--:B0-----:R-:W-:Y:S01]  /*04f0*/  @P2 IMAD R12, R19, R8.reuse, RZ ;  /* 0x00000008130c2224 */ /* 0x081fe200078e02ff */
[----:B------:R-:W-:Y:S02]  /*0500*/  CS2R R18, SRZ ;  /* 0x0000000000127805 */ /* 0x000fe4000001ff00 */
[----:B------:R-:W-:Y:S01]  /*0510*/  IADD3 R6, R46, 0x20, RZ ;  /* 0x000000202e067810 */ /* 0x000fe20007ffe0ff */
[----:B------:R-:W-:-:S04]  /*0520*/  @P2 IMAD.WIDE.U32 R24, R29, R8, R24 ;  /* 0x000000081d182225 */ /* 0x000fc800078e0018 */
[----:B------:R-:W-:Y:S01]  /*0530*/  @P2 IMAD R27, R29, R9, R12 ;  /* 0x000000091d1b2224 */ /* 0x000fe200078e020c */
[----:B------:R-:W-:Y:S01]  /*0540*/  CS2R R12, SRZ ;  /* 0x00000000000c7805 */ /* 0x000fe2000001ff00 */
[----:B------:R-:W3:Y:S05]  /*0550*/  @P3 LDG.E.128 R16, desc[UR6][R10.64] ;  /* 0x000000060a103981 */ /* 0x000eea000c1e1d00 */
[----:B------:R0:W4:Y:S01]  /*0560*/  @P3 LDG.E.128 R12, desc[UR6][R20.64] ;  /* 0x00000006140c3981 */ /* 0x000122000c1e1d00 */
[----:B------:R-:W-:Y:S02]  /*0570*/  ISETP.LT.AND P3, PT, R6, R3, !P0 ;  /* 0x000000030600720c */ /* 0x000fe40004761270 */
[----:B------:R-:W-:-:S02]  /*0580*/  IADD3 R8, R46, 0x30, RZ ;  /* 0x000000302e087810 */ /* 0x000fc40007ffe0ff */
[----:B------:R-:W-:Y:S02]  /*0590*/  @P2 IADD3 R9, R23, R7, RZ ;  /* 0x0000000717092210 */ /* 0x000fe40007ffe0ff */
[----:B-1----:R-:W-:Y:S02]  /*05a0*/  @P2 LEA R52, P4, R22, R52, 0x1 ;  /* 0x0000003416342211 */ /* 0x002fe400078808ff */
[----:B------:R-:W-:Y:S02]  /*05b0*/  @P2 IADD3 R7, R25, R27, RZ ;  /* 0x0000001b19072210 */ /* 0x000fe40007ffe0ff */
[----:B--2---:R-:W-:-:S03]  /*05c0*/  @P2 LEA R56, P5, R24, R56, 0x1 ;  /* 0x0000003818382211 */ /* 0x004fc600078a08ff */
[----:B------:R-:W1:Y:S01]  /*05d0*/  @P3 LDC.64 R34, c[0x0][0x228] ;  /* 0x00008a00ff223b82 */ /* 0x000e620000000a00 */
[----:B------:R-:W-:Y:S02]  /*05e0*/  ISETP.LT.AND P0, PT, R8, R3, !P0 ;  /* 0x000000030800720c */ /* 0x000fe40004701270 */
[----:B0-----:R-:W-:Y:S02]  /*05f0*/  CS2R R20, SRZ ;  /* 0x0000000000147805 */ /* 0x001fe4000001ff00 */
[----:B------:R-:W-:Y:S02]  /*0600*/  @P2 LEA.HI.X R53, R22, R53, R9, 0x1, P4 ;  /* 0x0000003516352211 */ /* 0x000fe400020f0c09 */
[----:B------:R-:W-:Y:S02]  /*0610*/  CS2R R22, SRZ ;  /* 0x0000000000167805 */ /* 0x000fe4000001ff00 */
[----:B------:R-:W-:Y:S02]  /*0620*/  @P2 LEA.HI.X R57, R24, R57, R7, 0x1, P5 ;  /* 0x0000003918392211 */ /* 0x000fe400028f0c07 */
[----:B------:R-:W-:-:S02]  /*0630*/  CS2R R24, SRZ ;  /* 0x0000000000187805 */ /* 0x000fc4000001ff00 */
[----:B------:R-:W-:Y:S01]  /*0640*/  CS2R R26, SRZ ;  /* 0x00000000001a7805 */ /* 0x000fe2000001ff00 */
[----:B------:R-:W0:Y:S01]  /*0650*/  @P3 LDC.64 R36, c[0x0][0x248] ;  /* 0x00009200ff243b82 */ /* 0x000e220000000a00 */
[----:B------:R2:W4:Y:S04]  /*0660*/  @P2 LDG.E.128 R20, desc[UR6][R52.64] ;  /* 0x0000000634142981 */ /* 0x000528000c1e1d00 */
[----:B------:R1:W4:Y:S01]  /*0670*/  @P2 LDG.E.128 R24, desc[UR6][R56.64] ;  /* 0x0000000638182981 */ /* 0x000322000c1e1d00 */
[C---:B------:R-:W-:Y:S02]  /*0680*/  @P3 IADD3 R55, P2, R48.reuse, 0x20, RZ ;  /* 0x0000002030373810 */ /* 0x040fe40007f5e0ff */
[----:B------:R-:W0:Y:S01]  /*0690*/  @P0 LDC.64 R38, c[0x0][0x228] ;  /* 0x00008a00ff260b82 */ /* 0x000e220000000a00 */
[----:B------:R-:W-:-:S02]  /*06a0*/  @P3 IADD3 R50, P5, R48, 0x20, RZ ;  /* 0x0000002030323810 */ /* 0x000fc40007fbe0ff */
[C---:B------:R-:W-:Y:S02]  /*06b0*/  @P0 IADD3 R51, P4, R48.reuse, 0x30, RZ ;  /* 0x0000003030330810 */ /* 0x040fe40007f9e0ff */
[----:B------:R-:W-:Y:S02]  /*06c0*/  @P0 IADD3 R7, P6, R48, 0x30, RZ ;  /* 0x0000003030070810 */ /* 0x000fe40007fde0ff */
[-C--:B------:R-:W-:Y:S01]  /*06d0*/  @P3 IADD3.X R59, RZ, R49.reuse, RZ, P2, !PT ;  /* 0x00000031ff3b3210 */ /* 0x080fe200017fe4ff */
[----:B------:R-:W0:Y:S01]  /*06e0*/  @P3 LDC.64 R10, c[0x0][0x210] ;  /* 0x00008400ff0a3b82 */ /* 0x000e220000000a00 */
[-C--:B------:R-:W-:Y:S02]  /*06f0*/  @P3 IADD3.X R61, RZ, R49.reuse, RZ, P5, !PT ;  /* 0x00000031ff3d3210 */ /* 0x080fe40002ffe4ff */
[-C--:B--2---:R-:W-:Y:S01]  /*0700*/  @P0 IADD3.X R53, RZ, R49.reuse, RZ, P4, !PT ;  /* 0x00000031ff350210 */ /* 0x084fe200027fe4ff */
[----:B-1----:R-:W-:Y:S01]  /*0710*/  @P3 IMAD R54, R59, R34, RZ ;  /* 0x000000223b363224 */ /* 0x002fe200078e02ff */
[----:B------:R-:W-:-:S02]  /*0720*/  @P0 IADD3.X R9, RZ, R49, RZ, P6, !PT ;  /* 0x00000031ff090210 */ /* 0x000fc400037fe4ff */
[----:B------:R-:W-:Y:S01]  /*0730*/  @P3 MOV R48, R40 ;  /* 0x0000002800303202 */ /* 0x000fe20000000f00 */
[----:B------:R-:W1:Y:S01]  /*0740*/  @P0 LDC.64 R28, c[0x0][0x210] ;  /* 0x00008400ff1c0b82 */ /* 0x000e620000000a00 */
[----:B------:R-:W-:Y:S01]  /*0750*/  @P3 MOV R49, R41 ;  /* 0x0000002900313202 */ /* 0x000fe20000000f00 */
[----:B------:R-:W-:Y:S02]  /*0760*/  @P3 IMAD R57, R55, R35, R54 ;  /* 0x0000002337393224 */ /* 0x000fe400078e0236 */
[----:B0-----:R-:W-:Y:S02]  /*0770*/  @P3 IMAD R52, R61, R36, RZ ;  /* 0x000000243d343224 */ /* 0x001fe400078e02ff */
[----:B------:R-:W-:Y:S02]  /*0780*/  @P3 IMAD.WIDE.U32 R34, R55, R34, R48 ;  /* 0x0000002237223225 */ /* 0x000fe400078e0030 */
[----:B------:R-:W0:Y:S01]  /*0790*/  @P0 LDC.64 R32, c[0x0][0x248] ;  /* 0x00009200ff200b82 */ /* 0x000e220000000a00 */
[----:B------:R-:W-:-:S02]  /*07a0*/  @P3 MOV R48, R42 ;  /* 0x0000002a00303202 */ /* 0x000fc40000000f00 */
[----:B------:R-:W-:Y:S01]  /*07b0*/  @P3 MOV R49, R43 ;  /* 0x0000002b00313202 */ /* 0x000fe20000000f00 */
[----:B------:R-:W-:-:S04]  /*07c0*/  @P3 IMAD R55, R50, R37, R52 ;  /* 0x0000002532373224 */ /* 0x000fc800078e0234 */
[----:B------:R-:W2:Y:S01]  /*07d0*/  @P3 LDC.64 R30, c[0x0][0x240] ;  /* 0x00009000ff1e3b82 */ /* 0x000ea20000000a00 */
[----:B------:R-:W-:-:S07]  /*07e0*/  @P3 IMAD.WIDE.U32 R48, R50, R36, R48 ;  /* 0x0000002432303225 */ /* 0x000fce00078e0030 */
[----:B------:R-:W2:Y:S01]  /*07f0*/  @P0 LDC.64 R36, c[0x0][0x240] ;  /* 0x00009000ff240b82 */ /* 0x000ea20000000a00 */
[-C--:B------:R-:W-:Y:S02]  /*0800*/  @P0 IMAD R52, R53, R38.reuse, RZ ;  /* 0x0000002635340224 */ /* 0x080fe400078e02ff */
[----:B------:R-:W-:-:S04]  /*0810*/  @P0 IMAD.WIDE.U32 R40, R51, R38, R40 ;  /* 0x0000002633280225 */ /* 0x000fc800078e0028 */
[----:B------:R-:W-:Y:S01]  /*0820*/  @P0 IMAD R39, R51, R39, R52 ;  /* 0x0000002733270224 */ /* 0x000fe200078e0234 */
[----:B------:R-:W-:Y:S02]  /*0830*/  @P3 LEA R52, P2, R34, R10, 0x1 ;  /* 0x0000000a22343211 */ /* 0x000fe400078408ff */
[----:B-1----:R-:W-:Y:S01]  /*0840*/  @P0 LEA R10, P4, R40, R28, 0x1 ;  /* 0x0000001c280a0211 */ /* 0x002fe200078808ff */
[-C--:B0-----:R-:W-:Y:S01]  /*0850*/  @P0 IMAD R28, R9, R32.reuse, RZ ;  /* 0x00000020091c0224 */ /* 0x081fe200078e02ff */
[----:B------:R-:W-:Y:S01]  /*0860*/  @P3 IADD3 R57, R35, R57, RZ ;  /* 0x0000003923393210 */ /* 0x000fe20007ffe0ff */
[----:B------:R-:W-:Y:S01]  /*0870*/  @P0 IMAD.WIDE.U32 R42, R7, R32, R42 ;  /* 0x00000020072a0225 */ /* 0x000fe200078e002a */
[----:B------:R-:W-:-:S03]  /*0880*/  @P3 IADD3 R55, R49, R55, RZ ;  /* 0x0000003731373210 */ /* 0x000fc60007ffe0ff */
[----:B------:R-:W-:Y:S01]  /*0890*/  @P0 IMAD R9, R7, R33, R28 ;  /* 0x0000002107090224 */ /* 0x000fe200078e021c */
[----:B------:R-:W-:Y:S02]  /*08a0*/  @P0 IADD3 R39, R41, R39, RZ ;  /* 0x0000002729270210 */ /* 0x000fe40007ffe0ff */
[----:B--2---:R-:W-:Y:S02]  /*08b0*/  @P3 LEA R50, P5, R48, R30, 0x1 ;  /* 0x0000001e30323211 */ /* 0x004fe400078a08ff */
[----:B------:R-:W-:Y:S02]  /*08c0*/  @P3 LEA.HI.X R53, R34, R11, R57, 0x1, P2 ;  /* 0x0000000b22353211 */ /* 0x000fe400010f0c39 */
[----:B------:R-:W-:Y:S02]  /*08d0*/  @P0 IADD3 R7, R43, R9, RZ ;  /* 0x000000092b070210 */ /* 0x000fe40007ffe0ff */
[----:B------:R-:W-:Y:S02]  /*08e0*/  @P0 LEA R54, P2, R42, R36, 0x1 ;  /* 0x000000242a360211 */ /* 0x000fe400078408ff */
[----:B------:R-:W-:-:S02]  /*08f0*/  @P0 LEA.HI.X R11, R40, R29, R39, 0x1, P4 ;  /* 0x0000001d280b0211 */ /* 0x000fc400020f0c27 */
[----:B------:R-:W-:Y:S02]  /*0900*/  CS2R R28, SRZ ;  /* 0x00000000001c7805 */ /* 0x000fe4000001ff00 */
[----:B------:R-:W-:Y:S02]  /*0910*/  @P3 LEA.HI.X R51, R48, R31, R55, 0x1, P5 ;  /* 0x0000001f30333211 */ /* 0x000fe400028f0c37 */
[----:B------:R-:W-:Y:S02]  /*0920*/  CS2R R30, SRZ ;  /* 0x00000000001e7805 */ /* 0x000fe4000001ff00 */
[----:B------:R-:W-:Y:S02]  /*0930*/  CS2R R32, SRZ ;  /* 0x0000000000207805 */ /* 0x000fe4000001ff00 */
[----:B------:R-:W-:Y:S02]  /*0940*/  CS2R R34, SRZ ;  /* 0x0000000000227805 */ /* 0x000fe4000001ff00 */
[----:B------:R-:W-:-:S02]  /*0950*/  @P0 LEA.HI.X R55, R42, R37, R7, 0x1, P2 ;  /* 0x000000252a370211 */ /* 0x000fc400010f0c07 */
[----:B------:R-:W-:Y:S02]  /*0960*/  CS2R R36, SRZ ;  /* 0x0000000000247805 */ /* 0x000fe4000001ff00 */
[----:B------:R-:W-:Y:S02]  /*0970*/  CS2R R38, SRZ ;  /* 0x0000000000267805 */ /* 0x000fe4000001ff00 */
[----:B------:R-:W-:Y:S02]  /*0980*/  CS2R R40, SRZ ;  /* 0x0000000000287805 */ /* 0x000fe4000001ff00 */
[----:B------:R-:W-:Y:S01]  /*0990*/  CS2R R42, SRZ ;  /* 0x00000000002a7805 */ /* 0x000fe2000001ff00 */
[----:B------:R-:W2:Y:S04]  /*09a0*/  @P3 LDG.E.128 R28, desc[UR6][R52.64] ;  /* 0x00000006341c3981 */ /* 0x000ea8000c1e1d00 */
[----:B------:R-:W2:Y:S04]  /*09b0*/  @P3 LDG.E.128 R32, desc[UR6][R50.64] ;  /* 0x0000000632203981 */ /* 0x000ea8000c1e1d00 */
[----:B------:R-:W2:Y:S04]  /*09c0*/  @P0 LDG.E.128 R36, desc[UR6][R10.64] ;  /* 0x000000060a240981 */ /* 0x000ea8000c1e1d00 */
[----:B------:R0:W2:Y:S01]  /*09d0*/  @P0 LDG.E.128 R40, desc[UR6][R54.64] ;  /* 0x0000000636280981 */ /* 0x0000a2000c1e1d00 */
[----:B------:R-:W-:-:S04]  /*09e0*/  ISETP.GT.AND P0, PT, R0, 0x3f, PT ;  /* 0x0000003f0000780c */ /* 0x000fc80003f04270 */
[----:B------:R-:W-:-:S13]  /*09f0*/  ISETP.GE.OR P2, PT, R0, R3, P0 ;  /* 0x000000030000720c */ /* 0x000fda0000746670 */
[----:B0-----:R-:W-:Y:S01]  /*0a00*/  @!P2 SHF.R.S32.HI R55, RZ, 0x1f, R0 ;  /* 0x0000001fff37a819 */ /* 0x001fe20000011400 */
[----:B---3--:R-:W-:Y:S02]  /*0a10*/  HADD2.F32 R48, -RZ, R16.H1_H1 ;  /* 0x30000010ff307230 */ /* 0x008fe40000004100 */
[--C-:B----4-:R-:W-:Y:S02]  /*0a20*/  HADD2.F32 R7, -RZ, R12.reuse.H1_H1 ;  /* 0x3000000cff077230 */ /* 0x110fe40000004100 */
[----:B------:R-:W-:Y:S02]  /*0a30*/  HADD2.F32 R12, -RZ, R12.H0_H0 ;  /* 0x2000000cff0c7230 */ /* 0x000fe40000004100 */
[----:B------:R-:W-:Y:S02]  /*0a40*/  HADD2.F32 R9, -RZ, R16.H0_H0 ;  /* 0x20000010ff097230 */ /* 0x000fe40000004100 */
[----:B------:R-:W-:Y:S02]  /*0a50*/  FMUL.FTZ R51, R7, R48 ;  /* 0x0000003007337220 */ /* 0x000fe40000410000 */
[----:B------:R-:W0:Y:S01]  /*0a60*/  @!P2 LDC.64 R48, c[0x0][0x290] ;  /* 0x0000a400ff30ab82 */ /* 0x000e220000000a00 */
[----:B------:R-:W-:-:S02]  /*0a70*/  HADD2.F32 R7, -RZ, R13.H0_H0 ;  /* 0x2000000dff077230 */ /* 0x000fc40000004100 */
[----:B------:R-:W-:Y:S01]  /*0a80*/  FFMA.FTZ R16, R12, R9, R51 ;  /* 0x000000090c107223 */ /* 0x000fe20000010033 */
[----:B------:R-:W-:Y:S02]  /*0a90*/  HADD2.F32 R10, -RZ, R17.H0_H0 ;  /* 0x20000011ff0a7230 */ /* 0x000fe40000004100 */
[----:B------:R-:W-:Y:S02]  /*0aa0*/  HADD2.F32 R13, -RZ, R13.H1_H1 ;  /* 0x3000000dff0d7230 */ /* 0x000fe40000004100 */
[----:B------:R-:W-:Y:S02]  /*0ab0*/  HADD2.F32 R12, -RZ, R17.H1_H1 ;  /* 0x30000011ff0c7230 */ /* 0x000fe40000004100 */
[----:B------:R-:W-:Y:S01]  /*0ac0*/  FFMA.FTZ R16, R7, R10, R16 ;  /* 0x0000000a07107223 */ /* 0x000fe20000010010 */
[----:B------:R-:W-:Y:S02]  /*0ad0*/  HADD2.F32 R10, -RZ, R14.H0_H0 ;  /* 0x2000000eff0a7230 */ /* 0x000fe40000004100 */
[----:B------:R-:W-:-:S02]  /*0ae0*/  HADD2.F32 R11, -RZ, R18.H0_H0 ;  /* 0x20000012ff0b7230 */ /* 0x000fc40000004100 */
[----:B------:R-:W-:Y:S01]  /*0af0*/  FFMA.FTZ R13, R13, R12, R16 ;  /* 0x0000000c0d0d7223 */ /* 0x000fe20000010010 */
[--C-:B------:R-:W-:Y:S02]  /*0b00*/  HADD2.F32 R9, -RZ, R15.reuse.H0_H0 ;  /* 0x2000000fff097230 */ /* 0x100fe40000004100 */
[----:B------:R-:W-:Y:S02]  /*0b10*/  HADD2.F32 R7, -RZ, R15.H1_H1 ;  /* 0x3000000fff077230 */ /* 0x000fe40000004100 */
[----:B------:R-:W-:Y:S01]  /*0b20*/  FFMA.FTZ R51, R10, R11, R13 ;  /* 0x0000000b0a337223 */ /* 0x000fe2000001000d */
[----:B------:R-:W-:Y:S01]  /*0b30*/  HADD2.F32 R10, -RZ, R20.H1_H1 ;  /* 0x30000014ff0a7230 */ /* 0x000fe20000004100 */
[----:B------:R-:W1:Y:S01]  /*0b40*/  @!P2 LDC.64 R12, c[0x0][0x298] ;  /* 0x0000a600ff0cab82 */ /* 0x000e620000000a00 */
[----:B------:R-:W-:Y:S02]  /*0b50*/  HADD2.F32 R15, -RZ, R24.H1_H1 ;  /* 0x30000018ff0f7230 */ /* 0x000fe40000004100 */
[----:B------:R-:W-:-:S02]  /*0b60*/  HADD2.F32 R20, -RZ, R20.H0_H0 ;  /* 0x20000014ff147230 */ /* 0x000fc40000004100 */
[----:B------:R-:W-:Y:S02]  /*0b70*/  HADD2.F32 R11, -RZ, R24.H0_H0 ;  /* 0x20000018ff0b7230 */ /* 0x000fe40000004100 */
[----:B------:R-:W-:Y:S01]  /*0b80*/  FMUL.FTZ R53, R10, R15 ;  /* 0x0000000f0a357220 */ /* 0x000fe20000410000 */
[----:B0-----:R-:W-:Y:S02]  /*0b90*/  @!P2 IMAD R10, R48, UR10, RZ ;  /* 0x0000000a300aac24 */ /* 0x001fe4000f8e02ff */
[----:B------:R-:W-:Y:S02]  /*0ba0*/  HADD2.F32 R16, -RZ, R14.H1_H1 ;  /* 0x3000000eff107230 */ /* 0x000fe40000004100 */
[----:B------:R-:W-:Y:S01]  /*0bb0*/  FFMA.FTZ R50, R20, R11, R53 ;  /* 0x0000000b14327223 */ /* 0x000fe20000010035 */
[----:B------:R-:W-:Y:S01]  /*0bc0*/  @!P2 IMAD R49, R49, UR8, R10 ;  /* 0x000000083131ac24 */ /* 0x000fe2000f8e020a */
[----:B------:R-:W-:Y:S01]  /*0bd0*/  @!P2 IADD3 R14, P3, R44, R0, RZ ;  /* 0x000000002c0ea210 */ /* 0x000fe20007f7e0ff */
[----:B------:R-:W0:Y:S01]  /*0be0*/  @!P2 LDC.64 R10, c[0x0][0x288] ;  /* 0x0000a200ff0aab82 */ /* 0x000e220000000a00 */
[----:B------:R-:W-:-:S02]  /*0bf0*/  HADD2.F32 R17, -RZ, R18.H1_H1 ;  /* 0x30000012ff117230 */ /* 0x000fc40000004100 */
[----:B------:R-:W-:Y:S01]  /*0c00*/  @!P2 LEA.HI.X.SX32 R15, R44, R55, 0x1, P3 ;  /* 0x000000372c0fa211 */ /* 0x000fe200018f0eff */
[----:B------:R-:W-:Y:S02]  /*0c10*/  HADD2.F32 R18, -RZ, R25.H0_H0 ;  /* 0x20000019ff127230 */ /* 0x000fe40000004100 */
[----:B------:R-:W-:Y:S01]  /*0c20*/  FFMA.FTZ R16, R16, R17, R51 ;  /* 0x0000001110107223 */ /* 0x000fe20000010033 */
[----:B------:R-:W-:Y:S02]  /*0c30*/  HADD2.F32 R17, -RZ, R21.H0_H0 ;  /* 0x20000015ff117230 */ /* 0x000fe40000004100 */
[----:B------:R-:W-:-:S04]  /*0c40*/  @!P2 IMAD.WIDE.U32 R14, R48, UR8, R14 ;  /* 0x00000008300eac25 */ /* 0x000fc8000f8e000e */
[----:B------:R-:W-:Y:S01]  /*0c50*/  HADD2.F32 R24, -RZ, R19.H0_H0 ;  /* 0x20000013ff187230 */ /* 0x000fe20000004100 */
[----:B------:R-:W-:Y:S01]  /*0c60*/  @!P2 IADD3 R15, R15, R49, RZ ;  /* 0x000000310f0fa210 */ /* 0x000fe20007ffe0ff */
[----:B------:R-:W-:Y:S02]  /*0c70*/  HADD2.F32 R21, -RZ, R21.H1_H1 ;  /* 0x30000015ff157230 */ /* 0x000fe40000004100 */
[----:B------:R-:W-:Y:S01]  /*0c80*/  FFMA.FTZ R50, R17, R18, R50 ;  /* 0x0000001211327223 */ /* 0x000fe20000010032 */
[----:B------:R-:W-:Y:S02]  /*0c90*/  HADD2.F32 R20, -RZ, R25.H1_H1 ;  /* 0x30000019ff147230 */ /* 0x000fe40000004100 */
[----:B-1----:R-:W-:Y:S02]  /*0ca0*/  @!P2 IMAD R48, R12, UR11, RZ ;  /* 0x0000000b0c30ac24 */ /* 0x002fe4000f8e02ff */
[----:B------:R-:W-:Y:S01]  /*0cb0*/  FFMA.FTZ R24, R9, R24, R16 ;  /* 0x0000001809187223 */ /* 0x000fe20000010010 */
[----:B------:R-:W-:-:S02]  /*0cc0*/  HADD2.F32 R9, -RZ, R22.H0_H0 ;  /* 0x20000016ff097230 */ /* 0x000fc40000004100 */
[----:B------:R-:W-:Y:S01]  /*0cd0*/  FFMA.FTZ R20, R21, R20, R50 ;  /* 0x0000001415147223 */ /* 0x000fe20000010032 */
[----:B------:R-:W-:Y:S02]  /*0ce0*/  HADD2.F32 R16, -RZ, R26.H0_H0 ;  /* 0x2000001aff107230 */ /* 0x000fe40000004100 */
[----:B------:R-:W-:Y:S02]  /*0cf0*/  @!P2 IMAD R17, R13, UR9, R48 ;  /* 0x000000090d11ac24 */ /* 0x000fe4000f8e0230 */
[----:B------:R-:W-:-:S04]  /*0d00*/  @!P2 IMAD.WIDE.U32 R12, R12, UR9, R14 ;  /* 0x000000090c0cac25 */ /* 0x000fc8000f8e000e */
[----:B------:R-:W-:Y:S01]  /*0d10*/  FFMA.FTZ R9, R9, R16, R20 ;  /* 0x0000001009097223 */ /* 0x000fe20000010014 */
[----:B------:R-:W-:Y:S02]  /*0d20*/  HADD2.F32 R22, -RZ, R22.H1_H1 ;  /* 0x30000016ff167230 */ /* 0x000fe40000004100 */
[----:B------:R-:W-:Y:S01]  /*0d30*/  HADD2.F32 R15, -RZ, R26.H1_H1 ;  /* 0x3000001aff0f7230 */ /* 0x000fe20000004100 */
[----:B------:R-:W-:Y:S01]  /*0d40*/  @!P2 IADD3 R13, R13, R17, RZ ;  /* 0x000000110d0da210 */ /* 0x000fe20007ffe0ff */
[----:B------:R-:W-:Y:S01]  /*0d50*/  HADD2.F32 R18, -RZ, R19.H1_H1 ;  /* 0x30000013ff127230 */ /* 0x000fe20000004100 */
[----:B0-----:R-:W-:Y:S02]  /*0d60*/  @!P2 LEA R14, P3, R12, R10, 0x2 ;  /* 0x0000000a0c0ea211 */ /* 0x001fe400078610ff */
[----:B------:R-:W-:Y:S01]  /*0d70*/  FFMA.FTZ R22, R22, R15, R9 ;  /* 0x0000000f16167223 */ /* 0x000fe20000010009 */
[----:B------:R-:W-:Y:S02]  /*0d80*/  MOV R17, 0x7f800000 ;  /* 0x7f80000000117802 */ /* 0x000fe40000000f00 */
[----:B------:R-:W-:Y:S01]  /*0d90*/  @!P2 LEA.HI.X R15, R12, R11, R13, 0x2, P3 ;  /* 0x0000000b0c0fa211 */ /* 0x000fe200018f140d */
[----:B------:R-:W-:Y:S01]  /*0da0*/  FFMA.FTZ R7, R7, R18, R24 ;  /* 0x0000001207077223 */ /* 0x000fe20000010018 */
[----:B------:R-:W-:-:S02]  /*0db0*/  HADD2.F32 R9, -RZ, R23.H0_H0 ;  /* 0x20000017ff097230 */ /* 0x000fc40000004100 */
[--C-:B------:R-:W-:Y:S01]  /*0dc0*/  HADD2.F32 R16, -RZ, R27.reuse.H0_H0 ;  /* 0x2000001bff107230 */ /* 0x100fe20000004100 */
[----:B------:R0:W5:Y:S01]  /*0dd0*/  @!P2 LDG.E R17, desc[UR6][R14.64] ;  /* 0x000000060e11a981 */ /* 0x000162000c1e1900 */
[----:B------:R-:W-:-:S03]  /*0de0*/  HADD2.F32 R10, -RZ, R27.H1_H1 ;  /* 0x3000001bff0a7230 */ /* 0x000fc60000004100 */
[----:B------:R-:W-:Y:S01]  /*0df0*/  FFMA.FTZ R12, R9, R16, R22 ;  /* 0x00000010090c7223 */ /* 0x000fe20000010016 */
[--C-:B--2---:R-:W-:Y:S02]  /*0e00*/  HADD2.F32 R18, -RZ, R28.reuse.H0_H0 ;  /* 0x2000001cff127230 */ /* 0x104fe40000004100 */
[----:B------:R-:W-:Y:S02]  /*0e10*/  HADD2.F32 R28, -RZ, R28.H1_H1 ;  /* 0x3000001cff1c7230 */ /* 0x000fe40000004100 */
[--C-:B------:R-:W-:Y:S02]  /*0e20*/  HADD2.F32 R25, -RZ, R32.reuse.H1_H1 ;  /* 0x30000020ff197230 */ /* 0x100fe40000004100 */
[----:B------:R-:W-:Y:S02]  /*0e30*/  HADD2.F32 R21, -RZ, R32.H0_H0 ;  /* 0x20000020ff157230 */ /* 0x000fe40000004100 */
[----:B0-----:R-:W-:Y:S02]  /*0e40*/  HADD2.F32 R15, -RZ, R36.H1_H1 ;  /* 0x30000024ff0f7230 */ /* 0x001fe40000004100 */
[----:B------:R-:W-:Y:S01]  /*0e50*/  FMUL.FTZ R27, R28, R25 ;  /* 0x000000191c1b7220 */ /* 0x000fe20000410000 */
[----:B------:R-:W-:-:S02]  /*0e60*/  HADD2.F32 R20, -RZ, R40.H1_H1 ;  /* 0x30000028ff147230 */ /* 0x000fc40000004100 */
[--C-:B------:R-:W-:Y:S02]  /*0e70*/  HADD2.F32 R22, -RZ, R33.reuse.H0_H0 ;  /* 0x20000021ff167230 */ /* 0x100fe40000004100 */
[----:B------:R-:W-:Y:S02]  /*0e80*/  HADD2.F32 R24, -RZ, R33.H1_H1 ;  /* 0x30000021ff187230 */ /* 0x000fe40000004100 */
[----:B------:R-:W-:Y:S01]  /*0e90*/  FMUL.FTZ R33, R15, R20 ;  /* 0x000000140f217220 */ /* 0x000fe20000410000 */
        /* <DEDUP_REMOVED lines=24> */
[----:B------:R-:W-:Y:S01]  /*1020*/  FFMA.FTZ R30, R30, R13, R11 ;  /* 0x0000000d1e1e7223 */ /* 0x000fe2000001000b */
[----:B------:R-:W-:Y:S02]  /*1030*/  HADD2.F32 R9, -RZ, R31.H0_H0 ;  /* 0x2000001fff097230 */ /* 0x000fe40000004100 */
[----:B------:R-:W-:-:S02]  /*1040*/  HADD2.F32 R16, -RZ, R35.H0_H0 ;  /* 0x20000023ff107230 */ /* 0x000fc40000004100 */
[----:B------:R-:W-:Y:S01]  /*1050*/  FFMA.FTZ R38, R38, R19, R15 ;  /* 0x0000001326267223 */ /* 0x000fe2000001000f */
[----:B------:R-:W-:Y:S02]  /*1060*/  HADD2.F32 R11, -RZ, R39.H0_H0 ;  /* 0x20000027ff0b7230 */ /* 0x000fe40000004100 */
[----:B------:R-:W-:Y:S02]  /*1070*/  HADD2.F32 R18, -RZ, R43.H0_H0 ;  /* 0x2000002bff127230 */ /* 0x000fe40000004100 */
[----:B------:R-:W-:Y:S01]  /*1080*/  FFMA.FTZ R30, R9, R16, R30 ;  /* 0x00000010091e7223 */ /* 0x000fe2000001001e */
[----:B------:R-:W-:Y:S02]  /*1090*/  HADD2.F32 R23, -RZ, R23.H1_H1 ;  /* 0x30000017ff177230 */ /* 0x000fe40000004100 */
[----:B------:R-:W-:Y:S02]  /*10a0*/  HADD2.F32 R31, -RZ, R31.H1_H1 ;  /* 0x3000001fff1f7230 */ /* 0x000fe40000004100 */
[----:B------:R-:W-:Y:S01]  /*10b0*/  FFMA.FTZ R18, R11, R18, R38 ;  /* 0x000000120b127223 */ /* 0x000fe20000010026 */
[----:B------:R-:W-:-:S02]  /*10c0*/  HADD2.F32 R14, -RZ, R35.H1_H1 ;  /* 0x30000023ff0e7230 */ /* 0x000fc40000004100 */
[----:B------:R-:W-:Y:S02]  /*10d0*/  HADD2.F32 R39, -RZ, R39.H1_H1 ;  /* 0x30000027ff277230 */ /* 0x000fe40000004100 */
[----:B------:R-:W-:Y:S02]  /*10e0*/  HADD2.F32 R16, -RZ, R43.H1_H1 ;  /* 0x3000002bff107230 */ /* 0x000fe40000004100 */
[----:B------:R-:W-:Y:S01]  /*10f0*/  FFMA.FTZ R12, R23, R10, R12 ;  /* 0x0000000a170c7223 */ /* 0x000fe2000001000c */
[----:B------:R-:W-:Y:S02]  /*1100*/  FFMA.FTZ R30, R31, R14, R30 ;  /* 0x0000000e1f1e7223 */ /* 0x000fe4000001001e */
[----:B------:R-:W-:Y:S02]  /*1110*/  FFMA.FTZ R18, R39, R16, R18 ;  /* 0x0000001027127223 */ /* 0x000fe40000010012 */
[----:B------:R-:W0:Y:S04]  /*1120*/  SHFL.BFLY PT, R9, R12, 0x8, 0x1f ;  /* 0x0d001f000c097f89 */ /* 0x000e2800000e0000 */
[----:B------:R-:W1:Y:S04]  /*1130*/  SHFL.BFLY PT, R10, R7, 0x8, 0x1f ;  /* 0x0d001f00070a7f89 */ /* 0x000e6800000e0000 */
[----:B------:R-:W2:Y:S04]  /*1140*/  SHFL.BFLY PT, R13, R30, 0x8, 0x1f ;  /* 0x0d001f001e0d7f89 */ /* 0x000ea800000e0000 */
[----:B------:R-:W3:Y:S01]  /*1150*/  SHFL.BFLY PT, R19, R18, 0x8, 0x1f ;  /* 0x0d001f0012137f89 */ /* 0x000ee200000e0000 */
[----:B0-----:R-:W-:Y:S01]  /*1160*/  FADD.FTZ R11, R12, R9 ;  /* 0x000000090c0b7221 */ /* 0x001fe20000010000 */
[----:B-1----:R-:W-:Y:S01]  /*1170*/  FADD.FTZ R10, R7, R10 ;  /* 0x0000000a070a7221 */ /* 0x002fe20000010000 */
[----:B--2---:R-:W-:Y:S01]  /*1180*/  FADD.FTZ R15, R30, R13 ;  /* 0x0000000d1e0f7221 */ /* 0x004fe20000010000 */
[----:B---3--:R-:W-:-:S02]  /*1190*/  FADD.FTZ R20, R18, R19 ;  /* 0x0000001312147221 */ /* 0x008fc40000010000 */
        /* <DEDUP_REMOVED lines=16> */
[----:B------:R-:W0:Y:S01]  /*12a0*/  SHFL.BFLY PT, R16, R15, 0x1, 0x1f ;  /* 0x0c201f000f107f89 */ /* 0x000e2200000e0000 */
[----:B------:R-:W1:Y:S03]  /*12b0*/  LDC.64 R12, c[0x0][0x2d0] ;  /* 0x0000b400ff0c7b82 */ /* 0x000e660000000a00 */
[----:B------:R-:W2:Y:S04]  /*12c0*/  SHFL.BFLY PT, R14, R7, 0x1, 0x1f ;  /* 0x0c201f00070e7f89 */ /* 0x000ea800000e0000 */
[----:B------:R-:W3:Y:S01]  /*12d0*/  SHFL.BFLY PT, R20, R19, 0x1, 0x1f ;  /* 0x0c201f0013147f89 */ /* 0x000ee200000e0000 */
[----:B------:R-:W4:Y:S03]  /*12e0*/  LDC.64 R10, c[0x0][0x2d8] ;  /* 0x0000b600ff0a7b82 */ /* 0x000f260000000a00 */
[----:B------:R-:W3:Y:S01]  /*12f0*/  SHFL.BFLY PT, R9, R22, 0x1, 0x1f ;  /* 0x0c201f0016097f89 */ /* 0x000ee200000e0000 */
[----:B------:R-:W-:Y:S01]  /*1300*/  ISETP.NE.AND P2, PT, R5, RZ, PT ;  /* 0x000000ff0500720c */ /* 0x000fe20003f45270 */
[----:B------:R-:W-:Y:S01]  /*1310*/  BSSY B0, `(.L_x_2951) ;  /* 0x0000022000007945 */ /* 0x000fe20003800000 */
[----:B------:R-:W-:Y:S01]  /*1320*/  SHF.L.U32 R21, R0, 0x2, RZ ;  /* 0x0000000200157819 */ /* 0x000fe200000006ff */
[----:B0-----:R-:W-:Y:S01]  /*1330*/  FADD.FTZ R27, R15, R16 ;  /* 0x000000100f1b7221 */ /* 0x001fe20000010000 */
[----:B------:R-:W-:Y:S01]  /*1340*/  SHF.L.U32 R16, R2, 0xd, RZ ;  /* 0x0000000d02107819 */ /* 0x000fe200000006ff */
[----:B--2---:R-:W-:Y:S01]  /*1350*/  FADD.FTZ R26, R7, R14 ;  /* 0x0000000e071a7221 */ /* 0x004fe20000010000 */
[----:B---3--:R-:W-:Y:S01]  /*1360*/  FADD.FTZ R20, R19, R20 ;  /* 0x0000001413147221 */ /* 0x008fe20000010000 */
[----:B------:R-:W-:-:S06]  /*1370*/  FADD.FTZ R9, R22, R9 ;  /* 0x0000000916097221 */ /* 0x000fcc0000010000 */
[----:B------:R-:W-:Y:S05]  /*1380*/  @P2 BRA `(.L_x_2952) ;  /* 0x0000000000682947 */ /* 0x000fea0003800000 */
[----:B------:R-:W0:Y:S01]  /*1390*/  LDC.64 R22, c[0x0][0x278] ;  /* 0x00009e00ff167b82 */ /* 0x000e220000000a00 */
[----:B------:R-:W-:Y:S01]  /*13a0*/  SHF.R.S32.HI R45, RZ, 0x1f, R44 ;  /* 0x0000001fff2d7819 */ /* 0x000fe2000001142c */
[----:B------:R-:W-:Y:S01]  /*13b0*/  ULDC.64 UR12, c[0x0][0x260] ;  /* 0x00009800000c7ab9 */ /* 0x000fe20000000a00 */
[-C--:B------:R-:W-:Y:S02]  /*13c0*/  ISETP.GE.AND P4, PT, R4, R3.reuse, PT ;  /* 0x000000030400720c */ /* 0x080fe40003f86270 */
[----:B------:R-:W-:-:S03]  /*13d0*/  ISETP.GE.AND P3, PT, R6, R3, PT ;  /* 0x000000030600720c */ /* 0x000fc60003f66270 */
[----:B------:R-:W2:Y:S01]  /*13e0*/  LDC.64 R24, c[0x0][0x280] ;  /* 0x0000a000ff187b82 */ /* 0x000ea20000000a00 */
[C---:B0-----:R-:W-:Y:S02]  /*13f0*/  IMAD R18, R22.reuse, UR10, RZ ;  /* 0x0000000a16127c24 */ /* 0x041fe4000f8e02ff */
[----:B------:R-:W-:-:S04]  /*1400*/  IMAD.WIDE.U32 R14, R22, UR8, R44 ;  /* 0x00000008160e7c25 */ /* 0x000fc8000f8e002c */
[----:B------:R-:W-:Y:S02]  /*1410*/  IMAD R5, R23, UR8, R18 ;  /* 0x0000000817057c24 */ /* 0x000fe4000f8e0212 */
[----:B--2---:R-:W-:-:S03]  /*1420*/  IMAD R18, R24, UR11, RZ ;  /* 0x0000000b18127c24 */ /* 0x004fc6000f8e02ff */
        /* <DEDUP_REMOVED lines=12> */
[----:B------:R-:W-:-:S03]  /*14f0*/  FSEL R9, R9, RZ, !P2 ;  /* 0x000000ff09097208 */ /* 0x000fc60005000000 */
[----:B------:R0:W-:Y:S04]  /*1500*/  STG.E desc[UR6][R14.64+0x40], R5 ;  /* 0x000040050e007986 */ /* 0x0001e8000c101906 */
[----:B------:R0:W-:Y:S04]  /*1510*/  STG.E desc[UR6][R14.64+0x80], R7 ;  /* 0x000080070e007986 */ /* 0x0001e8000c101906 */
[----:B------:R0:W-:Y:S02]  /*1520*/  STG.E desc[UR6][R14.64+0xc0], R9 ;  /* 0x0000c0090e007986 */ /* 0x0001e4000c101906 */
.L_x_2952:
[----:B------:R-:W-:Y:S05]  /*1530*/  BSYNC B0 ;  /* 0x0000000000007941 */ /* 0x000fea0003800000 */
.L_x_2951:
[----:B------:R-:W-:Y:S01]  /*1540*/  UIADD3 UR4, UR4, 0x3f, URZ ;  /* 0x0000003f04047890 */ /* 0x000fe2000fffe03f */
[----:B0-----:R-:W-:Y:S01]  /*1550*/  SHF.R.S32.HI R3, RZ, 0x1f, R21 ;  /* 0x0000001fff037819 */ /* 0x001fe20000011415 */
[----:B-1----:R-:W-:Y:S01]  /*1560*/  IMAD R6, R12, UR10, RZ ;  /* 0x0000000a0c067c24 */ /* 0x002fe2000f8e02ff */
[C---:B------:R-:W-:Y:S01]  /*1570*/  IADD3 R4, P1, R16.reuse, R21, RZ ;  /* 0x0000001510047210 */ /* 0x040fe20007f3e0ff */
[----:B------:R-:W-:Y:S01]  /*1580*/  USHF.R.S32.HI UR5, URZ, 0x1f, UR4 ;  /* 0x0000001f3f057899 */ /* 0x000fe20008011404 */
[----:B------:R-:W-:Y:S02]  /*1590*/  BSSY B0, `(.L_x_2953) ;  /* 0x0000022000007945 */ /* 0x000fe40003800000 */
[----:B------:R-:W-:Y:S01]  /*15a0*/  LEA.HI.X.SX32 R5, R16, R3, 0x1, P1 ;  /* 0x0000000310057211 */ /* 0x000fe200008f0eff */
[----:B------:R-:W-:Y:S01]  /*15b0*/  ULEA.HI UR5, UR5, UR4, URZ, 0x6 ;  /* 0x0000000405057291 */ /* 0x000fe2000f8f303f */
[----:B------:R-:W-:Y:S02]  /*15c0*/  IMAD R3, R13, UR8, R6 ;  /* 0x000000080d037c24 */ /* 0x000fe4000f8e0206 */
[----:B------:R-:W-:Y:S01]  /*15d0*/  IMAD.WIDE.U32 R12, R12, UR8, R4 ;  /* 0x000000080c0c7c25 */ /* 0x000fe2000f8e0004 */
[----:B------:R-:W-:-:S03]  /*15e0*/  ULOP3.LUT UR5, UR5, 0xffffffc0, URZ, 0xc0, !UPT ;  /* 0xffffffc005057892 */ /* 0x000fc6000f8ec03f */
[----:B----4-:R-:W-:Y:S01]  /*15f0*/  IMAD R4, R10, UR11, RZ ;  /* 0x0000000b0a047c24 */ /* 0x010fe2000f8e02ff */
[----:B------:R-:W-:Y:S02]  /*1600*/  IADD3 R13, R13, R3, RZ ;  /* 0x000000030d0d7210 */ /* 0x000fe40007ffe0ff */
[----:B------:R-:W-:Y:S01]  /*1610*/  IADD3 R3, -R44, UR5, RZ ;  /* 0x000000052c037c10 */ /* 0x000fe2000fffe1ff */
[----:B------:R-:W-:Y:S02]  /*1620*/  IMAD R9, R11, UR9, R4 ;  /* 0x000000090b097c24 */ /* 0x000fe4000f8e0204 */
[----:B------:R-:W-:Y:S01]  /*1630*/  IMAD.WIDE.U32 R10, R10, UR9, R12 ;  /* 0x000000090a0a7c25 */ /* 0x000fe2000f8e000c */
[----:B------:R-:W-:-:S04]  /*1640*/  ISETP.GE.OR P0, PT, R0, R3, P0 ;  /* 0x000000030000720c */ /* 0x000fc80000706670 */
[----:B------:R-:W-:-:S09]  /*1650*/  IADD3 R9, R11, R9, RZ ;  /* 0x000000090b097210 */ /* 0x000fd20007ffe0ff */
[----:B------:R-:W-:Y:S05]  /*1660*/  @P0 BRA `(.L_x_2954) ;  /* 0x0000000000500947 */ /* 0x000fea0003800000 */
[----:B------:R-:W0:Y:S01]  /*1670*/  LDC.64 R12, c[0x0][0x2a8] ;  /* 0x0000aa00ff0c7b82 */ /* 0x000e220000000a00 */
[----:B------:R-:W-:Y:S01]  /*1680*/  SHF.R.S32.HI R3, RZ, 0x1f, R0 ;  /* 0x0000001fff037819 */ /* 0x000fe20000011400 */
[----:B------:R-:W-:Y:S01]  /*1690*/  ULDC.64 UR4, c[0x0][0x2a0] ;  /* 0x0000a80000047ab9 */ /* 0x000fe20000000a00 */
[----:B------:R-:W-:-:S04]  /*16a0*/  IADD3 R4, P0, R44, R0, RZ ;  /* 0x000000002c047210 */ /* 0x000fc80007f1e0ff */
[----:B------:R-:W-:Y:S01]  /*16b0*/  LEA.HI.X.SX32 R5, R44, R3, 0x1, P0 ;  /* 0x000000032c057211 */ /* 0x000fe200000f0eff */
[----:B------:R-:W1:Y:S01]  /*16c0*/  LDC.64 R14, c[0x0][0x2b0] ;  /* 0x0000ac00ff0e7b82 */ /* 0x000e620000000a00 */
        /* <DEDUP_REMOVED lines=14> */
.L_x_2954:
[----:B------:R-:W-:Y:S05]  /*17b0*/  BSYNC B0 ;  /* 0x0000000000007941 */ /* 0x000fea0003800000 */
.L_x_2953:
[----:B------:R-:W-:Y:S01]  /*17c0*/  ULDC.64 UR12, c[0x0][0x2e8] ;  /* 0x0000ba00000c7ab9 */ /* 0x000fe20000000a00 */
[----:B------:R-:W-:Y:S01]  /*17d0*/  ULDC.64 UR4, c[0x0][0x2b8] ;  /* 0x0000ae0000047ab9 */ /* 0x000fe20000000a00 */
[----:B------:R-:W-:Y:S02]  /*17e0*/  ISETP.NE.U32.AND P0, PT, RZ, UR12, PT ;  /* 0x0000000cff007c0c */ /* 0x000fe4000bf05070 */
[C---:B------:R-:W-:Y:S02]  /*17f0*/  LEA R4, P1, R10.reuse, UR4, 0x2 ;  /* 0x000000040a047c11 */ /* 0x040fe4000f8210ff */
        /* <DEDUP_REMOVED lines=12> */
[----:B0-----:R-:W0:Y:S08]  /*18c0*/  LDC R3, c[0x0][0x2e0] ;  /* 0x0000b800ff037b82 */ /* 0x001e300000000800 */
[----:B------:R-:W2:Y:S08]  /*18d0*/  LDC R7, c[0x0][0x220] ;  /* 0x00008800ff077b82 */ /* 0x000eb00000000800 */
[----:B-1----:R-:W1:Y:S01]  /*18e0*/  LDC.64 R4, c[0x0][0x2e8] ;  /* 0x0000ba00ff047b82 */ /* 0x002e620000000a00 */
[----:B0-----:R-:W-:-:S04]  /*18f0*/  IMAD R2, R2, R3, UR9 ;  /* 0x0000000902027e24 */ /* 0x001fc8000f8e0203 */
[----:B--2---:R-:W-:-:S04]  /*1900*/  IMAD R3, R2, R7, UR8 ;  /* 0x0000000802037e24 */ /* 0x004fc8000f8e0207 */
[----:B-1----:R-:W-:-:S05]  /*1910*/  IMAD.WIDE R2, R3, 0x4, R4 ;  /* 0x0000000403027825 */ /* 0x002fca00078e0204 */
[----:B------:R-:W-:Y:S01]  /*1920*/  STG.E desc[UR6][R2.64], RZ ;  /* 0x000000ff02007986 */ /* 0x000fe2000c101906 */
[----:B------:R-:W-:Y:S05]  /*1930*/  EXIT ;  /* 0x000000000000794d */ /* 0x000fea0003800000 */
.L_x_2955:
        /* <DEDUP_REMOVED lines=12> */
.L_x_3705:


//--------------------- .text._ZN7cutlass13device_kernelIN5flash11enable_sm90INS1_16FlashAttnBwdSm90INS1_25CollectiveMainloopBwdSm90ILi2ELi2ELi2EN4cute5tupleIJNS5_1CILi1EEES8_S8_EEENS6_IJNS7_ILi64EEENS7_ILi128EEESB_EEENS_6half_tEfNS_4arch4Sm90ELb1ELb0ELb0ELb1ELb0ELb1ELb0ELb0ELi2ELi1ELi2ELi1ELb0EEENS1_21CollectiveEpilogueBwdISC_SD_SF_Li256ELb1ELb0ELi1EEENS1_25SingleTileBwdLPTSchedulerILb1ELi128ELb0EEEEEEEEEvNT_6ParamsE --------------------------
	.section	.text._ZN7cutlass13device_kernelIN5flash11enable_sm90INS1_16FlashAttnBwdSm90INS1_25CollectiveMainloopBwdSm90ILi2ELi2ELi2EN4cute5tupleIJNS5_1CILi1EEES8_S8_EEENS6_IJNS7_ILi64EEENS7_ILi128EEESB_EEENS_6half_tEfNS_4arch4Sm90ELb1ELb0ELb0ELb1ELb0ELb1ELb0ELb0ELi2ELi1ELi2ELi1ELb0EEENS1_21CollectiveEpilogueBwdISC_SD_SF_Li256ELb1ELb0ELi1EEENS1_25SingleTileBwdLPTSchedulerILb1ELi128ELb0EEEEEEEEEvNT_6ParamsE,"ax",@progbits
	.align	128
.text._ZN7cutlass13device_kernelIN5flash11enable_sm90INS1_16FlashAttnBwdSm90INS1_25CollectiveMainloopBwdSm90ILi2ELi2ELi2EN4cute5tupleIJNS5_1CILi1EEES8_S8_EEENS6_IJNS7_ILi64EEENS7_ILi128EEESB_EEENS_6half_tEfNS_4arch4Sm90ELb1ELb0ELb0ELb1ELb0ELb1ELb0ELb0ELi2ELi1ELi2ELi1ELb0EEENS1_21CollectiveEpilogueBwdISC_SD_SF_Li256ELb1ELb0ELi1EEENS1_25SingleTileBwdLPTSchedulerILb1ELi128ELb0EEEEEEEEEvNT_6ParamsE:
        .type           _ZN7cutlass13device_kernelIN5flash11enable_sm90INS1_16FlashAttnBwdSm90INS1_25CollectiveMainloopBwdSm90ILi2ELi2ELi2EN4cute5tupleIJNS5_1CILi1EEES8_S8_EEENS6_IJNS7_ILi64EEENS7_ILi128EEESB_EEENS_6half_tEfNS_4arch4Sm90ELb1ELb0ELb0ELb1ELb0ELb1ELb0ELb0ELi2ELi1ELi2ELi1ELb0EEENS1_21CollectiveEpilogueBwdISC_SD_SF_Li256ELb1ELb0ELi1EEENS1_25SingleTileBwdLPTSchedulerILb1ELi128ELb0EEEEEEEEEvNT_6ParamsE,@function
        .size           _ZN7cutlass13device_kernelIN5flash11enable_sm90INS1_16FlashAttnBwdSm90INS1_25CollectiveMainloopBwdSm90ILi2ELi2ELi2EN4cute5tupleIJNS5_1CILi1EEES8_S8_EEENS6_IJNS7_ILi64EEENS7_ILi128EEESB_EEENS_6half_tEfNS_4arch4Sm90ELb1ELb0ELb0ELb1ELb0ELb1ELb0ELb0ELi2ELi1ELi2ELi1ELb0EEENS1_21CollectiveEpilogueBwdISC_SD_SF_Li256ELb1ELb0ELi1EEENS1_25SingleTileBwdLPTSchedulerILb1ELi128ELb0EEEEEEEEEvNT_6ParamsE,(.L_x_3706 - _ZN7cutlass13device_kernelIN5flash11enable_sm90INS1_16FlashAttnBwdSm90INS1_25CollectiveMainloopBwdSm90ILi2ELi2ELi2EN4cute5tupleIJNS5_1CILi1EEES8_S8_EEENS6_IJNS7_ILi64EEENS7_ILi128EEESB_EEENS_6half_tEfNS_4arch4Sm90ELb1ELb0ELb0ELb1ELb0ELb1ELb0ELb0ELi2ELi1ELi2ELi1ELb0EEENS1_21CollectiveEpilogueBwdISC_SD_SF_Li256ELb1ELb0ELi1EEENS1_25SingleTileBwdLPTSchedulerILb1ELi128ELb0EEEEEEEEEvNT_6ParamsE)
        .other          _ZN7cutlass13device_kernelIN5flash11enable_sm90INS1_16FlashAttnBwdSm90INS1_25CollectiveMainloopBwdSm90ILi2ELi2ELi2EN4cute5tupleIJNS5_1CILi1EEES8_S8_EEENS6_IJNS7_ILi64EEENS7_ILi128EEESB_EEENS_6half_tEfNS_4arch4Sm90ELb1ELb0ELb0ELb1ELb0ELb1ELb0ELb0ELi2ELi1ELi2ELi1ELb0EEENS1_21CollectiveEpilogueBwdISC_SD_SF_Li256ELb1ELb0ELi1EEENS1_25SingleTileBwdLPTSchedulerILb1ELi128ELb0EEEEEEEEEvNT_6ParamsE,@"STO_CUDA_ENTRY STV_DEFAULT"
_ZN7cutlass13device_kernelIN5flash11enable_sm90INS1_16FlashAttnBwdSm90INS1_25CollectiveMainloopBwdSm90ILi2ELi2ELi2EN4cute5tupleIJNS5_1CILi1EEES8_S8_EEENS6_IJNS7_ILi64EEENS7_ILi128EEESB_EEENS_6half_tEfNS_4arch4Sm90ELb1ELb0ELb0ELb1ELb0ELb1ELb0ELb0ELi2ELi1ELi2ELi1ELb0EEENS1_21CollectiveEpilogueBwdISC_SD_SF_Li256ELb1ELb0ELi1EEENS1_25SingleTileBwdLPTSchedulerILb1ELi128ELb0EEEEEEEEEvNT_6ParamsE:
        /* <DEDUP_REMOVED lines=24> */
.L_x_2957:
[----:B------:R-:W-:Y:S05]  /*0180*/  BSYNC B0 ;  /* 0x0000000000007941 */ /* 0x000fea0003800000 */
.L_x_2956:
        /* <DEDUP_REMOVED lines=37> */
.L_x_2958:
        /* <DEDUP_REMOVED lines=22> */
.L_x_2959:
[----:B------:R-:W-:Y:S01]  /*0540*/  PLOP3.LUT P0, PT, PT, PT, UP0, 0x80, 0x0 ;  /* 0x000000000000781c */ /* 0x000fe20003f0f008 */
[----:B------:R-:W-:Y:S01]  /*0550*/  NOP ;  /* 0x0000000000007918 */ /* 0x000fe20000000000 */
[----:B------:R-:W-:Y:S01]  /*0560*/  ULDC.64 UR46, c[0x0][0x208] ;  /* 0x00008200002e7ab9 */ /* 0x000fe20000000a00 */
[----:B------:R-:W-:Y:S01]  /*0570*/  BSSY B6, `(.L_x_2960) ;  /* 0x0000b72000067945 */ /* 0x000fe20003800000 */
[----:B-12-4-:R-:W-:Y:S09]  /*0580*/  BAR.SYNC.DEFER_BLOCKING 0x0 ;  /* 0x0000000000007b1d */ /* 0x016ff20000010000 */
[----:B------:R-:W-:Y:S05]  /*0590*/  @!P0 BRA `(.L_x_2961) ;  /* 0x0000007800048947 */ /* 0x000fea0003800000 */
.L_x_2962:
        /* <DEDUP_REMOVED lines=32> */
.L_x_2963:
[----:B------:R-:W-:Y:S01]  /*07a0*/  ULDC UR7, c[0x0][0x8c4] ;  /* 0x0002310000077ab9 */ /* 0x000fe20000000800 */
[----:B------:R-:W-:Y:S01]  /*07b0*/  UMOV UR36, UR10 ;  /* 0x0000000a00247c82 */ /* 0x000fe20008000000 */
[----:B------:R-:W-:-:S11]  /*07c0*/  UISETP.NE.AND UP0, UPT, UR7, 0x1, UPT ;  /* 0x000000010700788c */ /* 0x000fd6000bf05270 */
[----:B------:R-:W-:Y:S02]  /*07d0*/  @UP0 ULDC.64 UR8, c[0x0][0x8c8] ;  /* 0x0002320000080ab9 */ /* 0x000fe40000000a00 */
[----:B------:R-:W-:-:S04]  /*07e0*/  UIMAD.WIDE.U32 UR4, UR10, UR8, URZ ;  /* 0x000000080a0472a5 */ /* 0x000fc8000f8e003f */
[----:B------:R-:W-:-:S04]  /*07f0*/  @UP0 USHF.R.U32.HI UR36, URZ, UR9, UR5 ;  /* 0x000000093f240299 */ /* 0x000fc80008011605 */
[----:B------:R-:W-:-:S12]  /*0800*/  UIMAD UR4, UR36, UR7, URZ ;  /* 0x00000007240472a4 */ /* 0x000fd8000f8e023f */
.L_x_2964:
        /* <DEDUP_REMOVED lines=9> */
[----:B------:R-:W-:-:S03]  /*08a0*/  @UP0 USHF.R.U32.HI UR39, URZ, UR7, UR5 ;  /* 0x000000073f270299 */ /* 0x000fc60008011605 */
[----:B------:R-:W-:Y:S02]  /*08b0*/  ULDC.64 UR4, c[0x0][0x8f8] ;  /* 0x00023e0000047ab9 */ /* 0x000fe40000000a00 */
[----:B------:R-:W-:Y:S01]  /*08c0*/  ISETP.NE.U32.AND P0, PT, RZ, UR4, PT ;  /* 0x00000004ff007c0c */ /* 0x000fe2000bf05070 */
[----:B------:R-:W-:-:S03]  /*08d0*/  UIADD3 UR4, -UR39, URZ, URZ ;  /* 0x0000003f27047290 */ /* 0x000fc6000fffe13f */
[----:B------:R-:W-:Y:S01]  /*08e0*/  ISETP.NE.AND.EX P0, PT, RZ, UR5, PT, P0 ;  /* 0x00000005ff007c0c */ /* 0x000fe2000bf05300 */
[----:B------:R-:W-:-:S12]  /*08f0*/  UIMAD UR37, UR37, UR4, UR6 ;  /* 0x00000004252572a4 */ /* 0x000fd8000f8e0206 */
        /* <DEDUP_REMOVED lines=8> */
.L_x_2965:
        /* <DEDUP_REMOVED lines=14> */
.L_x_2967:
[----:B------:R-:W-:-:S05]  /*0a60*/  ULDC UR4, c[0x0][0x8ec] ;  /* 0x00023b0000047ab9 */ /* 0x000fca0000000800 */
.L_x_2966:
[----:B------:R-:W-:-:S04]  /*0a70*/  UIADD3 UR4, UR4, 0x7f, URZ ;  /* 0x0000007f04047890 */ /* 0x000fc8000fffe03f */
[----:B------:R-:W-:-:S04]  /*0a80*/  USHF.R.S32.HI UR5, URZ, 0x1f, UR4 ;  /* 0x0000001f3f057899 */ /* 0x000fc80008011404 */
[----:B------:R-:W-:-:S04]  /*0a90*/  ULEA.HI UR5, UR5, UR4, URZ, 0x7 ;  /* 0x0000000405057291 */ /* 0x000fc8000f8f383f */
[----:B------:R-:W-:-:S04]  /*0aa0*/  USHF.R.S32.HI UR5, URZ, 0x7, UR5 ;  /* 0x000000073f057899 */ /* 0x000fc80008011405 */
[----:B------:R-:W-:-:S04]  /*0ab0*/  UISETP.GE.AND UP0, UPT, UR36, UR5, UPT ;  /* 0x000000052400728c */ /* 0x000fc8000bf06270 */
[----:B------:R-:W-:-:S06]  /*0ac0*/  USEL UR39, UR39, 0xffffffff, !UP0 ;  /* 0xffffffff27277887 */ /* 0x000fcc000c000000 */
[----:B------:R-:W-:-:S13]  /*0ad0*/  ISETP.LE.AND P0, PT, RZ, UR39, PT ;  /* 0x00000027ff007c0c */ /* 0x000fda000bf03270 */
[----:B------:R-:W-:Y:S05]  /*0ae0*/  @!P0 BRA `(.L_x_2968) ;  /* 0x000000b000688947 */ /* 0x000fea0003800000 */
[----:B------:R-:W-:Y:S01]  /*0af0*/  ULDC.64 UR4, c[0x0][0x780] ;  /* 0x0001e00000047ab9 */ /* 0x000fe20000000a00 */
[----:B------:R-:W-:Y:S01]  /*0b00*/  USHF.R.S32.HI UR40, URZ, 0x1f, UR37 ;  /* 0x0000001f3f287899 */ /* 0x000fe20008011425 */
[----:B------:R-:W-:Y:S01]  /*0b10*/  ISETP.NE.U32.AND P0, PT, RZ, UR4, PT ;  /* 0x00000004ff007c0c */ /* 0x000fe2000bf05070 */
[----:B------:R-:W-:-:S03]  /*0b20*/  ULDC UR41, c[0x0][0x290] ;  /* 0x0000a40000297ab9 */ /* 0x000fc60000000800 */
        /* <DEDUP_REMOVED lines=9> */
.L_x_2969:
        /* <DEDUP_REMOVED lines=14> */
.L_x_2970:
        /* <DEDUP_REMOVED lines=11> */
.L_x_2971:
        /* <DEDUP_REMOVED lines=13> */
.L_x_2972:
[----:B------:R-:W-:Y:S01]  /*0e20*/  UIADD3 UR5, UR42, -UR41, URZ ;  /* 0x800000292a057290 */ /* 0x000fe2000fffe03f */
[----:B------:R-:W-:Y:S01]  /*0e30*/  PLOP3.LUT P0, PT, PT, PT, PT, 0x80, 0x0 ;  /* 0x000000000000781c */ /* 0x000fe20003f0f070 */
[----:B------:R-:W-:Y:S01]  /*0e40*/  ULDC UR6, c[0x0][0x74c] ;  /* 0x0001d30000067ab9 */ /* 0x000fe20000000800 */
[----:B------:R-:W-:Y:S01]  /*0e50*/  UIADD3 UR4, UR42, 0x3f, URZ ;  /* 0x0000003f2a047890 */ /* 0x000fe2000fffe03f */
[----:B------:R-:W-:Y:S01]  /*0e60*/  CS2R R86, SRZ ;  /* 0x0000000000567805 */ /* 0x000fe2000001ff00 */
[----:B------:R-:W-:Y:S01]  /*0e70*/  ULEA UR5, UR36, UR5, 0x7 ;  /* 0x0000000524057291 */ /* 0x000fe2000f8e383f */
[----:B------:R-:W-:Y:S02]  /*0e80*/  CS2R R84, SRZ ;  /* 0x0000000000547805 */ /* 0x000fe4000001ff00 */
[----:B------:R-:W-:Y:S02]  /*0e90*/  CS2R R82, SRZ ;  /* 0x0000000000527805 */ /* 0x000fe4000001ff00 */
[----:B------:R-:W-:Y:S01]  /*0ea0*/  CS2R R80, SRZ ;  /* 0x0000000000507805 */ /* 0x000fe2000001ff00 */
[----:B------:R-:W-:Y:S01]  /*0eb0*/  UIADD3 UR5, UR5, -UR6, URZ ;  /* 0x8000000605057290 */ /* 0x000fe2000fffe03f */
[----:B------:R-:W-:-:S02]  /*0ec0*/  CS2R R78, SRZ ;  /* 0x00000000004e7805 */ /* 0x000fc4000001ff00 */
[----:B------:R-:W-:Y:S02]  /*0ed0*/  CS2R R76, SRZ ;  /* 0x00000000004c7805 */ /* 0x000fe4000001ff00 */
[----:B------:R-:W-:Y:S01]  /*0ee0*/  CS2R R74, SRZ ;  /* 0x00000000004a7805 */ /* 0x000fe2000001ff00 */
[----:B------:R-:W-:Y:S01]  /*0ef0*/  USHF.R.S32.HI UR6, URZ, 0x1f, UR5 ;  /* 0x0000001f3f067899 */ /* 0x000fe20008011405 */
[----:B------:R-:W-:Y:S02]  /*0f00*/  CS2R R72, SRZ ;  /* 0x0000000000487805 */ /* 0x000fe4000001ff00 */
        /* <DEDUP_REMOVED lines=24> */
[----:B------:R-:W-:Y:S01]  /*1090*/  PLOP3.LUT P1, PT, PT, PT, UP0, 0x80, 0x0 ;  /* 0x000000000000781c */ /* 0x000fe20003f2f008 */
[----:B------:R-:W-:Y:S01]  /*10a0*/  IMAD.MOV.U32 R12, RZ, RZ, RZ ;  /* 0x000000ffff0c7224 */ /* 0x000fe200078e00ff */
[----:B------:R-:W-:Y:S02]  /*10b0*/  CS2R R10, SRZ ;  /* 0x00000000000a7805 */ /* 0x000fe4000001ff00 */
[----:B------:R-:W-:Y:S02]  /*10c0*/  CS2R R36, SRZ ;  /* 0x0000000000247805 */ /* 0x000fe4000001ff00 */
[----:B------:R-:W-:Y:S02]  /*10d0*/  CS2R R8, SRZ ;  /* 0x0000000000087805 */ /* 0x000fe4000001ff00 */
[----:B------:R-:W-:-:S02]  /*10e0*/  CS2R R32, SRZ ;  /* 0x0000000000207805 */ /* 0x000fc4000001ff00 */
[----:B------:R-:W-:Y:S01]  /*10f0*/  CS2R R6, SRZ ;  /* 0x0000000000067805 */ /* 0x000fe2000001ff00 */
[----:B------:R-:W-:Y:S01]  /*1100*/  IMAD.MOV.U32 R29, RZ, RZ, RZ ;  /* 0x000000ffff1d7224 */ /* 0x000fe200078e00ff */
[----:B------:R-:W-:Y:S01]  /*1110*/  CS2R R4, SRZ ;  /* 0x0000000000047805 */ /* 0x000fe2000001ff00 */
[----:B------:R-:W-:Y:S01]  /*1120*/  IMAD.MOV.U32 R2, RZ, RZ, RZ ;  /* 0x000000ffff027224 */ /* 0x000fe200078e00ff */
[----:B------:R-:W-:Y:S01]  /*1130*/  CS2R R150, SRZ ;  /* 0x0000000000967805 */ /* 0x000fe2000001ff00 */
[----:B------:R-:W-:Y:S01]  /*1140*/  IMAD.MOV.U32 R25, RZ, RZ, RZ ;  /* 0x000000ffff197224 */ /* 0x000fe200078e00ff */
        /* <DEDUP_REMOVED lines=52> */
.L_x_2975:
        /* <DEDUP_REMOVED lines=15> */
.L_x_2974:
        /* <DEDUP_REMOVED lines=22> */
.L_x_2977:
        /* <DEDUP_REMOVED lines=15> */
.L_x_2976:
        /* <DEDUP_REMOVED lines=8> */
.L_x_3122:
        /* <DEDUP_REMOVED lines=15> */
.L_x_2979:
[----:B------:R-:W-:Y:S01]  /*1940*/  SHF.R.S32.HI R8, RZ, 0x4, R3 ;  /* 0x00000004ff087819 */ /* 0x000fe20000011403 */
[----:B------:R-:W-:Y:S01]  /*1950*/  UIMAD UR4, UR36, -0x80, UR41 ;  /* 0xffffff80240478a4 */ /* 0x000fe2000f8e0229 */
[----:B------:R-:W-:Y:S01]  /*1960*/  SHF.R.S32.HI R0, RZ, 0x1f, R5 ;  /* 0x0000001fff007819 */ /* 0x000fe20000011405 */
[----:B------:R-:W-:Y:S01]  /*1970*/  IMAD.U32 R231, RZ, RZ, UR38 ;  /* 0x00000026ffe77e24 */ /* 0x000fe2000f8e00ff */
[----:B---3--:R-:W-:Y:S02]  /*1980*/  LOP3.LUT R9, R7, 0x8, R2, 0xf8, !PT ;  /* 0x0000000807097812 */ /* 0x008fe400078ef802 */
[----:B------:R-:W-:Y:S02]  /*1990*/  CS2R R86, SRZ ;  /* 0x0000000000567805 */ /* 0x000fe4000001ff00 */
[----:B------:R-:W-:Y:S01]  /*19a0*/  LEA.HI R3, R3, R8, RZ, 0x1 ;  /* 0x0000000803037211 */ /* 0x000fe200078f08ff */
[----:B------:R-:W-:Y:S01]  /*19b0*/  IMAD.U32 R15, RZ, RZ, UR4 ;  /* 0x00000004ff0f7e24 */ /* 0x000fe2000f8e00ff */
[----:B------:R-:W-:-:S02]  /*19c0*/  LEA.HI R2, R0, R5, RZ, 0x2 ;  /* 0x0000000500027211 */ /* 0x000fc400078f10ff */
[----:B------:R-:W-:Y:S02]  /*19d0*/  CS2R R84, SRZ ;  /* 0x0000000000547805 */ /* 0x000fe4000001ff00 */
[----:B------:R-:W-:Y:S02]  /*19e0*/  LEA.HI R0, R0, R5, RZ, 0x5 ;  /* 0x0000000500007211 */ /* 0x000fe400078f28ff */
[----:B------:R-:W-:Y:S02]  /*19f0*/  CS2R R82, SRZ ;  /* 0x0000000000527805 */ /* 0x000fe4000001ff00 */
[----:B------:R-:W-:Y:S02]  /*1a00*/  SHF.R.U32.HI R4, RZ, 0x3, R4 ;  /* 0x00000003ff047819 */ /* 0x000fe40000011604 */
[----:B------:R-:W-:Y:S02]  /*1a10*/  CS2R R80, SRZ ;  /* 0x0000000000507805 */ /* 0x000fe4000001ff00 */
[----:B------:R-:W-:-:S02]  /*1a20*/  LEA.HI R7, R13, R13, RZ, 0x1 ;  /* 0x0000000d0d077211 */ /* 0x000fc400078f08ff */
[----:B------:R-:W-:Y:S02]  /*1a30*/  CS2R R78, SRZ ;  /* 0x00000000004e7805 */ /* 0x000fe4000001ff00 */
[----:B------:R-:W-:Y:S02]  /*1a40*/  LOP3.LUT R11, R3, 0x7ffffe, RZ, 0xc0, !PT ;  /* 0x007ffffe030b7812 */ /* 0x000fe400078ec0ff */
[----:B------:R-:W-:Y:S02]  /*1a50*/  CS2R R76, SRZ ;  /* 0x00000000004c7805 */ /* 0x000fe4000001ff00 */
[--C-:B------:R-:W-:Y:S02]  /*1a60*/  SHF.R.S32.HI R6, RZ, 0x2, R2.reuse ;  /* 0x00000002ff067819 */ /* 0x100fe40000011402 */
[----:B------:R-:W-:Y:S02]  /*1a70*/  CS2R R74, SRZ ;  /* 0x00000000004a7805 */ /* 0x000fe4000001ff00 */
[----:B------:R-:W-:Y:S01]  /*1a80*/  SHF.R.S32.HI R3, RZ, 0x1f, R2 ;  /* 0x0000001fff037819 */ /* 0x000fe20000011402 */
[----:B------:R-:W-:Y:S01]  /*1a90*/  IMAD.IADD R11, R8, 0x1, -R11 ;  /* 0x00000001080b7824 */ /* 0x000fe200078e0a0b */
[----:B------:R-:W-:-:S02]  /*1aa0*/  SHF.R.S32.HI R0, RZ, 0x5, R0 ;  /* 0x00000005ff007819 */ /* 0x000fc40000011400 */
[----:B------:R-:W-:Y:S02]  /*1ab0*/  CS2R R72, SRZ ;  /* 0x0000000000487805 */ /* 0x000fe4000001ff00 */
[----:B------:R-:W-:Y:S02]  /*1ac0*/  LOP3.LUT R229, R9, R4, RZ, 0x3c, !PT ;  /* 0x0000000409e57212 */ /* 0x000fe400078e3cff */
[----:B------:R-:W-:Y:S02]  /*1ad0*/  CS2R R70, SRZ ;  /* 0x0000000000467805 */ /* 0x000fe4000001ff00 */
[----:B------:R-:W-:Y:S01]  /*1ae0*/  LOP3.LUT R4, R7, 0xfffffffe, RZ, 0xc0, !PT ;  /* 0xfffffffe07047812 */ /* 0x000fe200078ec0ff */
[----:B------:R-:W-:Y:S01]  /*1af0*/  IMAD R9, R0, -0x10, R15 ;  /* 0xfffffff000097824 */ /* 0x000fe200078e020f */
[----:B------:R-:W-:Y:S02]  /*1b00*/  LEA.HI R3, R3, R6, RZ, 0x3 ;  /* 0x0000000603037211 */ /* 0x000fe400078f18ff */
[----:B------:R-:W-:-:S02]  /*1b10*/  CS2R R68, SRZ ;  /* 0x0000000000447805 */ /* 0x000fc4000001ff00 */
[----:B--2---:R-:W-:Y:S01]  /*1b20*/  LEA.HI R0, R14, R14, RZ, 0x1 ;  /* 0x0000000e0e007211 */ /* 0x004fe200078f08ff */
[----:B------:R-:W-:Y:S01]  /*1b30*/  IMAD.IADD R8, R13, 0x1, -R4 ;  /* 0x000000010d087824 */ /* 0x000fe200078e0a04 */
[----:B------:R-:W-:Y:S01]  /*1b40*/  LOP3.LUT R7, R3, 0xfffffff8, RZ, 0xc0, !PT ;  /* 0xfffffff803077812 */ /* 0x000fe200078ec0ff */
[----:B------:R-:W-:Y:S01]  /*1b50*/  IMAD.SHL.U32 R4, R13, 0x1000, RZ ;  /* 0x000010000d047824 */ /* 0x000fe200078e00ff */
[----:B------:R-:W-:Y:S02]  /*1b60*/  LOP3.LUT R2, R2, 0xfffffffc, RZ, 0xc0, !PT ;  /* 0xfffffffc02027812 */ /* 0x000fe400078ec0ff */
        /* <DEDUP_REMOVED lines=65> */
[----:B------:R-:W-:Y:S02]  /*1f80*/  IMAD R2, R9, 0x4, R228 ;  /* 0x0000000409027824 */ /* 0x000fe400078e02e4 */
[----:B------:R-:W-:-:S07]  /*1f90*/  IMAD.SHL.U32 R227, R227, 0x2, RZ ;  /* 0x00000002e3e37824 */ /* 0x000fce00078e00ff */
.L_x_2991:
[----:B------:R-:W-:-:S13]  /*1fa0*/  ISETP.NE.AND P0, PT, R231, 0x3, PT ;  /* 0x00000003e700780c */ /* 0x000fda0003f05270 */
[----:B------:R-:W-:Y:S05]  /*1fb0*/  @!P0 BRA `(.L_x_2981) ;  /* 0x0000000000048947 */ /* 0x000fea0003800000 */
[----:B------:R-:W-:Y:S01]  /*1fc0*/  BPT.TRAP 0x1 ;  /* 0x000000040000795c */ /* 0x000fe20000300000 */
.L_x_2981:
[----:B------:R-:W-:Y:S01]  /*1fd0*/  IMAD R0, R3, 0x8, R228 ;  /* 0x0000000803007824 */ /* 0x000fe200078e02e4 */
[----:B------:R-:W-:-:S04]  /*1fe0*/  SHF.L.U32 R9, R4, 0x1f, RZ ;  /* 0x0000001f04097819 */ /* 0x000fc800000006ff */
[----:B------:R2:W3:Y:S01]  /*1ff0*/  SYNCS.PHASECHK.TRANS64.TRYWAIT P1, [R0+URZ+0x30810], R9 ;  /* 0x03081009000075a7 */ /* 0x0004e2000802017f */
[----:B------:R-:W-:Y:S05]  /*2000*/  @!P0 BRA `(.L_x_2982) ;  /* 0x0000000000048947 */ /* 0x000fea0003800000 */
[----:B------:R-:W-:Y:S01]  /*2010*/  BPT.TRAP 0x1 ;  /* 0x000000040000795c */ /* 0x000fe20000300000 */
.L_x_2982:
[----:B---3--:R-:W-:Y:S05]  /*2020*/  @P1 BRA `(.L_x_2983) ;  /* 0x0000000000081947 */ /* 0x008fea0003800000 */
[----:B------:R-:W3:Y:S02]  /*2030*/  SYNCS.PHASECHK.TRANS64.TRYWAIT P1, [R0+URZ+0x30810], R9 ;  /* 0x03081009000075a7 */ /* 0x000ee4000802017f */
[----:B---3--:R-:W-:Y:S05]  /*2040*/  @!P1 BRA `(.L_x_2984) ;  /* 0x0000009c00489947 */ /* 0x008fea0003800000 */
.L_x_2983:
        /* <DEDUP_REMOVED lines=81> */
.L_x_2985:
[----:B------:R1:W1:Y:S01]  /*2560*/  SYNCS.PHASECHK.TRANS64.TRYWAIT P1, [R0+URZ+0x30830], R9 ;  /* 0x03083009000075a7 */ /* 0x000262000802017f */
[----:B------:R-:W-:Y:S05]  /*2570*/  @!P0 BRA `(.L_x_2986) ;  /* 0x0000000000048947 */ /* 0x000fea0003800000 */
[----:B------:R-:W-:Y:S01]  /*2580*/  BPT.TRAP 0x1 ;  /* 0x000000040000795c */ /* 0x000fe20000300000 */
.L_x_2986:
[----:B------:R-:W-:-:S05]  /*2590*/  VIADD R6, R228, 0x20000 ;  /* 0x00020000e4067836 */ /* 0x000fca0000000000 */
[----:B------:R-:W-:-:S04]  /*25a0*/  SHF.R.U32.HI R6, RZ, 0x4, R6 ;  /* 0x00000004ff067819 */ /* 0x000fc80000011606 */
[----:B------:R-:W-:-:S04]  /*25b0*/  LOP3.LUT R225, R6, 0x3fff, RZ, 0xc0, !PT ;  /* 0x00003fff06e17812 */ /* 0x000fc800078ec0ff */
[----:B------:R-:W-:Y:S01]  /*25c0*/  LOP3.LUT R6, R225, 0x10000, RZ, 0xfc, !PT ;  /* 0x00010000e1067812 */ /* 0x000fe200078efcff */
[----:B-1----:R-:W-:Y:S06]  /*25d0*/  @P1 BRA `(.L_x_2987) ;  /* 0x0000000000081947 */ /* 0x002fec0003800000 */
[----:B------:R-:W1:Y:S02]  /*25e0*/  SYNCS.PHASECHK.TRANS64.TRYWAIT P1, [R0+URZ+0x30830], R9 ;  /* 0x03083009000075a7 */ /* 0x000e64000802017f */
[----:B-1----:R-:W-:Y:S05]  /*25f0*/  @!P1 BRA `(.L_x_2988) ;  /* 0x0000009400f09947 */ /* 0x002fea0003800000 */
.L_x_2987:
        /* <DEDUP_REMOVED lines=312> */
[----:B------:R-:W-:Y:S01]  /*3980*/  R2UR UR7, R7 ;  /* 0x00000000070772ca */ /* 0x000fe200000e0000 */
[----:B------:R-:W-:Y:S01]  /*3990*/  UIADD3 UR6, UR6, 0x180, URZ ;  /* 0x0000018006067890 */ /* 0x000fe2000fffe03f */
[----:B------:R-:W-:-:S04]  /*39a0*/  LOP3.LUT R6, R6, 0x3fff, RZ, 0xc0, !PT ;  /* 0x00003fff06067812 */ /* 0x000fc800078ec0ff */
[----:B------:R-:W-:-:S05]  /*39b0*/  LOP3.LUT R6, R6, 0x10000, RZ, 0xfc, !PT ;  /* 0x0001000006067812 */ /* 0x000fca00078efcff */
[----:B------:R-:W-:Y:S02]  /*39c0*/  IMAD R6, R3, 0x400, R6 ;  /* 0x0000040003067824 */ /* 0x000fe400078e0206 */
[----:B------:R-:W-:-:S03]  /*39d0*/  USHF.R.U32.HI UR7, URZ, 0x4, UR7 ;  /* 0x000000043f077899 */ /* 0x000fc60008011607 */
[----:B------:R-:W-:Y:S01]  /*39e0*/  R2UR UR5, R6 ;  /* 0x00000000060572ca */ /* 0x000fe200000e0000 */
[----:B------:R-:W-:-:S03]  /*39f0*/  ULOP3.LUT UR12, UR7, 0x3fff, URZ, 0xc0, !UPT ;  /* 0x00003fff070c7892 */ /* 0x000fc6000f8ec03f */
[----:B------:R-:W-:Y:S01]  /*3a00*/  UMOV UR7, 0x40000040 ;  /* 0x4000004000077882 */ /* 0x000fe20000000000 */
        /* <DEDUP_REMOVED lines=84> */
.L_x_2989:
        /* <DEDUP_REMOVED lines=49> */
.L_x_2990:
        /* <DEDUP_REMOVED lines=78> */
.L_x_2973:
        /* <DEDUP_REMOVED lines=8> */
[----:B------:R-:W-:Y:S01]  /*47c0*/  F2FP.F16.F32.PACK_AB R90, R93, R92 ;  /* 0x0000005c5d5a723e */ /* 0x000fe200000000ff */
[----:B------:R-:W-:Y:S01]  /*47d0*/  ULDC.64 UR8, c[0x0][0x878] ;  /* 0x00021e0000087ab9 */ /* 0x000fe20000000a00 */
[----:B------:R-:W-:Y:S01]  /*47e0*/  F2FP.F16.F32.PACK_AB R91, R95, R94 ;  /* 0x0000005e5f5b723e */ /* 0x000fe200000000ff */
[----:B------:R-:W-:Y:S01]  /*47f0*/  UISETP.NE.U32.AND UP1, UPT, UR8, URZ, UPT ;  /* 0x0000003f0800728c */ /* 0x000fe2000bf25070 */
[----:B------:R-:W-:Y:S02]  /*4800*/  F2FP.F16.F32.PACK_AB R97, R99, R98 ;  /* 0x000000626361723e */ /* 0x000fe400000000ff */
[----:B------:R-:W-:Y:S01]  /*4810*/  F2FP.F16.F32.PACK_AB R104, R105, R104 ;  /* 0x000000686968723e */ /* 0x000fe200000000ff */
[----:B------:R-:W-:Y:S01]  /*4820*/  UISETP.NE.AND.EX UP1, UPT, UR9, URZ, UPT, UP1 ;  /* 0x0000003f0900728c */ /* 0x000fe2000bf25310 */
[----:B------:R-:W-:-:S02]  /*4830*/  F2FP.F16.F32.PACK_AB R98, R101, R100 ;  /* 0x000000646562723e */ /* 0x000fc400000000ff */
        /* <DEDUP_REMOVED lines=94> */
[----:B-1----:R-:W-:Y:S01]  /*4e20*/  IMAD.U32 R4, RZ, RZ, UR4 ;  /* 0x00000004ff047e24 */ /* 0x002fe2000f8e00ff */
[----:B------:R-:W-:Y:S01]  /*4e30*/  F2FP.F16.F32.PACK_AB R65, R67, R66 ;  /* 0x000000424341723e */ /* 0x000fe200000000ff */
[----:B------:R-:W-:Y:S01]  /*4e40*/  IMAD.U32 R5, RZ, RZ, UR5 ;  /* 0x00000005ff057e24 */ /* 0x000fe2000f8e00ff */
[----:B------:R-:W-:Y:S01]  /*4e50*/  F2FP.F16.F32.PACK_AB R72, R73, R72 ;  /* 0x000000484948723e */ /* 0x000fe200000000ff */
[----:B------:R3:W-:Y:S01]  /*4e60*/  STSM.16.M88.4 [R15+0x4000], R56 ;  /* 0x004000380f007844 */ /* 0x0007e20000000200 */
[----:B------:R-:W-:Y:S01]  /*4e70*/  F2FP.F16.F32.PACK_AB R66, R69, R68 ;  /* 0x000000444542723e */ /* 0x000fe200000000ff */
[----:B------:R-:W-:Y:S01]  /*4e80*/  @UP1 ULDC.64 UR4, c[0x0][0x878] ;  /* 0x00021e0000041ab9 */ /* 0x000fe20000000a00 */
        /* <DEDUP_REMOVED lines=10> */
[----:B------:R-:W-:-:S03]  /*4f30*/  PLOP3.LUT P0, PT, PT, PT, UP0, 0x80, 0x0 ;  /* 0x000000000000781c */ /* 0x000fc60003f0f008 */
[----:B------:R3:W-:Y:S01]  /*4f40*/  STSM.16.M88.4 [R17+-0x4000], R80 ;  /* 0xffc0005011007844 */ /* 0x0007e20000000200 */
[----:B------:R-:W-:Y:S01]  /*4f50*/  BAR.SYNC.DEFER_BLOCKING 0x1, 0x100 ;  /* 0x0044000000007b1d */ /* 0x000fe20000010000 */
[----:B------:R-:W-:Y:S01]  /*4f60*/  PLOP3.LUT P1, PT, PT, PT, UP1, 0x80, 0x0 ;  /* 0x000000000000781c */ /* 0x000fe20003f2f018 */
[----:B------:R-:W-:-:S06]  /*4f70*/  @UP1 UIMAD.WIDE UR4, UR39, 0x4, UR4 ;  /* 0x00000004270418a5 */ /* 0x000fcc000f8e0204 */
[----:B------:R-:W-:Y:S01]  /*4f80*/  IMAD.U32 R6, RZ, RZ, UR4 ;  /* 0x00000004ff067e24 */ /* 0x000fe2000f8e00ff */
[----:B--2---:R-:W2:Y:S01]  /*4f90*/  @P0 LDG.E R9, desc[UR46][R4.64] ;  /* 0x0000002e04090981 */ /* 0x004ea2000c1e1900 */
[----:B------:R-:W-:-:S05]  /*4fa0*/  IMAD.U32 R7, RZ, RZ, UR5 ;  /* 0x00000005ff077e24 */ /* 0x000fca000f8e00ff */
[----:B------:R-:W4:Y:S01]  /*4fb0*/  @P1 LDG.E R6, desc[UR46][R6.64] ;  /* 0x0000002e06061981 */ /* 0x000f22000c1e1900 */
[----:B------:R-:W-:Y:S01]  /*4fc0*/  LEA.HI R8, R19, R20, RZ, 0x7 ;  /* 0x0000001413087211 */ /* 0x000fe200078f38ff */
[----:B------:R-:W-:Y:S01]  /*4fd0*/  IMAD.SHL.U32 R2, R0, 0x40, RZ ;  /* 0x0000004000027824 */ /* 0x000fe200078e00ff */
[----:B------:R-:W-:Y:S01]  /*4fe0*/  ULDC UR6, c[0x0][0x808] ;  /* 0x0002020000067ab9 */ /* 0x000fe20000000800 */
[----:B------:R-:W-:Y:S01]  /*4ff0*/  IMAD.SHL.U32 R14, R14, 0x8, RZ ;  /* 0x000000080e0e7824 */ /* 0x000fe200078e00ff */
[----:B------:R-:W-:Y:S01]  /*5000*/  UMOV UR4, URZ ;  /* 0x0000003f00047c82 */ /* 0x000fe20008000000 */
[----:B------:R-:W-:Y:S01]  /*5010*/  IMAD.SHL.U32 R8, R8, 0x4, RZ ;  /* 0x0000000408087824 */ /* 0x000fe200078e00ff */
[----:B------:R-:W-:-:S04]  /*5020*/  UMOV UR5, URZ ;  /* 0x0000003f00057c82 */ /* 0x000fc80008000000 */
[----:B------:R-:W-:-:S05]  /*5030*/  LOP3.LUT R8, R8, 0x7ffffe00, RZ, 0xc0, !PT ;  /* 0x7ffffe0008087812 */ /* 0x000fca00078ec0ff */
[----:B------:R-:W-:Y:S01]  /*5040*/  IMAD R8, R13, 0x2000, R8 ;  /* 0x000020000d087824 */ /* 0x000fe200078e0208 */
[----:B--2---:R-:W-:Y:S02]  /*5050*/  @P0 R2UR UR8, R9 ;  /* 0x00000000090802ca */ /* 0x004fe400000e0000 */
[----:B------:R-:W-:-:S04]  /*5060*/  LOP3.LUT R9, R2, 0x1c0, RZ, 0xc0, !PT ;  /* 0x000001c002097812 */ /* 0x000fc800078ec0ff */
[----:B------:R-:W-:Y:S02]  /*5070*/  LOP3.LUT R14, R9, 0x38, R14, 0xf8, !PT ;  /* 0x00000038090e7812 */ /* 0x000fe400078ef80e */
[----:B------:R-:W-:Y:S02]  /*5080*/  SHF.R.U32.HI R9, RZ, 0x3, R9 ;  /* 0x00000003ff097819 */ /* 0x000fe40000011609 */
[----:B----4-:R-:W-:Y:S02]  /*5090*/  @P1 R2UR UR6, R6 ;  /* 0x00000000060612ca */ /* 0x010fe400000e0000 */
[----:B------:R-:W-:Y:S01]  /*50a0*/  LOP3.LUT R9, R14, R9, RZ, 0x3c, !PT ;  /* 0x000000090e097212 */ /* 0x000fe200078e3cff */
[----:B------:R-:W-:Y:S02]  /*50b0*/  @UP0 USHF.R.S32.HI UR9, URZ, 0x1f, UR8 ;  /* 0x0000001f3f090899 */ /* 0x000fe40008011408 */
[----:B------:R-:W-:Y:S02]  /*50c0*/  @UP0 UMOV UR4, UR8 ;  /* 0x0000000800040c82 */ /* 0x000fe40008000000 */
[----:B------:R-:W-:-:S03]  /*50d0*/  IMAD.IADD R8, R8, 0x1, R9 ;  /* 0x0000000108087824 */ /* 0x000fc600078e0209 */
[----:B------:R-:W-:Y:S01]  /*50e0*/  @UP0 UMOV UR5, UR9 ;  /* 0x0000000900050c82 */ /* 0x000fe20008000000 */
[----:B---3--:R-:W-:Y:S05]  /*50f0*/  @P1 BRA `(.L_x_2993) ;  /* 0x0000000000181947 */ /* 0x008fea0003800000 */
[----:B------:R-:W-:Y:S05]  /*5100*/  @!P0 BRA `(.L_x_2993) ;  /* 0x0000000000148947 */ /* 0x000fea0003800000 */
[----:B------:R-:W2:Y:S04]  /*5110*/  LDG.E R6, desc[UR46][R4.64] ;  /* 0x0000002e04067981 */ /* 0x000ea8000c1e1900 */
[----:B------:R-:W3:Y:S01]  /*5120*/  LDG.E R2, desc[UR46][R4.64+0x4] ;  /* 0x0000042e04027981 */ /* 0x000ee2000c1e1900 */
[----:B--2---:R-:W-:Y:S02]  /*5130*/  R2UR UR8, R6 ;  /* 0x00000000060872ca */ /* 0x004fe400000e0000 */
[----:B---3--:R-:W-:-:S13]  /*5140*/  R2UR UR6, R2 ;  /* 0x00000000020672ca */ /* 0x008fda00000e0000 */
[----:B------:R-:W-:-:S12]  /*5150*/  UIADD3 UR6, -UR8, UR6, URZ ;  /* 0x0000000608067290 */ /* 0x000fd8000fffe13f */
.L_x_2993:
[----:B------:R-:W-:Y:S01]  /*5160*/  LEA R46, R8, UR7, 0x1 ;  /* 0x00000007082e7c11 */ /* 0x000fe2000f8e08ff */
[----:B------:R-:W-:Y:S01]  /*5170*/  UIMAD UR6, UR36, -0x80, UR6 ;  /* 0xffffff80240678a4 */ /* 0x000fe2000f8e0206 */
[----:B------:R-:W-:Y:S01]  /*5180*/  IMAD.SHL.U32 R36, R3, 0x8, RZ ;  /* 0x0000000803247824 */ /* 0x000fe200078e00ff */
[----:B------:R-:W-:Y:S01]  /*5190*/  ULDC.64 UR10, c[0x0][0x850] ;  /* 0x00021400000a7ab9 */ /* 0x000fe20000000a00 */
[C---:B------:R-:W-:Y:S01]  /*51a0*/  VIADD R32, R0.reuse, 0x20 ;  /* 0x0000002000207836 */ /* 0x040fe20000000000 */
[----:B------:R-:W-:Y:S01]  /*51b0*/  UISETP.LT.AND UP1, UPT, UR6, 0x80, UPT ;  /* 0x000000800600788c */ /* 0x000fe2000bf21270 */
[----:B------:R1:W2:Y:S01]  /*51c0*/  LDS.128 R28, [R46+0x8800] ;  /* 0x008800002e1c7984 */ /* 0x0002a20000000c00 */
[C---:B------:R-:W-:Y:S01]  /*51d0*/  VIADD R2, R0.reuse, 0x10 ;  /* 0x0000001000027836 */ /* 0x040fe20000000000 */
[----:B------:R-:W-:Y:S01]  /*51e0*/  UIMAD UR7, UR40, UR10, URZ ;  /* 0x0000000a280772a4 */ /* 0x000fe2000f8e023f */
[--C-:B------:R-:W-:Y:S01]  /*51f0*/  SHF.R.S32.HI R37, RZ, 0x1f, R36.reuse ;  /* 0x0000001fff257819 */ /* 0x100fe20000011424 */
[----:B------:R1:W3:Y:S01]  /*5200*/  LDS.128 R24, [R46+0x1000] ;  /* 0x001000002e187984 */ /* 0x0002e20000000c00 */
[----:B------:R-:W-:Y:S01]  /*5210*/  USEL UR8, UR6, 0x80, UP1 ;  /* 0x0000008006087887 */ /* 0x000fe20008800000 */
[----:B------:R-:W-:Y:S01]  /*5220*/  IMAD.U32 R3, RZ, RZ, UR10 ;  /* 0x0000000aff037e24 */ /* 0x000fe2000f8e00ff */
[----:B------:R-:W-:Y:S01]  /*5230*/  UIMAD UR7, UR37, UR11, UR7 ;  /* 0x0000000b250772a4 */ /* 0x000fe2000f8e0207 */
[----:B------:R1:W4:Y:S01]  /*5240*/  LDS.128 R20, [R46+0x1800] ;  /* 0x001800002e147984 */ /* 0x0003220000000c00 */
[----:B------:R-:W-:Y:S01]  /*5250*/  VIADD R33, R0, 0x30 ;  /* 0x0000003000217836 */ /* 0x000fe20000000000 */
[----:B------:R-:W-:Y:S01]  /*5260*/  USHF.R.S32.HI UR6, URZ, 0x1f, UR39 ;  /* 0x0000001f3f067899 */ /* 0x000fe20008011427 */
[----:B------:R-:W-:Y:S01]  /*5270*/  ISETP.GE.AND P0, PT, R32, UR8, PT ;  /* 0x0000000820007c0c */ /* 0x000fe2000bf06270 */
[----:B------:R1:W1:Y:S01]  /*5280*/  LDS.128 R16, [R46+0x2000] ;  /* 0x002000002e107984 */ /* 0x0002620000000c00 */
[----:B------:R-:W-:Y:S01]  /*5290*/  VIADD R32, R0, 0x40 ;  /* 0x0000004000207836 */ /* 0x000fe20000000000 */
[----:B------:R-:W-:Y:S01]  /*52a0*/  ISETP.GE.AND P6, PT, R2, UR8, PT ;  /* 0x0000000802007c0c */ /* 0x000fe2000bfc6270 */
[----:B------:R-:W-:Y:S01]  /*52b0*/  IMAD.WIDE.U32 R2, R3, UR37, R36 ;  /* 0x0000002503027c25 */ /* 0x000fe2000f8e0024 */
[----:B------:R1:W1:Y:S01]  /*52c0*/  LDS.128 R12, [R46+0x2800] ;  /* 0x002800002e0c7984 */ /* 0x0002620000000c00 */
[----:B------:R-:W-:Y:S01]  /*52d0*/  ISETP.GE.AND P5, PT, R33, UR8, PT ;  /* 0x0000000821007c0c */ /* 0x000fe2000bfa6270 */
[----:B------:R-:W-:Y:S01]  /*52e0*/  ULDC.64 UR10, c[0x0][0x858] ;  /* 0x00021600000a7ab9 */ /* 0x000fe20000000a00 */
[----:B------:R-:W-:Y:S01]  /*52f0*/  ISETP.GE.AND P1, PT, R32, UR8, PT ;  /* 0x0000000820007c0c */ /* 0x000fe2000bf26270 */
[----:B------:R1:W1:Y:S01]  /*5300*/  LDS.128 R8, [R46+0x3000] ;  /* 0x003000002e087984 */ /* 0x0002620000000c00 */
[----:B------:R-:W-:Y:S01]  /*5310*/  IMAD.MOV.U32 R32, RZ, RZ, R2 ;  /* 0x000000ffff207224 */ /* 0x000fe200078e0002 */
[C---:B------:R-:W-:Y:S01]  /*5320*/  ISETP.GE.AND P2, PT, R0.reuse, UR8, PT ;  /* 0x0000000800007c0c */ /* 0x040fe2000bf46270 */
[----:B------:R-:W-:Y:S01]  /*5330*/  VIADD R33, R3, UR7 ;  /* 0x0000000703217c36 */ /* 0x000fe20008000000 */
[----:B------:R1:W1:Y:S01]  /*5340*/  LDS.128 R4, [R46+0x3800] ;  /* 0x003800002e047984 */ /* 0x0002620000000c00 */
[----:B------:R-:W-:Y:S01]  /*5350*/  IADD3 R2, P3, R0, UR4, RZ ;  /* 0x0000000400027c10 */ /* 0x000fe2000ff7e0ff */
[----:B------:R-:W-:Y:S01]  /*5360*/  USEL UR7, UR6, URZ, !UP0 ;  /* 0x0000003f06077287 */ /* 0x000fe2000c000000 */
[----:B------:R-:W-:Y:S01]  /*5370*/  IMAD.U32 R45, RZ, RZ, UR10 ;  /* 0x0000000aff2d7e24 */ /* 0x000fe2000f8e00ff */
[----:B------:R-:W-:Y:S01]  /*5380*/  ULDC UR4, c[0x0][0x83c] ;  /* 0x00020f0000047ab9 */ /* 0x000fe20000000800 */
[----:B------:R-:W-:Y:S01]  /*5390*/  USEL UR39, UR39, URZ, !UP0 ;  /* 0x0000003f27277287 */ /* 0x000fe2000c000000 */
[----:B------:R-:W-:Y:S01]  /*53a0*/  ISETP.GE.OR P4, PT, R36, UR4, P2 ;  /* 0x0000000424007c0c */ /* 0x000fe20009786670 */
[----:B------:R-:W-:Y:S01]  /*53b0*/  UIMAD UR6, UR7, UR10, URZ ;  /* 0x0000000a070672a4 */ /* 0x000fe2000f8e023f */
[----:B------:R-:W-:Y:S01]  /*53c0*/  LEA.HI.X.SX32 R3, R0, UR5, 0x1, P3 ;  /* 0x0000000500037c11 */ /* 0x000fe200098f0eff */
[----:B------:R-:W-:Y:S01]  /*53d0*/  IMAD.U32 R35, RZ, RZ, UR36 ;  /* 0x00000024ff237e24 */ /* 0x000fe2000f8e00ff */
[----:B------:R-:W-:Y:S01]  /*53e0*/  BSSY B0, `(.L_x_2994) ;  /* 0x0000014000007945 */ /* 0x000fe20003800000 */
[----:B------:R-:W-:-:S02]  /*53f0*/  UIMAD UR6, UR39, UR11, UR6 ;  /* 0x0000000b270672a4 */ /* 0x000fc4000f8e0206 */
[----:B------:R-:W-:Y:S01]  /*5400*/  IMAD.WIDE.U32 R44, R45, UR39, R32 ;  /* 0x000000272d2c7c25 */ /* 0x000fe2000f8e0020 */
[----:B------:R-:W-:Y:S02]  /*5410*/  P2R R47, PR, RZ, 0x40 ;  /* 0x00000040ff2f7803 */ /* 0x000fe40000000000 */
[----:B------:R-:W-:Y:S01]  /*5420*/  P2R R48, PR, RZ, 0x20 ;  /* 0x00000020ff307803 */ /* 0x000fe20000000000 */
[----:B------:R-:W-:Y:S01]  /*5430*/  IMAD.WIDE R2, R35, 0x80, R2 ;  /* 0x0000008023027825 */ /* 0x000fe200078e0202 */
[----:B------:R-:W-:-:S03]  /*5440*/  ISETP.GE.OR P3, PT, R36, UR4, P6 ;  /* 0x0000000424007c0c */ /* 0x000fc6000b766670 */
[----:B------:R-:W-:Y:S01]  /*5450*/  VIADD R41, R45, UR6 ;  /* 0x000000062d297c36 */ /* 0x000fe20008000000 */
[----:B--23--:R-:W-:Y:S09]  /*5460*/  @P4 BRA `(.L_x_2995) ;  /* 0x00000000002c4947 */ /* 0x00cff20003800000 */
        /* <DEDUP_REMOVED lines=11> */
.L_x_2995:
[----:B------:R-:W-:Y:S05]  /*5520*/  BSYNC B0 ;  /* 0x0000000000007941 */ /* 0x000fea0003800000 */
.L_x_2994:
        /* <DEDUP_REMOVED lines=15> */
.L_x_2997:
[----:B------:R-:W-:Y:S05]  /*5620*/  BSYNC B0 ;  /* 0x0000000000007941 */ /* 0x000fea0003800000 */
.L_x_2996:
        /* <DEDUP_REMOVED lines=18> */
.L_x_2999:
[----:B------:R-:W-:Y:S05]  /*5750*/  BSYNC B0 ;  /* 0x0000000000007941 */ /* 0x000fea0003800000 */
.L_x_2998:
[----:B-1-3--:R1:W3:Y:S01]  /*5760*/  LDS.128 R28, [R46+0x9800] ;  /* 0x009800002e1c7984 */ /* 0x00a2e20000000c00 */
[----:B------:R-:W-:Y:S01]  /*5770*/  BSSY B0, `(.L_x_3000) ;  /* 0x0000010000007945 */ /* 0x000fe20003800000 */
[----:B------:R-:W-:-:S03]  /*5780*/  VIADD R38, R0, 0x50 ;  /* 0x0000005000267836 */ /* 0x000fc60000000000 */
        /* <DEDUP_REMOVED lines=14> */
.L_x_3001:
[----:B------:R-:W-:Y:S05]  /*5870*/  BSYNC B0 ;  /* 0x0000000000007941 */ /* 0x000fea0003800000 */
.L_x_3000:
[----:B--23--:R2:W3:Y:S01]  /*5880*/  LDS.128 R28, [R46+0xa000] ;  /* 0x00a000002e1c7984 */ /* 0x00c4e20000000c00 */
[----:B------:R-:W-:Y:S01]  /*5890*/  ISETP.GE.OR P4, PT, R36, UR4, P1 ;  /* 0x0000000424007c0c */ /* 0x000fe20008f86670 */
[----:B------:R-:W-:Y:S01]  /*58a0*/  BSSY B0, `(.L_x_3002) ;  /* 0x0000010000007945 */ /* 0x000fe20003800000 */
[----:B------:R-:W-:-:S11]  /*58b0*/  ISETP.GE.AND P3, PT, R38, UR8, PT ;  /* 0x0000000826007c0c */ /* 0x000fd6000bf66270 */
        /* <DEDUP_REMOVED lines=14> */
.L_x_3003:
[----:B------:R-:W-:Y:S05]  /*59a0*/  BSYNC B0 ;  /* 0x0000000000007941 */ /* 0x000fea0003800000 */
.L_x_3002:
        /* <DEDUP_REMOVED lines=18> */
.L_x_3005:
[----:B------:R-:W-:Y:S05]  /*5ad0*/  BSYNC B0 ;  /* 0x0000000000007941 */ /* 0x000fea0003800000 */
.L_x_3004:
[----:B--23--:R2:W3:Y:S01]  /*5ae0*/  LDS.128 R28, [R46+0xb000] ;  /* 0x00b000002e1c7984 */ /* 0x00c4e20000000c00 */
[----:B------:R-:W-:Y:S01]  /*5af0*/  ISETP.GE.AND P4, PT, R38, UR8, PT ;  /* 0x0000000826007c0c */ /* 0x000fe2000bf86270 */
[----:B------:R-:W-:Y:S01]  /*5b00*/  BSSY B0, `(.L_x_3006) ;  /* 0x0000011000007945 */ /* 0x000fe20003800000 */
[----:B------:R-:W-:Y:S02]  /*5b10*/  VIADD R0, R0, 0x70 ;  /* 0x0000007000007836 */ /* 0x000fe40000000000 */
        /* <DEDUP_REMOVED lines=15> */
.L_x_3007:
[----:B------:R-:W-:Y:S05]  /*5c10*/  BSYNC B0 ;  /* 0x0000000000007941 */ /* 0x000fea0003800000 */
.L_x_3006:
[----:B--23--:R2:W3:Y:S01]  /*5c20*/  LDS.128 R28, [R46+0xb800] ;  /* 0x00b800002e1c7984 */ /* 0x00c4e20000000c00 */
[----:B------:R-:W-:Y:S01]  /*5c30*/  ISETP.GE.AND P5, PT, R0, UR8, PT ;  /* 0x0000000800007c0c */ /* 0x000fe2000bfa6270 */
[----:B------:R-:W-:Y:S03]  /*5c40*/  BSSY B0, `(.L_x_3008) ;  /* 0x0000010000007945 */ /* 0x000fe60003800000 */
        /* <DEDUP_REMOVED lines=15> */
.L_x_3009:
[----:B------:R-:W-:Y:S05]  /*5d40*/  BSYNC B0 ;  /* 0x0000000000007941 */ /* 0x000fea0003800000 */
.L_x_3008:
[----:B------:R-:W-:Y:S01]  /*5d50*/  ULDC.64 UR4, c[0x0][0x820] ;  /* 0x0002080000047ab9 */ /* 0x000fe20000000a00 */
[----:B------:R-:W-:Y:S01]  /*5d60*/  ULDC.64 UR8, c[0x0][0x828] ;  /* 0x00020a0000087ab9 */ /* 0x000fe20000000a00 */
[----:B------:R-:W-:Y:S02]  /*5d70*/  UIMAD UR40, UR40, UR4, URZ ;  /* 0x00000004282872a4 */ /* 0x000fe4000f8e023f */
[----:B--23--:R-:W-:Y:S01]  /*5d80*/  IMAD.U32 R29, RZ, RZ, UR4 ;  /* 0x00000004ff1d7e24 */ /* 0x00cfe2000f8e00ff */
[----:B------:R-:W-:Y:S01]  /*5d90*/  ULDC UR6, c[0x0][0x80c] ;  /* 0x0002030000067ab9 */ /* 0x000fe20000000800 */
[----:B------:R-:W-:Y:S01]  /*5da0*/  IMAD.U32 R39, RZ, RZ, UR8 ;  /* 0x00000008ff277e24 */ /* 0x000fe2000f8e00ff */
[----:B------:R-:W-:Y:S02]  /*5db0*/  UIMAD UR40, UR37, UR5, UR40 ;  /* 0x00000005252872a4 */ /* 0x000fe4000f8e0228 */
[----:B------:R-:W-:Y:S01]  /*5dc0*/  IMAD.WIDE.U32 R28, R29, UR37, R36 ;  /* 0x000000251d1c7c25 */ /* 0x000fe2000f8e0024 */
[----:B------:R-:W-:Y:S01]  /*5dd0*/  ISETP.GE.OR P2, PT, R36, UR6, P2 ;  /* 0x0000000624007c0c */ /* 0x000fe20009746670 */
[----:B------:R-:W-:Y:S01]  /*5de0*/  UIMAD UR4, UR7, UR8, URZ ;  /* 0x00000008070472a4 */ /* 0x000fe2000f8e023f */
[----:B------:R-:W-:Y:S01]  /*5df0*/  P2R R0, PR, RZ, 0x20 ;  /* 0x00000020ff007803 */ /* 0x000fe20000000000 */
[----:B------:R-:W-:Y:S01]  /*5e00*/  BSSY B0, `(.L_x_3010) ;  /* 0x000001c000007945 */ /* 0x000fe20003800000 */
[----:B------:R-:W-:Y:S01]  /*5e10*/  VIADD R29, R29, UR40 ;  /* 0x000000281d1d7c36 */ /* 0x000fe20008000000 */
[----:B------:R-:W-:Y:S01]  /*5e20*/  ISETP.NE.AND P5, PT, R47, RZ, PT ;  /* 0x000000ff2f00720c */ /* 0x000fe20003fa5270 */
[----:B------:R-:W-:Y:S01]  /*5e30*/  UIMAD UR4, UR39, UR9, UR4 ;  /* 0x00000009270472a4 */ /* 0x000fe2000f8e0204 */
[----:B------:R-:W-:Y:S01]  /*5e40*/  ISETP.NE.AND P6, PT, R48, RZ, PT ;  /* 0x000000ff3000720c */ /* 0x000fe20003fc5270 */
[----:B------:R-:W-:Y:S01]  /*5e50*/  IMAD.WIDE.U32 R38, R39, UR39, R28 ;  /* 0x0000002727267c25 */ /* 0x000fe2000f8e001c */
[C---:B------:R-:W-:Y:S01]  /*5e60*/  ISETP.GE.OR P5, PT, R36.reuse, UR6, P5 ;  /* 0x0000000624007c0c */ /* 0x040fe2000afa6670 */
[----:B------:R2:W3:Y:S01]  /*5e70*/  LDS.128 R28, [R46] ;  /* 0x000000002e1c7984 */ /* 0x0004e20000000c00 */
[----:B------:R-:W-:Y:S01]  /*5e80*/  ISETP.GE.OR P0, PT, R36, UR6, P0 ;  /* 0x0000000624007c0c */ /* 0x000fe20008706670 */
[----:B------:R-:W-:Y:S01]  /*5e90*/  VIADD R35, R39, UR4 ;  /* 0x0000000427237c36 */ /* 0x000fe20008000000 */
[----:B------:R-:W-:-:S02]  /*5ea0*/  P2R R40, PR, RZ, 0x20 ;  /* 0x00000020ff287803 */ /* 0x000fc40000000000 */
[----:B------:R-:W-:Y:S02]  /*5eb0*/  ISETP.NE.AND P5, PT, R0, RZ, PT ;  /* 0x000000ff0000720c */ /* 0x000fe40003fa5270 */
[C---:B------:R-:W-:Y:S02]  /*5ec0*/  ISETP.GE.OR P6, PT, R36.reuse, UR6, P6 ;  /* 0x0000000624007c0c */ /* 0x040fe4000b7c6670 */
[C---:B------:R-:W-:Y:S02]  /*5ed0*/  ISETP.GE.OR P1, PT, R36.reuse, UR6, P1 ;  /* 0x0000000624007c0c */ /* 0x040fe40008f26670 */
[C---:B------:R-:W-:Y:S02]  /*5ee0*/  ISETP.GE.OR P3, PT, R36.reuse, UR6, P3 ;  /* 0x0000000624007c0c */ /* 0x040fe40009f66670 */
[C---:B------:R-:W-:Y:S02]  /*5ef0*/  ISETP.GE.OR P4, PT, R36.reuse, UR6, P4 ;  /* 0x0000000624007c0c */ /* 0x040fe4000a786670 */
[----:B------:R-:W-:Y:S01]  /*5f00*/  ISETP.GE.OR P5, PT, R36, UR6, P5 ;  /* 0x0000000624007c0c */ /* 0x000fe2000afa6670 */
[----:B--2---:R-:W-:-:S12]  /*5f10*/  @P2 BRA `(.L_x_3011) ;  /* 0x0000000000282947 */ /* 0x004fd80003800000 */
        /* <DEDUP_REMOVED lines=10> */
.L_x_3011:
[----:B------:R-:W-:Y:S05]  /*5fc0*/  BSYNC B0 ;  /* 0x0000000000007941 */ /* 0x000fea0003800000 */
.L_x_3010:
[----:B--23--:R2:W3:Y:S01]  /*5fd0*/  LDS.128 R28, [R46+0x800] ;  /* 0x000800002e1c7984 */ /* 0x00c4e20000000c00 */
[----:B------:R-:W-:Y:S01]  /*5fe0*/  ISETP.NE.AND P2, PT, R40, RZ, PT ;  /* 0x000000ff2800720c */ /* 0x000fe20003f45270 */
[----:B------:R-:W-:-:S12]  /*5ff0*/  BSSY B0, `(.L_x_3012) ;  /* 0x000000f000007945 */ /* 0x000fd80003800000 */
        /* <DEDUP_REMOVED lines=14> */
.L_x_3013:
[----:B------:R-:W-:Y:S05]  /*60e0*/  BSYNC B0 ;  /* 0x0000000000007941 */ /* 0x000fea0003800000 */
.L_x_3012:
        /* <DEDUP_REMOVED lines=15> */
.L_x_3015:
[----:B------:R-:W-:Y:S05]  /*61e0*/  BSYNC B0 ;  /* 0x0000000000007941 */ /* 0x000fea0003800000 */
.L_x_3014:
[----:B------:R-:W-:Y:S04]  /*61f0*/  BSSY B0, `(.L_x_3016) ;  /* 0x000000f000007945 */ /* 0x000fe80003800000 */
        /* <DEDUP_REMOVED lines=14> */
.L_x_3017:
[----:B------:R-:W-:Y:S05]  /*62e0*/  BSYNC B0 ;  /* 0x0000000000007941 */ /* 0x000fea0003800000 */
.L_x_3016:
[----:B------:R-:W-:Y:S04]  /*62f0*/  BSSY B0, `(.L_x_3018) ;  /* 0x000000f000007945 */ /* 0x000fe80003800000 */
[----:B------:R-:W-:Y:S05]  /*6300*/  @P1 BRA `(.L_x_3019) ;  /* 0x0000000000341947 */ /* 0x000fea0003800000 */
[----:B--2-4-:R-:W-:Y:S01]  /*6310*/  IADD3 R23, P0, R2, 0x40, RZ ;  /* 0x0000004002177810 */ /* 0x014fe20007f1e0ff */
        /* <DEDUP_REMOVED lines=12> */
.L_x_3019:
[----:B------:R-:W-:Y:S05]  /*63e0*/  BSYNC B0 ;  /* 0x0000000000007941 */ /* 0x000fea0003800000 */
.L_x_3018:
        /* <DEDUP_REMOVED lines=15> */
.L_x_3021:
[----:B------:R-:W-:Y:S05]  /*64e0*/  BSYNC B0 ;  /* 0x0000000000007941 */ /* 0x000fea0003800000 */
.L_x_3020:
        /* <DEDUP_REMOVED lines=15> */
.L_x_3023:
[----:B------:R-:W-:Y:S05]  /*65e0*/  BSYNC B0 ;  /* 0x0000000000007941 */ /* 0x000fea0003800000 */
.L_x_3022:
[----:B------:R-:W-:Y:S05]  /*65f0*/  @P5 BRA `(.L_x_2968) ;  /* 0x0000005400a45947 */ /* 0x000fea0003800000 */
[----:B--2---:R-:W-:Y:S01]  /*6600*/  IADD3 R9, P0, R2, 0x70, RZ ;  /* 0x0000007002097810 */ /* 0x004fe20007f1e0ff */
        /* <DEDUP_REMOVED lines=13> */
.L_x_2992:
[----:B------:R-:W-:Y:S01]  /*66e0*/  ULDC.64 UR4, c[0x0][0x870] ;  /* 0x00021c0000047ab9 */ /* 0x000fe20000000a00 */
[----:B------:R-:W-:Y:S01]  /*66f0*/  ULDC.64 UR6, c[0x0][0x878] ;  /* 0x00021e0000067ab9 */ /* 0x000fe20000000a00 */
[----:B------:R-:W-:Y:S02]  /*6700*/  UISETP.NE.U32.AND UP0, UPT, UR4, URZ, UPT ;  /* 0x0000003f0400728c */ /* 0x000fe4000bf05070 */
[----:B------:R-:W-:Y:S02]  /*6710*/  UISETP.NE.U32.AND UP1, UPT, UR6, URZ, UPT ;  /* 0x0000003f0600728c */ /* 0x000fe4000bf25070 */
[----:B------:R-:W-:Y:S02]  /*6720*/  UISETP.NE.AND.EX UP0, UPT, UR5, URZ, UPT, UP0 ;  /* 0x0000003f0500728c */ /* 0x000fe4000bf05300 */
[----:B------:R-:W-:Y:S01]  /*6730*/  UISETP.NE.AND.EX UP1, UPT, UR7, URZ, UPT, UP1 ;  /* 0x0000003f0700728c */ /* 0x000fe2000bf25310 */
[----:B------:R-:W-:-:S03]  /*6740*/  ULDC.64 UR4, c[0x0][0x870] ;  /* 0x00021c0000047ab9 */ /* 0x000fc60000000a00 */
[----:B------:R-:W-:Y:S01]  /*6750*/  PLOP3.LUT P0, PT, PT, PT, UP0, 0x80, 0x0 ;  /* 0x000000000000781c */ /* 0x000fe20003f0f008 */
[----:B------:R-:W-:-:S06]  /*6760*/  UIMAD.WIDE UR4, UR39, 0x4, UR4 ;  /* 0x00000004270478a5 */ /* 0x000fcc000f8e0204 */
[----:B------:R-:W-:Y:S02]  /*6770*/  IMAD.U32 R2, RZ, RZ, UR4 ;  /* 0x00000004ff027e24 */ /* 0x000fe4000f8e00ff */
[----:B------:R-:W-:Y:S01]  /*6780*/  IMAD.U32 R3, RZ, RZ, UR5 ;  /* 0x00000005ff037e24 */ /* 0x000fe2000f8e00ff */
[----:B------:R-:W-:-:S04]  /*6790*/  @UP1 ULDC.64 UR4, c[0x0][0x878] ;  /* 0x00021e0000041ab9 */ /* 0x000fc80000000a00 */
[----:B------:R-:W2:Y:S01]  /*67a0*/  @P0 LDG.E R6, desc[UR46][R2.64] ;  /* 0x0000002e02060981 */ /* 0x000ea2000c1e1900 */
[----:B------:R-:W-:Y:S01]  /*67b0*/  PLOP3.LUT P1, PT, PT, PT, UP1, 0x80, 0x0 ;  /* 0x000000000000781c */ /* 0x000fe20003f2f018 */
[----:B------:R-:W-:-:S06]  /*67c0*/  @UP1 UIMAD.WIDE UR4, UR39, 0x4, UR4 ;  /* 0x00000004270418a5 */ /* 0x000fcc000f8e0204 */
[----:B------:R-:W-:Y:S02]  /*67d0*/  IMAD.U32 R4, RZ, RZ, UR4 ;  /* 0x00000004ff047e24 */ /* 0x000fe4000f8e00ff */
[----:B------:R-:W-:-:S05]  /*67e0*/  IMAD.U32 R5, RZ, RZ, UR5 ;  /* 0x00000005ff057e24 */ /* 0x000fca000f8e00ff */
[----:B------:R-:W3:Y:S01]  /*67f0*/  @P1 LDG.E R4, desc[UR46][R4.64] ;  /* 0x0000002e04041981 */ /* 0x000ee2000c1e1900 */
[----:B------:R-:W-:Y:S01]  /*6800*/  ULDC UR6, c[0x0][0x808] ;  /* 0x0002020000067ab9 */ /* 0x000fe20000000800 */
[----:B------:R-:W-:Y:S01]  /*6810*/  UMOV UR4, URZ ;  /* 0x0000003f00047c82 */ /* 0x000fe20008000000 */
[----:B------:R-:W-:Y:S01]  /*6820*/  UMOV UR5, URZ ;  /* 0x0000003f00057c82 */ /* 0x000fe20008000000 */
[----:B------:R-:W1:Y:S02]  /*6830*/  S2R R0, SR_TID.X ;  /* 0x0000000000007919 */ /* 0x000e640000002100 */
[----:B-1----:R-:W-:-:S05]  /*6840*/  VIADD R7, R0, 0xffffff80 ;  /* 0xffffff8000077836 */ /* 0x002fca0000000000 */
[----:B------:R-:W-:Y:S02]  /*6850*/  SHF.R.S32.HI R0, RZ, 0x1f, R7 ;  /* 0x0000001fff007819 */ /* 0x000fe40000011407 */
[----:B--2---:R-:W-:Y:S02]  /*6860*/  @P0 R2UR UR7, R6 ;  /* 0x00000000060702ca */ /* 0x004fe400000e0000 */
[----:B------:R-:W-:-:S04]  /*6870*/  LEA.HI R6, R0, R7, RZ, 0x4 ;  /* 0x0000000700067211 */ /* 0x000fc800078f20ff */
[----:B------:R-:W-:Y:S02]  /*6880*/  LOP3.LUT R0, R6, 0x1ffffff0, RZ, 0xc0, !PT ;  /* 0x1ffffff006007812 */ /* 0x000fe400078ec0ff */
[----:B------:R-:W-:-:S03]  /*6890*/  SHF.R.S32.HI R12, RZ, 0x4, R6 ;  /* 0x00000004ff0c7819 */ /* 0x000fc60000011406 */
[----:B------:R-:W-:Y:S02]  /*68a0*/  IMAD.IADD R0, R7, 0x1, -R0 ;  /* 0x0000000107007824 */ /* 0x000fe400078e0a00 */
[----:B------:R-:W-:Y:S01]  /*68b0*/  @UP0 USHF.R.S32.HI UR8, URZ, 0x1f, UR7 ;  /* 0x0000001f3f080899 */ /* 0x000fe20008011407 */
[----:B------:R-:W-:Y:S01]  /*68c0*/  VIADD R6, R12, 0x10 ;  /* 0x000000100c067836 */ /* 0x000fe20000000000 */
[----:B---3--:R-:W-:Y:S01]  /*68d0*/  @P1 R2UR UR6, R4 ;  /* 0x00000000040612ca */ /* 0x008fe200000e0000 */
[----:B------:R-:W-:-:S04]  /*68e0*/  @UP0 UMOV UR4, UR7 ;  /* 0x0000000700040c82 */ /* 0x000fc80008000000 */
[----:B------:R-:W-:Y:S01]  /*68f0*/  @UP0 UMOV UR5, UR8 ;  /* 0x0000000800050c82 */ /* 0x000fe20008000000 */
[----:B------:R-:W-:Y:S09]  /*6900*/  @P1 BRA `(.L_x_3024) ;  /* 0x0000000000181947 */ /* 0x000ff20003800000 */
[----:B------:R-:W-:Y:S05]  /*6910*/  @!P0 BRA `(.L_x_3024) ;  /* 0x0000000000148947 */ /* 0x000fea0003800000 */
[----:B------:R-:W2:Y:S04]  /*6920*/  LDG.E R5, desc[UR46][R2.64] ;  /* 0x0000002e02057981 */ /* 0x000ea8000c1e1900 */
[----:B------:R-:W3:Y:S01]  /*6930*/  LDG.E R4, desc[UR46][R2.64+0x4] ;  /* 0x0000042e02047981 */ /* 0x000ee2000c1e1900 */
[----:B--2---:R-:W-:Y:S02]  /*6940*/  R2UR UR7, R5 ;  /* 0x00000000050772ca */ /* 0x004fe400000e0000 */
[----:B---3--:R-:W-:-:S13]  /*6950*/  R2UR UR6, R4 ;  /* 0x00000000040672ca */ /* 0x008fda00000e0000 */
[----:B------:R-:W-:-:S12]  /*6960*/  UIADD3 UR6, -UR7, UR6, URZ ;  /* 0x0000000607067290 */ /* 0x000fd8000fffe13f */
.L_x_3024:
[----:B------:R-:W-:Y:S01]  /*6970*/  IMAD.SHL.U32 R4, R0, 0x8, RZ ;  /* 0x0000000800047824 */ /* 0x000fe200078e00ff */
[----:B------:R-:W-:Y:S01]  /*6980*/  UIMAD UR7, UR36, -0x80, UR6 ;  /* 0xffffff80240778a4 */ /* 0x000fe2000f8e0206 */
[----:B------:R-:W-:Y:S01]  /*6990*/  VIADD R0, R12, 0x20 ;  /* 0x000000200c007836 */ /* 0x000fe20000000000 */
[----:B------:R-:W-:Y:S01]  /*69a0*/  ULDC.64 UR8, c[0x0][0x820] ;  /* 0x0002080000087ab9 */ /* 0x000fe20000000a00 */
[----:B------:R-:W-:Y:S01]  /*69b0*/  ULDC.64 UR10, c[0x0][0x828] ;  /* 0x00020a00000a7ab9 */ /* 0x000fe20000000a00 */
[----:B------:R-:W-:Y:S01]  /*69c0*/  UIMAD UR6, UR40, UR8, URZ ;  /* 0x00000008280672a4 */ /* 0x000fe2000f8e023f */
[----:B------:R-:W-:Y:S01]  /*69d0*/  SHF.R.S32.HI R5, RZ, 0x1f, R4 ;  /* 0x0000001fff057819 */ /* 0x000fe20000011404 */
[----:B------:R-:W-:Y:S01]  /*69e0*/  IMAD.U32 R3, RZ, RZ, UR8 ;  /* 0x00000008ff037e24 */ /* 0x000fe2000f8e00ff */
[----:B------:R-:W-:Y:S01]  /*69f0*/  ISETP.GE.AND P6, PT, R6, UR7, PT ;  /* 0x0000000706007c0c */ /* 0x000fe2000bfc6270 */
[----:B------:R-:W-:Y:S01]  /*6a00*/  VIADD R6, R12, 0x30 ;  /* 0x000000300c067836 */ /* 0x000fe20000000000 */
[----:B------:R-:W-:-:S02]  /*6a10*/  UIMAD UR8, UR37, UR9, UR6 ;  /* 0x00000009250872a4 */ /* 0x000fc4000f8e0206 */
[----:B------:R-:W-:Y:S01]  /*6a20*/  IMAD.WIDE.U32 R2, R3, UR37, R4 ;  /* 0x0000002503027c25 */ /* 0x000fe2000f8e0004 */
[----:B------:R-:W-:Y:S01]  /*6a30*/  USHF.R.S32.HI UR6, URZ, 0x1f, UR39 ;  /* 0x0000001f3f067899 */ /* 0x000fe20008011427 */
[----:B------:R-:W-:Y:S01]  /*6a40*/  ISETP.GE.AND P2, PT, R12, UR7, PT ;  /* 0x000000070c007c0c */ /* 0x000fe2000bf46270 */
[----:B------:R-:W-:Y:S01]  /*6a50*/  USEL UR39, UR39, URZ, !UP0 ;  /* 0x0000003f27277287 */ /* 0x000fe2000c000000 */
[----:B------:R-:W-:Y:S01]  /*6a60*/  ISETP.GE.AND P0, PT, R6, UR7, PT ;  /* 0x0000000706007c0c */ /* 0x000fe2000bf06270 */
[----:B------:R-:W-:Y:S01]  /*6a70*/  IMAD.MOV.U32 R6, RZ, RZ, R2 ;  /* 0x000000ffff067224 */ /* 0x000fe200078e0002 */
[C---:B------:R-:W-:Y:S01]  /*6a80*/  IADD3 R2, P3, R12.reuse, UR4, RZ ;  /* 0x000000040c027c10 */ /* 0x040fe2000ff7e0ff */
[----:B------:R-:W-:Y:S01]  /*6a90*/  VIADD R7, R3, UR8 ;  /* 0x0000000803077c36 */ /* 0x000fe20008000000 */
[----:B------:R-:W-:Y:S01]  /*6aa0*/  USEL UR8, UR6, URZ, !UP0 ;  /* 0x0000003f06087287 */ /* 0x000fe2000c000000 */
[----:B------:R-:W-:Y:S01]  /*6ab0*/  IMAD.U32 R11, RZ, RZ, UR10 ;  /* 0x0000000aff0b7e24 */ /* 0x000fe2000f8e00ff */
[----:B------:R-:W-:Y:S01]  /*6ac0*/  ULDC UR4, c[0x0][0x80c] ;  /* 0x0002030000047ab9 */ /* 0x000fe20000000800 */
[----:B------:R-:W-:Y:S01]  /*6ad0*/  LEA.HI.X.SX32 R3, R12, UR5, 0x1, P3 ;  /* 0x000000050c037c11 */ /* 0x000fe200098f0eff */
[----:B------:R-:W-:Y:S01]  /*6ae0*/  UIMAD UR6, UR8, UR10, URZ ;  /* 0x0000000a080672a4 */ /* 0x000fe2000f8e023f */
[----:B------:R-:W-:Y:S01]  /*6af0*/  ISETP.GE.OR P4, PT, R4, UR4, P2 ;  /* 0x0000000404007c0c */ /* 0x000fe20009786670 */
[----:B------:R-:W-:Y:S01]  /*6b00*/  IMAD.U32 R9, RZ, RZ, UR36 ;  /* 0x00000024ff097e24 */ /* 0x000fe2000f8e00ff */
[----:B------:R-:W-:Y:S01]  /*6b10*/  ISETP.GE.AND P5, PT, R0, UR7, PT ;  /* 0x0000000700007c0c */ /* 0x000fe2000bfa6270 */
[----:B------:R-:W-:-:S02]  /*6b20*/  UIMAD UR6, UR39, UR11, UR6 ;  /* 0x0000000b270672a4 */ /* 0x000fc4000f8e0206 */
[----:B------:R-:W-:Y:S01]  /*6b30*/  IMAD.WIDE.U32 R10, R11, UR39, R6 ;  /* 0x000000270b0a7c25 */ /* 0x000fe2000f8e0006 */
[----:B------:R-:W-:Y:S01]  /*6b40*/  BSSY B0, `(.L_x_3025) ;  /* 0x0000013000007945 */ /* 0x000fe20003800000 */
[----:B------:R-:W-:Y:S02]  /*6b50*/  P2R R14, PR, RZ, 0x40 ;  /* 0x00000040ff0e7803 */ /* 0x000fe40000000000 */
[----:B------:R-:W-:Y:S01]  /*6b60*/  VIADD R0, R12, 0x40 ;  /* 0x000000400c007836 */ /* 0x000fe20000000000 */
[----:B------:R-:W-:Y:S01]  /*6b70*/  P2R R15, PR, RZ, 0x20 ;  /* 0x00000020ff0f7803 */ /* 0x000fe20000000000 */
[----:B------:R-:W-:Y:S01]  /*6b80*/  IMAD.WIDE R2, R9, 0x80, R2 ;  /* 0x0000008009027825 */ /* 0x000fe200078e0202 */
[----:B------:R-:W-:Y:S02]  /*6b90*/  ISETP.GE.OR P3, PT, R4, UR4, P6 ;  /* 0x0000000404007c0c */ /* 0x000fe4000b766670 */
[----:B------:R-:W-:Y:S01]  /*6ba0*/  ISETP.GE.AND P1, PT, R0, UR7, PT ;  /* 0x0000000700007c0c */ /* 0x000fe2000bf26270 */
[----:B------:R-:W-:Y:S01]  /*6bb0*/  VIADD R9, R11, UR6 ;  /* 0x000000060b097c36 */ /* 0x000fe20008000000 */
[----:B------:R-:W-:Y:S11]  /*6bc0*/  @P4 BRA `(.L_x_3026) ;  /* 0x0000000000284947 */ /* 0x000ff60003800000 */
        /* <DEDUP_REMOVED lines=10> */
.L_x_3026:
[----:B------:R-:W-:Y:S05]  /*6c70*/  BSYNC B0 ;  /* 0x0000000000007941 */ /* 0x000fea0003800000 */
.L_x_3025:
        /* <DEDUP_REMOVED lines=16> */
.L_x_3028:
[----:B------:R-:W-:Y:S05]  /*6d80*/  BSYNC B0 ;  /* 0x0000000000007941 */ /* 0x000fea0003800000 */
.L_x_3027:
        /* <DEDUP_REMOVED lines=12> */
[----:B-12---:R-:W-:Y:S01]  /*6e50*/  LEA R16, P4, R6, UR10, 0x1 ;  /* 0x0000000a06107c11 */ /* 0x006fe2000f8808ff */
[----:B------:R-:W-:-:S05]  /*6e60*/  IMAD.IADD R7, R7, 0x1, R13 ;  /* 0x0000000107077824 */ /* 0x000fca00078e020d */
[----:B------:R-:W-:-:S05]  /*6e70*/  LEA.HI.X R17, R6, UR11, R7, 0x1, P4 ;  /* 0x0000000b06117c11 */ /* 0x000fca000a0f0c07 */
[----:B------:R3:W-:Y:S02]  /*6e80*/  STG.E.128 desc[UR46][R16.64], RZ ;  /* 0x000000ff10007986 */ /* 0x0007e4000c101d2e */
.L_x_3030:
[----:B------:R-:W-:Y:S05]  /*6e90*/  BSYNC B0 ;  /* 0x0000000000007941 */ /* 0x000fea0003800000 */
.L_x_3029:
        /* <DEDUP_REMOVED lines=13> */
[----:B-123--:R-:W-:Y:S01]  /*6f70*/  LEA R16, P3, R6, UR10, 0x1 ;  /* 0x0000000a06107c11 */ /* 0x00efe2000f8608ff */
[----:B------:R-:W-:-:S05]  /*6f80*/  IMAD.IADD R7, R7, 0x1, R13 ;  /* 0x0000000107077824 */ /* 0x000fca00078e020d */
[----:B------:R-:W-:-:S05]  /*6f90*/  LEA.HI.X R17, R6, UR11, R7, 0x1, P3 ;  /* 0x0000000b06117c11 */ /* 0x000fca00098f0c07 */
[----:B------:R4:W-:Y:S02]  /*6fa0*/  STG.E.128 desc[UR46][R16.64], RZ ;  /* 0x000000ff10007986 */ /* 0x0009e4000c101d2e */
.L_x_3032:
[----:B------:R-:W-:Y:S05]  /*6fb0*/  BSYNC B0 ;  /* 0x0000000000007941 */ /* 0x000fea0003800000 */
.L_x_3031:
        /* <DEDUP_REMOVED lines=16> */
.L_x_3034:
[----:B------:R-:W-:Y:S05]  /*70c0*/  BSYNC B0 ;  /* 0x0000000000007941 */ /* 0x000fea0003800000 */
.L_x_3033:
[----:B------:R-:W-:Y:S01]  /*70d0*/  ISETP.GE.OR P4, PT, R4, UR4, P3 ;  /* 0x0000000404007c0c */ /* 0x000fe20009f86670 */
[----:B------:R-:W-:Y:S01]  /*70e0*/  BSSY B0, `(.L_x_3035) ;  /* 0x0000010000007945 */ /* 0x000fe20003800000 */
[----:B------:R-:W-:-:S11]  /*70f0*/  VIADD R18, R12, 0x60 ;  /* 0x000000600c127836 */ /* 0x000fd60000000000 */
        /* <DEDUP_REMOVED lines=14> */
.L_x_3036:
[----:B------:R-:W-:Y:S05]  /*71e0*/  BSYNC B0 ;  /* 0x0000000000007941 */ /* 0x000fea0003800000 */
.L_x_3035:
[----:B------:R-:W-:Y:S01]  /*71f0*/  ISETP.GE.AND P4, PT, R18, UR7, PT ;  /* 0x0000000712007c0c */ /* 0x000fe2000bf86270 */
[----:B------:R-:W-:Y:S01]  /*7200*/  BSSY B0, `(.L_x_3037) ;  /* 0x0000011000007945 */ /* 0x000fe20003800000 */
[----:B------:R-:W-:Y:S02]  /*7210*/  VIADD R12, R12, 0x70 ;  /* 0x000000700c0c7836 */ /* 0x000fe40000000000 */
        /* <DEDUP_REMOVED lines=15> */
.L_x_3038:
[----:B------:R-:W-:Y:S05]  /*7310*/  BSYNC B0 ;  /* 0x0000000000007941 */ /* 0x000fea0003800000 */
.L_x_3037:
[----:B------:R-:W-:Y:S01]  /*7320*/  ISETP.GE.AND P5, PT, R12, UR7, PT ;  /* 0x000000070c007c0c */ /* 0x000fe2000bfa6270 */
        /* <DEDUP_REMOVED lines=16> */
.L_x_3040:
[----:B------:R-:W-:Y:S05]  /*7430*/  BSYNC B0 ;  /* 0x0000000000007941 */ /* 0x000fea0003800000 */
.L_x_3039:
[----:B------:R-:W-:Y:S01]  /*7440*/  ULDC.64 UR4, c[0x0][0x850] ;  /* 0x0002140000047ab9 */ /* 0x000fe20000000a00 */
[----:B------:R-:W-:Y:S01]  /*7450*/  ULDC UR9, c[0x0][0x83c] ;  /* 0x00020f0000097ab9 */ /* 0x000fe20000000800 */
[----:B------:R-:W-:Y:S01]  /*7460*/  IMAD.U32 R7, RZ, RZ, UR4 ;  /* 0x00000004ff077e24 */ /* 0x000fe2000f8e00ff */
[----:B------:R-:W-:Y:S01]  /*7470*/  UIMAD UR4, UR40, UR4, URZ ;  /* 0x00000004280472a4 */ /* 0x000fe2000f8e023f */
[----:B------:R-:W-:Y:S01]  /*7480*/  ISETP.GE.OR P2, PT, R4, UR9, P2 ;  /* 0x0000000904007c0c */ /* 0x000fe20009746670 */
[----:B------:R-:W-:Y:S01]  /*7490*/  ULDC.64 UR6, c[0x0][0x858] ;  /* 0x0002160000067ab9 */ /* 0x000fe20000000a00 */
[----:B------:R-:W-:Y:S01]  /*74a0*/  IMAD.WIDE.U32 R6, R7, UR37, R4 ;  /* 0x0000002507067c25 */ /* 0x000fe2000f8e0004 */
[----:B------:R-:W-:Y:S01]  /*74b0*/  UIMAD UR4, UR37, UR5, UR4 ;  /* 0x00000005250472a4 */ /* 0x000fe2000f8e0204 */
[----:B------:R-:W-:Y:S01]  /*74c0*/  P2R R0, PR, RZ, 0x20 ;  /* 0x00000020ff007803 */ /* 0x000fe20000000000 */
[----:B------:R-:W-:Y:S01]  /*74d0*/  BSSY B0, `(.L_x_3041) ;  /* 0x000001d000007945 */ /* 0x000fe20003800000 */
[----:B------:R-:W-:Y:S01]  /*74e0*/  ISETP.NE.AND P5, PT, R14, RZ, PT ;  /* 0x000000ff0e00720c */ /* 0x000fe20003fa5270 */
[----:B-1----:R-:W-:Y:S01]  /*74f0*/  IMAD.U32 R9, RZ, RZ, UR6 ;  /* 0x00000006ff097e24 */ /* 0x002fe2000f8e00ff */
[----:B------:R-:W-:Y:S01]  /*7500*/  ISETP.NE.AND P6, PT, R15, RZ, PT ;  /* 0x000000ff0f00720c */ /* 0x000fe20003fc5270 */
[----:B------:R-:W-:Y:S01]  /*7510*/  VIADD R7, R7, UR4 ;  /* 0x0000000407077c36 */ /* 0x000fe20008000000 */
[----:B------:R-:W-:Y:S01]  /*7520*/  UIMAD UR4, UR8, UR6, URZ ;  /* 0x00000006080472a4 */ /* 0x000fe2000f8e023f */
[----:B------:R-:W-:Y:S01]  /*7530*/  ISETP.GE.OR P5, PT, R4, UR9, P5 ;  /* 0x0000000904007c0c */ /* 0x000fe2000afa6670 */
[----:B------:R-:W-:-:S02]  /*7540*/  IMAD.WIDE.U32 R8, R9, UR39, R6 ;  /* 0x0000002709087c25 */ /* 0x000fc4000f8e0006 */
[----:B------:R-:W-:Y:S01]  /*7550*/  UIMAD UR4, UR39, UR7, UR4 ;  /* 0x00000007270472a4 */ /* 0x000fe2000f8e0204 */
[----:B------:R-:W-:Y:S02]  /*7560*/  P2R R10, PR, RZ, 0x20 ;  /* 0x00000020ff0a7803 */ /* 0x000fe40000000000 */
[----:B------:R-:W-:Y:S02]  /*7570*/  ISETP.NE.AND P5, PT, R0, RZ, PT ;  /* 0x000000ff0000720c */ /* 0x000fe40003fa5270 */
[C---:B------:R-:W-:Y:S01]  /*7580*/  ISETP.GE.OR P6, PT, R4.reuse, UR9, P6 ;  /* 0x0000000904007c0c */ /* 0x040fe2000b7c6670 */
[----:B------:R-:W-:Y:S01]  /*7590*/  VIADD R7, R9, UR4 ;  /* 0x0000000409077c36 */ /* 0x000fe20008000000 */
[C---:B------:R-:W-:Y:S02]  /*75a0*/  ISETP.GE.OR P0, PT, R4.reuse, UR9, P0 ;  /* 0x0000000904007c0c */ /* 0x040fe40008706670 */
[C---:B------:R-:W-:Y:S02]  /*75b0*/  ISETP.GE.OR P1, PT, R4.reuse, UR9, P1 ;  /* 0x0000000904007c0c */ /* 0x040fe40008f26670 */
[----:B------:R-:W-:-:S02]  /*75c0*/  ISETP.GE.OR P3, PT, R4, UR9, P3 ;  /* 0x0000000904007c0c */ /* 0x000fc40009f66670 */
        /* <DEDUP_REMOVED lines=13> */
.L_x_3042:
[----:B------:R-:W-:Y:S05]  /*76a0*/  BSYNC B0 ;  /* 0x0000000000007941 */ /* 0x000fea0003800000 */
.L_x_3041:
        /* <DEDUP_REMOVED lines=16> */
.L_x_3044:
[----:B------:R-:W-:Y:S05]  /*77b0*/  BSYNC B0 ;  /* 0x0000000000007941 */ /* 0x000fea0003800000 */
.L_x_3043:
        /* <DEDUP_REMOVED lines=15> */
.L_x_3046:
[----:B------:R-:W-:Y:S05]  /*78b0*/  BSYNC B0 ;  /* 0x0000000000007941 */ /* 0x000fea0003800000 */
.L_x_3045:
        /* <DEDUP_REMOVED lines=15> */
.L_x_3048:
[----:B------:R-:W-:Y:S05]  /*79b0*/  BSYNC B0 ;  /* 0x0000000000007941 */ /* 0x000fea0003800000 */
.L_x_3047:
        /* <DEDUP_REMOVED lines=15> */
.L_x_3050:
[----:B------:R-:W-:Y:S05]  /*7ab0*/  BSYNC B0 ;  /* 0x0000000000007941 */ /* 0x000fea0003800000 */
.L_x_3049:
        /* <DEDUP_REMOVED lines=15> */
.L_x_3052:
[----:B------:R-:W-:Y:S05]  /*7bb0*/  BSYNC B0 ;  /* 0x0000000000007941 */ /* 0x000fea0003800000 */
.L_x_3051:
        /* <DEDUP_REMOVED lines=15> */
.L_x_3054:
[----:B------:R-:W-:Y:S05]  /*7cb0*/  BSYNC B0 ;  /* 0x0000000000007941 */ /* 0x000fea0003800000 */
.L_x_3053:
        /* <DEDUP_REMOVED lines=15> */
.L_x_2961:
        /* <DEDUP_REMOVED lines=29> */
.L_x_3056:
[----:B------:R-:W-:Y:S01]  /*7f80*/  ULDC UR9, c[0x0][0x8c4] ;  /* 0x0002310000097ab9 */ /* 0x000fe20000000800 */
[----:B------:R-:W-:Y:S01]  /*7f90*/  UMOV UR7, UR8 ;  /* 0x0000000800077c82 */ /* 0x000fe20008000000 */
[----:B------:R-:W-:-:S11]  /*7fa0*/  UISETP.NE.AND UP0, UPT, UR9, 0x1, UPT ;  /* 0x000000010900788c */ /* 0x000fd6000bf05270 */
[----:B------:R-:W-:Y:S02]  /*7fb0*/  @UP0 ULDC.64 UR10, c[0x0][0x8c8] ;  /* 0x00023200000a0ab9 */ /* 0x000fe40000000a00 */
[----:B------:R-:W-:-:S04]  /*7fc0*/  UIMAD.WIDE.U32 UR4, UR8, UR10, URZ ;  /* 0x0000000a080472a5 */ /* 0x000fc8000f8e003f */
[----:B------:R-:W-:-:S04]  /*7fd0*/  @UP0 USHF.R.U32.HI UR7, URZ, UR11, UR5 ;  /* 0x0000000b3f070299 */ /* 0x000fc80008011605 */
[----:B------:R-:W-:-:S12]  /*7fe0*/  UIMAD UR4, UR7, UR9, URZ ;  /* 0x00000009070472a4 */ /* 0x000fd8000f8e023f */
.L_x_3057:
        /* <DEDUP_REMOVED lines=10> */
[----:B------:R-:W-:Y:S01]  /*8090*/  ULDC.64 UR4, c[0x0][0x8f8] ;  /* 0x00023e0000047ab9 */ /* 0x000fe20000000a00 */
[----:B------:R-:W-:Y:S01]  /*80a0*/  UIADD3 UR6, -UR13, URZ, URZ ;  /* 0x0000003f0d067290 */ /* 0x000fe2000fffe13f */
[----:B------:R-:W-:-:S03]  /*80b0*/  ISETP.NE.U32.AND P0, PT, RZ, UR4, PT ;  /* 0x00000004ff007c0c */ /* 0x000fc6000bf05070 */
[----:B------:R-:W-:Y:S01]  /*80c0*/  UIMAD UR6, UR9, UR6, UR8 ;  /* 0x00000006090672a4 */ /* 0x000fe2000f8e0208 */
        /* <DEDUP_REMOVED lines=9> */
.L_x_3058:
        /* <DEDUP_REMOVED lines=11> */
[----:B------:R-:W-:Y:S01]  /*8210*/  R2UR UR4, R0 ;  /* 0x00000000000472ca */ /* 0x000fe200000e0000 */
[----:B------:R-:W-:-:S14]  /*8220*/  BRA `(.L_x_3059) ;  /* 0x0000000000047947 */ /* 0x000fdc0003800000 */
.L_x_3060:
[----:B------:R-:W-:-:S05]  /*8230*/  ULDC UR4, c[0x0][0x8ec] ;  /* 0x00023b0000047ab9 */ /* 0x000fca0000000800 */
.L_x_3059:
        /* <DEDUP_REMOVED lines=9> */
[----:B------:R-:W-:Y:S01]  /*82d0*/  ULDC.64 UR14, c[0x0][0x788] ;  /* 0x0001e200000e7ab9 */ /* 0x000fe20000000a00 */
        /* <DEDUP_REMOVED lines=19> */
[----:B------:R-:W-:-:S11]  /*8410*/  USHF.R.S32.HI UR11, URZ, 0x1f, UR6 ;  /* 0x0000001f3f0b7899 */ /* 0x000fd60008011406 */
        /* <DEDUP_REMOVED lines=16> */
.L_x_3061:
        /* <DEDUP_REMOVED lines=13> */
.L_x_3062:
        /* <DEDUP_REMOVED lines=12> */
.L_x_3063:
[----:B------:R-:W-:Y:S01]  /*86b0*/  ULEA UR7, UR7, UR10, 0x7 ;  /* 0x0000000a07077291 */ /* 0x000fe2000f8e383f */
[----:B------:R-:W-:Y:S01]  /*86c0*/  ULDC UR9, c[0x0][0x74c] ;  /* 0x0001d30000097ab9 */ /* 0x000fe20000000800 */
[----:B------:R-:W-:Y:S02]  /*86d0*/  UIADD3 UR10, UR10, 0x3f, URZ ;  /* 0x0000003f0a0a7890 */ /* 0x000fe4000fffe03f */
[----:B------:R-:W-:-:S04]  /*86e0*/  UIADD3 UR7, UR7, -UR9, -UR8 ;  /* 0x8000000907077290 */ /* 0x000fc8000fffe808 */
        /* <DEDUP_REMOVED lines=11> */
[----:B------:R-:W-:Y:S01]  /*87a0*/  ULDC.64 UR14, c[0x0][0x2d8] ;  /* 0x0000b600000e7ab9 */ /* 0x000fe20000000a00 */
[----:B------:R-:W-:Y:S01]  /*87b0*/  ULDC.64 UR28, c[0x0][0x2e0] ;  /* 0x0000b800001c7ab9 */ /* 0x000fe20000000a00 */
[----:B------:R-:W-:Y:S02]  /*87c0*/  UIMAD UR10, UR11, UR14, URZ ;  /* 0x0000000e0b0a72a4 */ /* 0x000fe4000f8e023f */
[----:B------:R-:W-:Y:S02]  /*87d0*/  UIMAD.WIDE.U32 UR8, UR6, UR14, URZ ;  /* 0x0000000e060872a5 */ /* 0x000fe4000f8e003f */
[----:B------:R-:W-:Y:S02]  /*87e0*/  UIMAD UR15, UR6, UR15, UR10 ;  /* 0x0000000f060f72a4 */ /* 0x000fe4000f8e020a */
[----:B------:R-:W-:Y:S02]  /*87f0*/  UIADD3 UR6, UR7, -UR12, URZ ;  /* 0x8000000c07067290 */ /* 0x000fe4000fffe03f */
[----:B------:R-:W-:-:S02]  /*8800*/  USHF.R.S32.HI UR11, URZ, 0x1f, UR13 ;  /* 0x0000001f3f0b7899 */ /* 0x000fc4000801140d */
[----:B------:R-:W-:Y:S02]  /*8810*/  ULOP3.LUT UR6, UR6, 0x1, URZ, 0xc0, !UPT ;  /* 0x0000000106067892 */ /* 0x000fe4000f8ec03f */
[----:B------:R-:W-:Y:S02]  /*8820*/  USEL UR13, UR13, URZ, !UP0 ;  /* 0x0000003f0d0d7287 */ /* 0x000fe4000c000000 */
[----:B------:R-:W-:Y:S02]  /*8830*/  USEL UR14, UR11, URZ, !UP0 ;  /* 0x0000003f0b0e7287 */ /* 0x000fe4000c000000 */
[----:B------:R-:W-:Y:S02]  /*8840*/  UISETP.NE.U32.AND UP0, UPT, UR6, 0x1, UPT ;  /* 0x000000010600788c */ /* 0x000fe4000bf05070 */
[----:B------:R-:W-:Y:S02]  /*8850*/  UIADD3 UR10, UP1, UR4, UR8, URZ ;  /* 0x00000008040a7290 */ /* 0x000fe4000ff3e03f */
[----:B------:R-:W-:-:S02]  /*8860*/  UIADD3 UR15, UR9, UR15, URZ ;  /* 0x0000000f090f7290 */ /* 0x000fc4000fffe03f */
[----:B------:R-:W-:Y:S01]  /*8870*/  PLOP3.LUT P1, PT, PT, PT, UP0, 0x80, 0x0 ;  /* 0x000000000000781c */ /* 0x000fe20003f2f008 */
[----:B------:R-:W-:Y:S02]  /*8880*/  UIMAD UR14, UR14, UR28, URZ ;  /* 0x0000001c0e0e72a4 */ /* 0x000fe4000f8e023f */
[----:B------:R-:W-:Y:S02]  /*8890*/  UIADD3.X UR11, UR5, UR15, URZ, UP1, !UPT ;  /* 0x0000000f050b7290 */ /* 0x000fe40008ffe43f */
[----:B------:R-:W-:Y:S02]  /*88a0*/  UIMAD UR14, UR13, UR29, UR14 ;  /* 0x0000001d0d0e72a4 */ /* 0x000fe4000f8e020e */
[----:B------:R-:W-:Y:S01]  /*88b0*/  UIMAD.WIDE.U32 UR10, UR13, UR28, UR10 ;  /* 0x0000001c0d0a72a5 */ /* 0x000fe2000f8e000a */
[----:B------:R-:W-:-:S03]  /*88c0*/  ELECT P0, URZ, PT ;  /* 0x00000000003f782f */ /* 0x000fc60003800000 */
[----:B------:R-:W-:Y:S02]  /*88d0*/  UIADD3 UR27, UR11, UR14, URZ ;  /* 0x0000000e0b1b7290 */ /* 0x000fe4000fffe03f */
[----:B------:R-:W-:Y:S10]  /*88e0*/  @P1 BRA `(.L_x_3064) ;  /* 0x0000000000bc1947 */ /* 0x000ff40003800000 */
        /* <DEDUP_REMOVED lines=18> */
.L_x_3066:
[----:B------:R-:W-:Y:S05]  /*8a10*/  BSYNC B0 ;  /* 0x0000000000007941 */ /* 0x000fea0003800000 */
.L_x_3065:
        /* <DEDUP_REMOVED lines=19> */
.L_x_3068:
[----:B------:R-:W-:Y:S05]  /*8b50*/  BSYNC B0 ;  /* 0x0000000000007941 */ /* 0x000fea0003800000 */
.L_x_3067:
[----:B------:R-:W-:Y:S06]  /*8b60*/  BAR.ARV 0xa, 0xa0 ;  /* 0x0282800000007b1d */ /* 0x000fec0000002000 */
[----:B------:R-:W-:Y:S04]  /*8b70*/  BSSY B0, `(.L_x_3069) ;  /* 0x0000003000007945 */ /* 0x000fe80003800000 */
[----:B------:R-:W-:Y:S05]  /*8b80*/  @!P0 BRA `(.L_x_3070) ;  /* 0x0000000000048947 */ /* 0x000fea0003800000 */
[----:B------:R-:W-:-:S04]  /*8b90*/  DEPBAR.LE SB0, 0x0 ;  /* 0x000080000000791a */ /* 0x000fc80000000000 */
.L_x_3070:
[----:B------:R-:W-:Y:S05]  /*8ba0*/  BSYNC B0 ;  /* 0x0000000000007941 */ /* 0x000fea0003800000 */
.L_x_3069:
[----:B------:R-:W-:Y:S06]  /*8bb0*/  BAR.ARV 0xb, 0xa0 ;  /* 0x02c2800000007b1d */ /* 0x000fec0000002000 */
[----:B------:R-:W-:Y:S01]  /*8bc0*/  UIADD3 UR18, UR12, 0x1, URZ ;  /* 0x000000010c127890 */ /* 0x000fe2000fffe03f */
[----:B------:R-:W-:Y:S11]  /*8bd0*/  BRA `(.L_x_3071) ;  /* 0x0000000000047947 */ /* 0x000ff60003800000 */
.L_x_3064:
[----:B------:R-:W-:-:S05]  /*8be0*/  UMOV UR18, UR12 ;  /* 0x0000000c00127c82 */ /* 0x000fca0008000000 */
.L_x_3071:
[----:B------:R-:W-:-:S04]  /*8bf0*/  UIADD3 UR6, UR12, 0x1, URZ ;  /* 0x000000010c067890 */ /* 0x000fc8000fffe03f */
[----:B------:R-:W-:-:S06]  /*8c00*/  UISETP.NE.AND UP0, UPT, UR7, UR6, UPT ;  /* 0x000000060700728c */ /* 0x000fcc000bf05270 */
[----:B------:R-:W-:-:S13]  /*8c10*/  PLOP3.LUT P1, PT, PT, PT, UP0, 0x80, 0x0 ;  /* 0x000000000000781c */ /* 0x000fda0003f2f008 */
[----:B------:R-:W-:Y:S05]  /*8c20*/  @!P1 BRA `(.L_x_2968) ;  /* 0x0000003000189947 */ /* 0x000fea0003800000 */
[----:B------:R-:W-:Y:S01]  /*8c30*/  UMOV UR16, UR8 ;  /* 0x0000000800107c82 */ /* 0x000fe20008000000 */
[----:B------:R-:W-:Y:S01]  /*8c40*/  UMOV UR17, UR15 ;  /* 0x0000000f00117c82 */ /* 0x000fe20008000000 */
[----:B------:R-:W-:Y:S01]  /*8c50*/  ULDC.64 UR20, c[0x0][0x2c0] ;  /* 0x0000b00000147ab9 */ /* 0x000fe20000000a00 */
[----:B------:R-:W-:Y:S02]  /*8c60*/  UIMAD.WIDE.U32 UR16, UR13, UR28, UR16 ;  /* 0x0000001c0d1072a5 */ /* 0x000fe4000f8e0010 */
[----:B------:R-:W-:Y:S02]  /*8c70*/  USHF.L.U32 UR19, UR18, 0xd, URZ ;  /* 0x0000000d12137899 */ /* 0x000fe4000800063f */
[----:B------:R-:W-:Y:S01]  /*8c80*/  UIADD3 UR25, UP0, UR4, UR16, URZ ;  /* 0x0000001004197290 */ /* 0x000fe2000ff1e03f */
[----:B------:R-:W-:Y:S01]  /*8c90*/  UMOV UR6, URZ ;  /* 0x0000003f00067c82 */ /* 0x000fe20008000000 */
[----:B------:R-:W-:Y:S02]  /*8ca0*/  ULDC.64 UR30, c[0x0][0x2c0] ;  /* 0x0000b000001e7ab9 */ /* 0x000fe40000000a00 */
[----:B------:R-:W-:-:S02]  /*8cb0*/  UIADD3.X UR16, UR5, UR14, UR17, UP0, !UPT ;  /* 0x0000000e05107290 */ /* 0x000fc400087fe411 */
[----:B------:R-:W-:Y:S01]  /*8cc0*/  ULEA UR24, UP0, UR25, UR20, 0x2 ;  /* 0x0000001419187291 */ /* 0x000fe2000f80103f */
[----:B------:R-:W-:-:S03]  /*8cd0*/  UMOV UR26, UR19 ;  /* 0x00000013001a7c82 */ /* 0x000fc60008000000 */
[----:B------:R-:W-:Y:S02]  /*8ce0*/  ULEA.HI.X UR25, UR25, UR21, UR16, 0x2, UP0 ;  /* 0x0000001519197291 */ /* 0x000fe400080f1410 */
[----:B------:R-:W-:Y:S02]  /*8cf0*/  UIADD3 UR20, UP0, UR24, 0x4000, URZ ;  /* 0x0000400018147890 */ /* 0x000fe4000ff1e03f */
[----:B------:R-:W-:Y:S02]  /*8d00*/  UIADD3 UR22, UP1, UR24, 0x8000, URZ ;  /* 0x0000800018167890 */ /* 0x000fe4000ff3e03f */
[----:B------:R-:W-:Y:S02]  /*8d10*/  UIADD3 UR24, UP2, UR24, 0xc000, URZ ;  /* 0x0000c00018187890 */ /* 0x000fe4000ff5e03f */
[----:B------:R-:W-:Y:S02]  /*8d20*/  UIADD3.X UR21, URZ, UR25, URZ, UP0, !UPT ;  /* 0x000000193f157290 */ /* 0x000fe400087fe43f */
[----:B------:R-:W-:-:S02]  /*8d30*/  UIADD3.X UR23, URZ, UR25, URZ, UP1, !UPT ;  /* 0x000000193f177290 */ /* 0x000fc40008ffe43f */
[----:B------:R-:W-:-:S12]  /*8d40*/  UIADD3.X UR25, URZ, UR25, URZ, UP2, !UPT ;  /* 0x000000193f197290 */ /* 0x000fd800097fe43f */
.L_x_3084:
        /* <DEDUP_REMOVED lines=20> */
.L_x_3073:
[----:B------:R-:W-:Y:S05]  /*8e90*/  BSYNC B0 ;  /* 0x0000000000007941 */ /* 0x000fea0003800000 */
.L_x_3072:
        /* <DEDUP_REMOVED lines=13> */
.L_x_3075:
[----:B------:R-:W-:Y:S05]  /*8f70*/  BSYNC B0 ;  /* 0x0000000000007941 */ /* 0x000fea0003800000 */
.L_x_3074:
[----:B------:R-:W-:Y:S06]  /*8f80*/  BAR.ARV 0xa, 0xa0 ;  /* 0x0282800000007b1d */ /* 0x000fec0000002000 */
[----:B------:R-:W-:Y:S04]  /*8f90*/  BSSY B0, `(.L_x_3076) ;  /* 0x0000003000007945 */ /* 0x000fe80003800000 */
[----:B------:R-:W-:Y:S05]  /*8fa0*/  @!P0 BRA `(.L_x_3077) ;  /* 0x0000000000048947 */ /* 0x000fea0003800000 */
[----:B------:R-:W-:-:S04]  /*8fb0*/  DEPBAR.LE SB0, 0x0 ;  /* 0x000080000000791a */ /* 0x000fc80000000000 */
.L_x_3077:
[----:B------:R-:W-:Y:S05]  /*8fc0*/  BSYNC B0 ;  /* 0x0000000000007941 */ /* 0x000fea0003800000 */
.L_x_3076:
        /* <DEDUP_REMOVED lines=13> */
.L_x_3079:
[----:B------:R-:W-:Y:S05]  /*90a0*/  BSYNC B0 ;  /* 0x0000000000007941 */ /* 0x000fea0003800000 */
.L_x_3078:
        /* <DEDUP_REMOVED lines=13> */
.L_x_3081:
[----:B------:R-:W-:Y:S05]  /*9180*/  BSYNC B0 ;  /* 0x0000000000007941 */ /* 0x000fea0003800000 */
.L_x_3080:
[----:B------:R-:W-:Y:S01]  /*9190*/  UIADD3 UR18, UR18, 0x2, URZ ;  /* 0x0000000212127890 */ /* 0x000fe2000fffe03f */
[----:B------:R-:W-:Y:S06]  /*91a0*/  BAR.ARV 0xa, 0xa0 ;  /* 0x0282800000007b1d */ /* 0x000fec0000002000 */
[----:B------:R-:W-:Y:S01]  /*91b0*/  UISETP.GE.AND UP0, UPT, UR18, UR7, UPT ;  /* 0x000000071200728c */ /* 0x000fe2000bf06270 */
[----:B------:R-:W-:Y:S04]  /*91c0*/  BSSY B0, `(.L_x_3082) ;  /* 0x0000003000007945 */ /* 0x000fe80003800000 */
[----:B------:R-:W-:Y:S06]  /*91d0*/  @!P0 BRA `(.L_x_3083) ;  /* 0x0000000000048947 */ /* 0x000fec0003800000 */
[----:B------:R-:W-:-:S04]  /*91e0*/  DEPBAR.LE SB0, 0x0 ;  /* 0x000080000000791a */ /* 0x000fc80000000000 */
.L_x_3083:
[----:B------:R-:W-:Y:S05]  /*91f0*/  BSYNC B0 ;  /* 0x0000000000007941 */ /* 0x000fea0003800000 */
.L_x_3082:
[----:B------:R-:W-:Y:S06]  /*9200*/  BAR.ARV 0xb, 0xa0 ;  /* 0x02c2800000007b1d */ /* 0x000fec0000002000 */
[----:B------:R-:W-:Y:S01]  /*9210*/  PLOP3.LUT P1, PT, PT, PT, UP0, 0x80, 0x0 ;  /* 0x000000000000781c */ /* 0x000fe20003f2f008 */
[----:B------:R-:W-:Y:S02]  /*9220*/  UIADD3 UR26, UR26, 0x4000, URZ ;  /* 0x000040001a1a7890 */ /* 0x000fe4000fffe03f */
[----:B------:R-:W-:-:S10]  /*9230*/  UIADD3 UR6, UR6, 0x4000, URZ ;  /* 0x0000400006067890 */ /* 0x000fd4000fffe03f */
[----:B------:R-:W-:Y:S05]  /*9240*/  @!P1 BRA `(.L_x_3084) ;  /* 0xfffffff800c09947 */ /* 0x000fea000383ffff */
[----:B------:R-:W-:Y:S05]  /*9250*/  BRA `(.L_x_2968) ;  /* 0x00000028008c7947 */ /* 0x000fea0003800000 */
.L_x_3055:
[----:B------:R-:W1:Y:S01]  /*9260*/  S2UR UR7, SR_CTAID.X ;  /* 0x00000000000779c3 */ /* 0x000e620000002500 */
[----:B------:R-:W-:Y:S02]  /*9270*/  ULDC UR8, c[0x0][0x8d0] ;  /* 0x0002340000087ab9 */ /* 0x000fe40000000800 */
[----:B------:R-:W-:-:S11]  /*9280*/  UISETP.NE.AND UP0, UPT, UR8, 0x1, UPT ;  /* 0x000000010800788c */ /* 0x000fd6000bf05270 */
[----:B------:R-:W-:Y:S01]  /*9290*/  @UP0 ULDC UR4, c[0x0][0x8d4] ;  /* 0x0002350000040ab9 */ /* 0x000fe20000000800 */
[----:B------:R-:W-:Y:S01]  /*92a0*/  @UP0 ULDC UR9, c[0x0][0x8d8] ;  /* 0x0002360000090ab9 */ /* 0x000fe20000000800 */
[----:B-1----:R-:W-:Y:S02]  /*92b0*/  UIMAD.WIDE.U32 UR4, UR7, UR4, URZ ;  /* 0x00000004070472a5 */ /* 0x002fe4000f8e003f */
[----:B------:R-:W-:Y:S02]  /*92c0*/  UMOV UR6, UR7 ;  /* 0x0000000700067c82 */ /* 0x000fe40008000000 */
[----:B------:R-:W-:-:S03]  /*92d0*/  @UP0 USHF.R.U32.HI UR6, URZ, UR9, UR5 ;  /* 0x000000093f060299 */ /* 0x000fc60008011605 */
[----:B------:R-:W-:Y:S02]  /*92e0*/  ULDC UR4, c[0x0][0x8e8] ;  /* 0x00023a0000047ab9 */ /* 0x000fe40000000800 */
[----:B------:R-:W-:Y:S02]  /*92f0*/  UISETP.GE.AND UP0, UPT, UR6, UR4, UPT ;  /* 0x000000040600728c */ /* 0x000fe4000bf06270 */
[----:B------:R-:W-:-:S04]  /*9300*/  UIADD3 UR4, -UR6, URZ, URZ ;  /* 0x0000003f06047290 */ /* 0x000fc8000fffe13f */
[----:B------:R-:W-:Y:S01]  /*9310*/  PLOP3.LUT P0, PT, PT, PT, UP0, 0x80, 0x0 ;  /* 0x000000000000781c */ /* 0x000fe20003f0f008 */
[----:B------:R-:W-:-:S12]  /*9320*/  UIMAD UR8, UR8, UR4, UR7 ;  /* 0x00000004080872a4 */ /* 0x000fd8000f8e0207 */
        /* <DEDUP_REMOVED lines=9> */
.L_x_3085:
[----:B------:R-:W-:Y:S01]  /*93c0*/  ULDC UR9, c[0x0][0x8c4] ;  /* 0x0002310000097ab9 */ /* 0x000fe20000000800 */
[----:B------:R-:W-:Y:S01]  /*93d0*/  UMOV UR7, UR8 ;  /* 0x0000000800077c82 */ /* 0x000fe20008000000 */
[----:B------:R-:W-:-:S11]  /*93e0*/  UISETP.NE.AND UP0, UPT, UR9, 0x1, UPT ;  /* 0x000000010900788c */ /* 0x000fd6000bf05270 */
[----:B------:R-:W-:Y:S02]  /*93f0*/  @UP0 ULDC.64 UR10, c[0x0][0x8c8] ;  /* 0x00023200000a0ab9 */ /* 0x000fe40000000a00 */
[----:B------:R-:W-:-:S04]  /*9400*/  UIMAD.WIDE.U32 UR4, UR8, UR10, URZ ;  /* 0x0000000a080472a5 */ /* 0x000fc8000f8e003f */
[----:B------:R-:W-:-:S04]  /*9410*/  @UP0 USHF.R.U32.HI UR7, URZ, UR11, UR5 ;  /* 0x0000000b3f070299 */ /* 0x000fc80008011605 */
[----:B------:R-:W-:-:S12]  /*9420*/  UIMAD UR4, UR7, UR9, URZ ;  /* 0x00000009070472a4 */ /* 0x000fd8000f8e023f */
.L_x_3086:
        /* <DEDUP_REMOVED lines=23> */
.L_x_3087:
        /* <DEDUP_REMOVED lines=14> */
.L_x_3089:
[----:B------:R-:W-:-:S05]  /*9680*/  ULDC UR4, c[0x0][0x8ec] ;  /* 0x00023b0000047ab9 */ /* 0x000fca0000000800 */
.L_x_3088:
[----:B------:R-:W-:Y:S01]  /*9690*/  UIADD3 UR4, UR4, 0x7f, URZ ;  /* 0x0000007f04047890 */ /* 0x000fe2000fffe03f */
[----:B------:R-:W-:Y:S02]  /*96a0*/  IMAD.MOV.U32 R10, RZ, RZ, 0x1 ;  /* 0x00000001ff0a7424 */ /* 0x000fe400078e00ff */
[----:B------:R-:W-:Y:S01]  /*96b0*/  IMAD.MOV.U32 R2, RZ, RZ, RZ ;  /* 0x000000ffff027224 */ /* 0x000fe200078e00ff */
        /* <DEDUP_REMOVED lines=13> */
[----:B------:R-:W1:Y:S02]  /*9790*/  LDC R0, c[0x0][0x280] ;  /* 0x0000a000ff007b82 */ /* 0x000e640000000800 */
[----:B------:R-:W-:Y:S01]  /*97a0*/  IMAD.U32 R2, RZ, RZ, UR8 ;  /* 0x00000008ff027e24 */ /* 0x000fe2000f8e00ff */
[----:B------:R-:W-:Y:S01]  /*97b0*/  UISETP.NE.U32.AND UP0, UPT, UR4, URZ, UPT ;  /* 0x0000003f0400728c */ /* 0x000fe2000bf05070 */
[----:B------:R-:W-:Y:S01]  /*97c0*/  PLOP3.LUT P1, PT, PT, PT, UP1, 0x80, 0x0 ;  /* 0x000000000000781c */ /* 0x000fe20003f2f018 */
[----:B------:R-:W-:Y:S01]  /*97d0*/  IMAD.U32 R3, RZ, RZ, UR9 ;  /* 0x00000009ff037e24 */ /* 0x000fe2000f8e00ff */
[----:B------:R-:W-:Y:S01]  /*97e0*/  ULDC.64 UR14, c[0x0][0x778] ;  /* 0x0001de00000e7ab9 */ /* 0x000fe20000000a00 */
[----:B------:R-:W-:Y:S01]  /*97f0*/  UISETP.NE.AND.EX UP0, UPT, UR5, URZ, UPT, UP0 ;  /* 0x0000003f0500728c */ /* 0x000fe2000bf05300 */
[----:B------:R-:W-:-:S02]  /*9800*/  ULDC.64 UR18, c[0x0][0x788] ;  /* 0x0001e20000127ab9 */ /* 0x000fc40000000a00 */
[----:B------:R-:W-:-:S07]  /*9810*/  ULDC.64 UR4, c[0x0][0x780] ;  /* 0x0001e00000047ab9 */ /* 0x000fce0000000a00 */
[----:B------:R-:W2:Y:S01]  /*9820*/  @P1 LDG.E R6, desc[UR46][R2.64] ;  /* 0x0000002e02061981 */ /* 0x000ea2000c1e1900 */
[----:B------:R-:W-:Y:S01]  /*9830*/  UISETP.NE.U32.AND UP2, UPT, UR4, URZ, UPT ;  /* 0x0000003f0400728c */ /* 0x000fe2000bf45070 */
[----:B------:R-:W-:Y:S01]  /*9840*/  PLOP3.LUT P2, PT, PT, PT, UP0, 0x80, 0x0 ;  /* 0x000000000000781c */ /* 0x000fe20003f4f008 */
[----:B------:R-:W-:Y:S01]  /*9850*/  UIMAD.WIDE UR14, UR13, 0x4, UR14 ;  /* 0x000000040d0e78a5 */ /* 0x000fe2000f8e020e */
[----:B------:R3:W4:Y:S01]  /*9860*/  @P1 LDG.E R4, desc[UR46][R2.64] ;  /* 0x0000002e02041981 */ /* 0x000722000c1e1900 */
[----:B------:R-:W-:-:S06]  /*9870*/  UISETP.NE.AND.EX UP2, UPT, UR5, URZ, UPT, UP2 ;  /* 0x0000003f0500728c */ /* 0x000fcc000bf45320 */
[----:B------:R-:W-:Y:S01]  /*9880*/  PLOP3.LUT P3, PT, PT, PT, UP2, 0x80, 0x0 ;  /* 0x000000000000781c */ /* 0x000fe20003f6f028 */
[----:B---3--:R-:W-:-:S04]  /*9890*/  IMAD.U32 R2, RZ, RZ, UR14 ;  /* 0x0000000eff027e24 */ /* 0x008fc8000f8e00ff */
[----:B------:R-:W-:Y:S01]  /*98a0*/  @UP2 ULDC.64 UR4, c[0x0][0x780] ;  /* 0x0001e00000042ab9 */ /* 0x000fe20000000a00 */
[----:B------:R-:W-:Y:S01]  /*98b0*/  IMAD.U32 R3, RZ, RZ, UR15 ;  /* 0x0000000fff037e24 */ /* 0x000fe2000f8e00ff */
[----:B------:R-:W-:-:S04]  /*98c0*/  @UP2 UIMAD.WIDE UR4, UR13, 0x4, UR4 ;  /* 0x000000040d0428a5 */ /* 0x000fc8000f8e0204 */
[----:B------:R3:W4:Y:S02]  /*98d0*/  @P2 LDG.E R5, desc[UR46][R2.64] ;  /* 0x0000002e02052981 */ /* 0x000724000c1e1900 */
[----:B---3--:R-:W-:Y:S02]  /*98e0*/  IMAD.U32 R2, RZ, RZ, UR4 ;  /* 0x00000004ff027e24 */ /* 0x008fe4000f8e00ff */
[----:B------:R-:W-:-:S05]  /*98f0*/  IMAD.U32 R3, RZ, RZ, UR5 ;  /* 0x00000005ff037e24 */ /* 0x000fca000f8e00ff */
[----:B-1----:R1:W5:Y:S01]  /*9900*/  @P3 LDG.E R0, desc[UR46][R2.64] ;  /* 0x0000002e02003981 */ /* 0x002362000c1e1900 */
        /* <DEDUP_REMOVED lines=10> */
[----:B------:R-:W-:-:S03]  /*99b0*/  @P2 R2UR UR11, R5 ;  /* 0x00000000050b22ca */ /* 0x000fc600000e0000 */
[----:B------:R-:W-:-:S04]  /*99c0*/  @UP1 ULOP3.LUT UR10, UR5, 0xffffffc0, URZ, 0xc0, !UPT ;  /* 0xffffffc0050a1892 */ /* 0x000fc8000f8ec03f */
[----:B------:R-:W-:Y:S01]  /*99d0*/  @UP1 USHF.R.S32.HI UR12, URZ, 0x1f, UR10 ;  /* 0x0000001f3f0c1899 */ /* 0x000fe2000801140a */
[----:B-1----:R-:W-:Y:S11]  /*99e0*/  @P3 BRA `(.L_x_3091) ;  /* 0x0000000000183947 */ /* 0x002ff60003800000 */
[----:B------:R-:W-:Y:S05]  /*99f0*/  @!P1 BRA `(.L_x_3091) ;  /* 0x0000000000149947 */ /* 0x000fea0003800000 */
[----:B------:R-:W-:Y:S02]  /*9a00*/  IMAD.U32 R2, RZ, RZ, UR8 ;  /* 0x00000008ff027e24 */ /* 0x000fe4000f8e00ff */
[----:B------:R-:W-:-:S05]  /*9a10*/  IMAD.U32 R3, RZ, RZ, UR9 ;  /* 0x00000009ff037e24 */ /* 0x000fca000f8e00ff */
[----:B------:R-:W2:Y:S04]  /*9a20*/  LDG.E R5, desc[UR46][R2.64] ;  /* 0x0000002e02057981 */ /* 0x000ea8000c1e1900 */
[----:B-----5:R-:W2:Y:S02]  /*9a30*/  LDG.E R0, desc[UR46][R2.64+0x4] ;  /* 0x0000042e02007981 */ /* 0x020ea4000c1e1900 */
[----:B--2---:R-:W-:-:S07]  /*9a40*/  IMAD.IADD R0, R0, 0x1, -R5 ;  /* 0x0000000100007824 */ /* 0x004fce00078e0a05 */
.L_x_3091:
[----:B------:R-:W-:Y:S01]  /*9a50*/  UMOV UR4, URZ ;  /* 0x0000003f00047c82 */ /* 0x000fe20008000000 */
[----:B------:R-:W-:Y:S01]  /*9a60*/  UMOV UR5, URZ ;  /* 0x0000003f00057c82 */ /* 0x000fe20008000000 */
[----:B------:R-:W-:Y:S01]  /*9a70*/  IMAD.U32 R4, RZ, RZ, UR18 ;  /* 0x00000012ff047e24 */ /* 0x000fe2000f8e00ff */
[----:B------:R-:W-:Y:S01]  /*9a80*/  @UP1 UMOV UR4, UR10 ;  /* 0x0000000a00041c82 */ /* 0x000fe20008000000 */
[----:B------:R-:W-:Y:S01]  /*9a90*/  @UP1 UMOV UR5, UR12 ;  /* 0x0000000c00051c82 */ /* 0x000fe20008000000 */
[----:B------:R-:W-:Y:S05]  /*9aa0*/  @!P0 BRA `(.L_x_3092) ;  /* 0x0000000000188947 */ /* 0x000fea0003800000 */
[----:B------:R-:W-:Y:S02]  /*9ab0*/  ULDC.64 UR8, c[0x0][0x788] ;  /* 0x0001e20000087ab9 */ /* 0x000fe40000000a00 */
[----:B------:R-:W-:-:S06]  /*9ac0*/  UIMAD.WIDE UR8, UR13, 0x4, UR8 ;  /* 0x000000040d0878a5 */ /* 0x000fcc000f8e0208 */
[----:B------:R-:W-:Y:S02]  /*9ad0*/  IMAD.U32 R2, RZ, RZ, UR8 ;  /* 0x00000008ff027e24 */ /* 0x000fe4000f8e00ff */
[----:B------:R-:W-:-:S05]  /*9ae0*/  IMAD.U32 R3, RZ, RZ, UR9 ;  /* 0x00000009ff037e24 */ /* 0x000fca000f8e00ff */
[----:B------:R1:W5:Y:S01]  /*9af0*/  LDG.E R4, desc[UR46][R2.64] ;  /* 0x0000002e02047981 */ /* 0x000362000c1e1900 */
[----:B------:R-:W-:Y:S05]  /*9b00*/  BRA `(.L_x_3093) ;  /* 0x0000000000187947 */ /* 0x000fea0003800000 */
.L_x_3092:
[----:B------:R-:W-:Y:S05]  /*9b10*/  @!P2 BRA `(.L_x_3093) ;  /* 0x000000000014a947 */ /* 0x000fea0003800000 */
[----:B------:R-:W-:Y:S02]  /*9b20*/  IMAD.U32 R2, RZ, RZ, UR14 ;  /* 0x0000000eff027e24 */ /* 0x000fe4000f8e00ff */
[----:B------:R-:W-:-:S05]  /*9b30*/  IMAD.U32 R3, RZ, RZ, UR15 ;  /* 0x0000000fff037e24 */ /* 0x000fca000f8e00ff */
[----:B------:R-:W2:Y:S04]  /*9b40*/  LDG.E R5, desc[UR46][R2.64] ;  /* 0x0000002e02057981 */ /* 0x000ea8000c1e1900 */
[----:B------:R-:W2:Y:S02]  /*9b50*/  LDG.E R4, desc[UR46][R2.64+0x4] ;  /* 0x0000042e02047981 */ /* 0x000ea4000c1e1900 */
[----:B--2---:R-:W-:-:S07]  /*9b60*/  IMAD.IADD R4, R4, 0x1, -R5 ;  /* 0x0000000104047824 */ /* 0x004fce00078e0a05 */
.L_x_3093:
[----:B-1----:R-:W-:Y:S01]  /*9b70*/  IMAD.U32 R3, RZ, RZ, UR7 ;  /* 0x00000007ff037e24 */ /* 0x002fe2000f8e00ff */
[----:B------:R-:W-:-:S03]  /*9b80*/  ULDC UR8, c[0x0][0x74c] ;  /* 0x0001d30000087ab9 */ /* 0x000fc60000000800 */
[----:B-----5:R-:W-:Y:S02]  /*9b90*/  IMAD R3, R3, 0x80, R0 ;  /* 0x0000008003037824 */ /* 0x020fe400078e0200 */
[----:B------:R-:W-:-:S03]  /*9ba0*/  VIADD R0, R0, 0x3f ;  /* 0x0000003f00007836 */ /* 0x000fc60000000000 */
[----:B------:R-:W-:-:S04]  /*9bb0*/  IADD3 R3, R3, -UR8, -R4 ;  /* 0x8000000803037c10 */ /* 0x000fc8000fffe804 */
[----:B------:R-:W-:-:S04]  /*9bc0*/  SHF.R.S32.HI R2, RZ, 0x1f, R3 ;  /* 0x0000001fff027819 */ /* 0x000fc80000011403 */
[----:B------:R-:W-:Y:S02]  /*9bd0*/  LEA.HI R2, R2, R3, RZ, 0x6 ;  /* 0x0000000302027211 */ /* 0x000fe400078f30ff */
[----:B------:R-:W-:Y:S02]  /*9be0*/  SHF.R.S32.HI R3, RZ, 0x1f, R0 ;  /* 0x0000001fff037819 */ /* 0x000fe40000011400 */
[----:B------:R-:W-:Y:S02]  /*9bf0*/  SHF.R.S32.HI R2, RZ, 0x6, R2 ;  /* 0x00000006ff027819 */ /* 0x000fe40000011402 */
[----:B------:R-:W-:Y:S02]  /*9c00*/  LEA.HI R0, R3, R0, RZ, 0x6 ;  /* 0x0000000003007211 */ /* 0x000fe400078f30ff */
[----:B------:R-:W-:Y:S01]  /*9c10*/  VIMNMX R4, RZ, R2, !PT ;  /* 0x00000002ff047248 */ /* 0x000fe20007fe0100 */
[----:B------:R-:W-:Y:S01]  /*9c20*/  IMAD.MOV.U32 R2, RZ, RZ, RZ ;  /* 0x000000ffff027224 */ /* 0x000fe200078e00ff */
[----:B------:R-:W-:-:S04]  /*9c30*/  SHF.R.S32.HI R0, RZ, 0x6, R0 ;  /* 0x00000006ff007819 */ /* 0x000fc80000011400 */
[----:B------:R-:W-:-:S13]  /*9c40*/  ISETP.GT.AND P0, PT, R0, R4, PT ;  /* 0x000000040000720c */ /* 0x000fda0003f04270 */
[----:B------:R-:W-:Y:S05]  /*9c50*/  @!P0 BRA `(.L_x_3090) ;  /* 0x0000001c00788947 */ /* 0x000fea0003800000 */
[----:B------:R-:W-:Y:S01]  /*9c60*/  USHF.R.S32.HI UR10, URZ, 0x1f, UR20 ;  /* 0x0000001f3f0a7899 */ /* 0x000fe20008011414 */
[----:B------:R-:W-:Y:S01]  /*9c70*/  BSSY B0, `(.L_x_3090) ;  /* 0x00001dc000007945 */ /* 0x000fe20003800000 */
[----:B------:R-:W-:Y:S01]  /*9c80*/  UISETP.NE.U32.AND UP1, UPT, UR16, URZ, UPT ;  /* 0x0000003f1000728c */ /* 0x000fe2000bf25070 */
[----:B------:R-:W-:Y:S01]  /*9c90*/  IMAD.MOV.U32 R2, RZ, RZ, RZ ;  /* 0x000000ffff027224 */ /* 0x000fe200078e00ff */
[----:B------:R-:W-:Y:S01]  /*9ca0*/  ULDC.64 UR14, c[0x0][0x718] ;  /* 0x0001c600000e7ab9 */ /* 0x000fe20000000a00 */
[----:B------:R-:W-:Y:S01]  /*9cb0*/  UMOV UR8, UR4 ;  /* 0x0000000400087c82 */ /* 0x000fe20008000000 */
[----:B------:R-:W-:Y:S02]  /*9cc0*/  UIMAD UR12, UR10, UR14, URZ ;  /* 0x0000000e0a0c72a4 */ /* 0x000fe4000f8e023f */
[----:B------:R-:W-:Y:S02]  /*9cd0*/  UISETP.NE.AND.EX UP1, UPT, UR17, URZ, UPT, UP1 ;  /* 0x0000003f1100728c */ /* 0x000fe4000bf25310 */
[----:B------:R-:W-:Y:S01]  /*9ce0*/  UIMAD UR12, UR20, UR15, UR12 ;  /* 0x0000000f140c72a4 */ /* 0x000fe2000f8e020c */
[----:B------:R-:W-:-:S02]  /*9cf0*/  ULDC.64 UR16, c[0x0][0x730] ;  /* 0x0001cc0000107ab9 */ /* 0x000fc40000000a00 */
[----:B------:R-:W-:Y:S01]  /*9d00*/  ULDC UR15, c[0x0][0x2e8] ;  /* 0x0000ba00000f7ab9 */ /* 0x000fe20000000800 */
[----:B------:R-:W-:Y:S01]  /*9d10*/  UIMAD UR10, UR10, UR16, URZ ;  /* 0x000000100a0a72a4 */ /* 0x000fe2000f8e023f */
[----:B------:R-:W-:Y:S01]  /*9d20*/  UMOV UR9, UR5 ;  /* 0x0000000500097c82 */ /* 0x000fe20008000000 */
[----:B------:R-:W-:Y:S02]  /*9d30*/  UISETP.NE.AND UP2, UPT, UR15, 0x1, UPT ;  /* 0x000000010f00788c */ /* 0x000fe4000bf45270 */
[----:B------:R-:W-:Y:S02]  /*9d40*/  UIMAD.WIDE.U32 UR4, UR20, UR14, UR8 ;  /* 0x0000000e140472a5 */ /* 0x000fe4000f8e0008 */
[----:B------:R-:W-:Y:S02]  /*9d50*/  UIMAD.WIDE.U32 UR8, UR20, UR16, UR8 ;  /* 0x00000010140872a5 */ /* 0x000fe4000f8e0008 */
[----:B------:R-:W-:Y:S02]  /*9d60*/  UIMAD UR14, UR20, UR17, UR10 ;  /* 0x00000011140e72a4 */ /* 0x000fe4000f8e020a */
[----:B------:R-:W-:Y:S01]  /*9d70*/  USHF.R.S32.HI UR10, URZ, 0x1f, UR13 ;  /* 0x0000001f3f0a7899 */ /* 0x000fe2000801140d */
[----:B------:R-:W-:Y:S01]  /*9d80*/  ELECT P0, URZ, PT ;  /* 0x00000000003f782f */ /* 0x000fe20003800000 */
[----:B------:R-:W-:-:S02]  /*9d90*/  USEL UR21, UR13, URZ, !UP1 ;  /* 0x0000003f0d157287 */ /* 0x000fc4000c800000 */
[----:B------:R-:W-:Y:S01]  /*9da0*/  UIADD3 UR9, UR9, UR14, URZ ;  /* 0x0000000e09097290 */ /* 0x000fe2000fffe03f */
[----:B------:R-:W-:Y:S01]  /*9db0*/  ULDC.64 UR18, c[0x0][0x738] ;  /* 0x0001ce0000127ab9 */ /* 0x000fe20000000a00 */
[----:B------:R-:W-:Y:S01]  /*9dc0*/  USEL UR10, UR10, URZ, !UP1 ;  /* 0x0000003f0a0a7287 */ /* 0x000fe2000c800000 */
[----:B------:R-:W-:Y:S01]  /*9dd0*/  ULDC.64 UR16, c[0x0][0x720] ;  /* 0x0001c80000107ab9 */ /* 0x000fe20000000a00 */
[----:B------:R-:W-:Y:S02]  /*9de0*/  UIMAD.WIDE.U32 UR14, UR18, UR21, UR8 ;  /* 0x00000015120e72a5 */ /* 0x000fe4000f8e0008 */
[----:B------:R-:W-:Y:S01]  /*9df0*/  UIADD3 UR23, UR5, UR12, URZ ;  /* 0x0000000c05177290 */ /* 0x000fe2000fffe03f */
[----:B------:R-:W-:Y:S01]  /*9e00*/  @UP2 ULDC UR8, c[0x0][0x2ec] ;  /* 0x0000bb0000082ab9 */ /* 0x000fe20000000800 */
[----:B------:R-:W-:Y:S02]  /*9e10*/  UIMAD UR5, UR10, UR16, URZ ;  /* 0x000000100a0572a4 */ /* 0x000fe4000f8e023f */
[----:B------:R-:W-:-:S02]  /*9e20*/  UIMAD UR10, UR10, UR18, URZ ;  /* 0x000000120a0a72a4 */ /* 0x000fc4000f8e023f */
[----:B------:R-:W-:Y:S02]  /*9e30*/  UIMAD.WIDE.U32 UR8, UR20, UR8, URZ ;  /* 0x00000008140872a5 */ /* 0x000fe4000f8e003f */
[----:B------:R-:W-:Y:S01]  /*9e40*/  ULEA UR11, UR7, UR11, 0x7 ;  /* 0x0000000b070b7291 */ /* 0x000fe2000f8e383f */
[----:B------:R-:W-:Y:S02]  /*9e50*/  UMOV UR22, UR4 ;  /* 0x0000000400167c82 */ /* 0x000fe40008000000 */
[----:B------:R-:W-:Y:S01]  /*9e60*/  @UP2 ULDC UR7, c[0x0][0x2f0] ;  /* 0x0000bc0000072ab9 */ /* 0x000fe20000000800 */
[----:B------:R-:W-:Y:S01]  /*9e70*/  UMOV UR12, UR20 ;  /* 0x00000014000c7c82 */ /* 0x000fe20008000000 */
[----:B------:R-:W-:Y:S02]  /*9e80*/  UIMAD UR5, UR17, UR21, UR5 ;  /* 0x00000015110572a4 */ /* 0x000fe4000f8e0205 */
[----:B------:R-:W-:Y:S02]  /*9e90*/  UIMAD.WIDE.U32 UR22, UR16, UR21, UR22 ;  /* 0x00000015101672a5 */ /* 0x000fe4000f8e0016 */
[----:B------:R-:W-:-:S02]  /*9ea0*/  UIMAD UR4, UR19, UR21, UR10 ;  /* 0x00000015130472a4 */ /* 0x000fc4000f8e020a */
        /* <DEDUP_REMOVED lines=10> */
.L_x_3123:
        /* <DEDUP_REMOVED lines=15> */
.L_x_3096:
[----:B------:R-:W-:Y:S01]  /*a040*/  R2UR UR19, R4 ;  /* 0x00000000041372ca */ /* 0x000fe200000e0000 */
[----:B------:R-:W2:Y:S01]  /*a050*/  LDC.64 R12, c[0x0][0x198] ;  /* 0x00006600ff0c7b82 */ /* 0x000ea20000000a00 */
[----:B------:R-:W-:Y:S01]  /*a060*/  ULDC.64 UR8, c[0x0][0x700] ;  /* 0x0001c00000087ab9 */ /* 0x000fe20000000a00 */
[----:B------:R-:W-:Y:S01]  /*a070*/  UMOV UR36, 0x0 ;  /* 0x0000000000247882 */ /* 0x000fe20000000000 */
[----:B------:R-:W-:Y:S01]  /*a080*/  IMAD.U32 R9, RZ, RZ, UR8 ;  /* 0x00000008ff097e24 */ /* 0x000fe2000f8e00ff */
[----:B------:R-:W-:Y:S01]  /*a090*/  R2UR UR8, R15 ;  /* 0x000000000f0872ca */ /* 0x000fe200000e0000 */
[----:B------:R-:W-:Y:S01]  /*a0a0*/  IMAD.U32 R8, RZ, RZ, UR9 ;  /* 0x00000009ff087e24 */ /* 0x000fe2000f8e00ff */
[----:B------:R-:W-:Y:S01]  /*a0b0*/  UMOV UR37, 0x14f00000 ;  /* 0x14f0000000257882 */ /* 0x000fe20000000000 */
[----:B------:R-:W-:Y:S01]  /*a0c0*/  UMOV UR18, URZ ;  /* 0x0000003f00127c82 */ /* 0x000fe20008000000 */
[----:B------:R-:W-:Y:S01]  /*a0d0*/  UMOV UR26, 0x40 ;  /* 0x00000040001a7882 */ /* 0x000fe20000000000 */
[----:B------:R-:W-:Y:S01]  /*a0e0*/  UMOV UR28, UR20 ;  /* 0x00000014001c7c82 */ /* 0x000fe20008000000 */
[----:B------:R-:W-:Y:S01]  /*a0f0*/  UMOV UR29, UR21 ;  /* 0x00000015001d7c82 */ /* 0x000fe20008000000 */
[----:B------:R-:W-:Y:S01]  /*a100*/  UMOV UR50, 0x0 ;  /* 0x0000000000327882 */ /* 0x000fe20000000000 */
[----:B------:R-:W-:Y:S01]  /*a110*/  USHF.L.U32 UR19, UR19, 0x6, URZ ;  /* 0x0000000613137899 */ /* 0x000fe2000800063f */
[----:B------:R-:W-:Y:S01]  /*a120*/  IMAD.MOV.U32 R16, RZ, RZ, RZ ;  /* 0x000000ffff107224 */ /* 0x000fe200078e00ff */
[----:B------:R-:W-:Y:S01]  /*a130*/  UMOV UR51, 0x10000000 ;  /* 0x1000000000337882 */ /* 0x000fe20000000000 */
[----:B------:R-:W-:Y:S01]  /*a140*/  UMOV UR10, UR18 ;  /* 0x00000012000a7c82 */ /* 0x000fe20008000000 */
[----:B------:R-:W-:-:S02]  /*a150*/  UIADD3 UR7, UP0, UR19, UR22, URZ ;  /* 0x0000001613077290 */ /* 0x000fc4000ff1e03f */
[----:B------:R-:W-:Y:S01]  /*a160*/  IMAD.U32 R3, RZ, RZ, UR19 ;  /* 0x00000013ff037e24 */ /* 0x000fe2000f8e00ff */
[----:B------:R-:W-:Y:S02]  /*a170*/  UIADD3 UR16, UR8, 0x18000, URZ ;  /* 0x0001800008107890 */ /* 0x000fe4000fffe03f */
[----:B------:R-:W-:Y:S01]  /*a180*/  UIADD3 UR17, UR8, 0x30810, URZ ;  /* 0x0003081008117890 */ /* 0x000fe2000fffe03f */
[----:B------:R-:W-:Y:S01]  /*a190*/  PLOP3.LUT P1, PT, PT, PT, UP0, 0x80, 0x0 ;  /* 0x000000000000781c */ /* 0x000fe20003f2f008 */
[----:B-1----:R-:W-:Y:S01]  /*a1a0*/  IMAD.U32 R2, RZ, RZ, UR7 ;  /* 0x00000007ff027e24 */ /* 0x002fe2000f8e00ff */
[----:B------:R-:W-:Y:S01]  /*a1b0*/  UIADD3 UR19, UR19, UR6, URZ ;  /* 0x0000000613137290 */ /* 0x000fe2000fffe03f */
[----:B--2---:R-:W-:Y:S01]  /*a1c0*/  IMAD.MOV.U32 R7, RZ, RZ, R12 ;  /* 0x000000ffff077224 */ /* 0x004fe200078e000c */
[----:B------:R-:W-:Y:S01]  /*a1d0*/  LEA.HI.X.SX32 R3, R3, R14, 0x1, P1 ;  /* 0x0000000e03037211 */ /* 0x000fe200008f0eff */
[----:B------:R-:W-:Y:S01]  /*a1e0*/  IMAD.MOV.U32 R6, RZ, RZ, R13 ;  /* 0x000000ffff067224 */ /* 0x000fe200078e000d */
[C---:B------:R-:W-:Y:S01]  /*a1f0*/  LEA R5, P1, R2.reuse, R9, 0x2 ;  /* 0x0000000902057211 */ /* 0x040fe200078210ff */
[----:B------:R-:W-:Y:S01]  /*a200*/  UIADD3 UR24, UR8, 0x1a000, URZ ;  /* 0x0001a00008187890 */ /* 0x000fe2000fffe03f */
[----:B------:R-:W-:Y:S01]  /*a210*/  IMAD.MOV.U32 R12, RZ, RZ, 0x10000 ;  /* 0x00010000ff0c7424 */ /* 0x000fe200078e00ff */
[----:B------:R-:W-:Y:S01]  /*a220*/  UIADD3 UR52, UR8, 0x28000, URZ ;  /* 0x0002800008347890 */ /* 0x000fe2000fffe03f */
[----:B------:R-:W-:Y:S01]  /*a230*/  LEA.HI.X R2, R2, R8, R3, 0x2, P1 ;  /* 0x0000000802027211 */ /* 0x000fe200008f1403 */
[----:B------:R-:W-:Y:S01]  /*a240*/  UMOV UR25, UR17 ;  /* 0x0000001100197c82 */ /* 0x000fe20008000000 */
[----:B------:R-:W-:Y:S01]  /*a250*/  R2UR UR32, R5 ;  /* 0x00000000052072ca */ /* 0x000fe200000e0000 */
[----:B------:R-:W-:Y:S01]  /*a260*/  VIADD R5, R0, 0xffffffff ;  /* 0xffffffff00057836 */ /* 0x000fe20000000000 */
[----:B------:R-:W-:Y:S01]  /*a270*/  R2UR UR33, R2 ;  /* 0x00000000022172ca */ /* 0x000fe200000e0000 */
[----:B------:R-:W-:Y:S01]  /*a280*/  UMOV UR27, UR19 ;  /* 0x00000013001b7c82 */ /* 0x000fe20008000000 */
[C---:B------:R-:W-:Y:S01]  /*a290*/  IADD3 R2, P1, R7.reuse, 0x2f0, RZ ;  /* 0x000002f007027810 */ /* 0x040fe20007f3e0ff */
[----:B------:R-:W-:Y:S01]  /*a2a0*/  UMOV UR7, 0x10 ;  /* 0x0000001000077882 */ /* 0x000fe20000000000 */
[----:B------:R1:W-:Y:S01]  /*a2b0*/  STL [R1], R5 ;  /* 0x0000000501007387 */ /* 0x0003e20000100800 */
[----:B------:R-:W-:Y:S01]  /*a2c0*/  UMOV UR53, UR17 ;  /* 0x0000001100357c82 */ /* 0x000fe20008000000 */
[----:B------:R-:W-:Y:S01]  /*a2d0*/  R2UR UR30, R2 ;  /* 0x00000000021e72ca */ /* 0x000fe200000e0000 */
[----:B------:R-:W-:Y:S01]  /*a2e0*/  UIADD3 UR9, UR8, 0x30800, URZ ;  /* 0x0003080008097890 */ /* 0x000fe2000fffe03f */
[----:B------:R-:W-:Y:S01]  /*a2f0*/  IADD3 R2, P2, R7, 0x3f0, RZ ;  /* 0x000003f007027810 */ /* 0x000fe20007f5e0ff */
[----:B------:R-:W-:Y:S01]  /*a300*/  UIADD3 UR40, UR8, 0x4000, URZ ;  /* 0x0000400008287890 */ /* 0x000fe2000fffe03f */
[----:B------:R-:W-:-:S02]  /*a310*/  UMOV UR42, 0x40 ;  /* 0x00000040002a7882 */ /* 0x000fc40000000000 */
[----:B------:R-:W-:Y:S01]  /*a320*/  R2UR UR48, R2 ;  /* 0x00000000023072ca */ /* 0x000fe200000e0000 */
[--C-:B------:R-:W-:Y:S01]  /*a330*/  IMAD.X R2, RZ, RZ, R6.reuse, P1 ;  /* 0x000000ffff027224 */ /* 0x100fe200008e0606 */
[----:B------:R-:W-:Y:S01]  /*a340*/  UMOV UR43, UR11 ;  /* 0x0000000b002b7c82 */ /* 0x000fe20008000000 */
[----:B------:R-:W-:Y:S01]  /*a350*/  UMOV UR44, UR12 ;  /* 0x0000000c002c7c82 */ /* 0x000fe20008000000 */
[----:B------:R-:W-:Y:S01]  /*a360*/  UMOV UR45, UR13 ;  /* 0x0000000d002d7c82 */ /* 0x000fe20008000000 */
[----:B------:R-:W-:Y:S01]  /*a370*/  UMOV UR41, UR9 ;  /* 0x0000000900297c82 */ /* 0x000fe20008000000 */
[----:B------:R-:W-:Y:S01]  /*a380*/  R2UR UR31, R2 ;  /* 0x00000000021f72ca */ /* 0x000fe200000e0000 */
[----:B------:R-:W-:-:S05]  /*a390*/  IMAD.X R2, RZ, RZ, R6, P2 ;  /* 0x000000ffff027224 */ /* 0x000fca00010e0606 */
[----:B------:R-:W-:Y:S02]  /*a3a0*/  R2UR UR49, R2 ;  /* 0x00000000023172ca */ /* 0x000fe400000e0000 */
[----:B------:R-:W-:-:S04]  /*a3b0*/  IADD3 R2, P1, R7, 0xf0, RZ ;  /* 0x000000f007027810 */ /* 0x000fc80007f3e0ff */
[----:B------:R-:W-:Y:S01]  /*a3c0*/  R2UR UR34, R2 ;  /* 0x00000000022272ca */ /* 0x000fe200000e0000 */
[----:B------:R-:W-:Y:S01]  /*a3d0*/  IMAD.X R3, RZ, RZ, R6, P1 ;  /* 0x000000ffff037224 */ /* 0x000fe200008e0606 */
[----:B------:R-:W-:-:S04]  /*a3e0*/  ISETP.GE.AND P1, PT, R4, R5, PT ;  /* 0x000000050400720c */ /* 0x000fc80003f26270 */
[----:B------:R-:W-:-:S13]  /*a3f0*/  R2UR UR35, R3 ;  /* 0x00000000032372ca */ /* 0x000fda00000e0000 */
        /* <DEDUP_REMOVED lines=20> */
[-C--:B------:R-:W-:Y:S01]  /*a540*/  LOP3.LUT R17, RZ, R4.reuse, RZ, 0x33, !PT ;  /* 0x00000004ff117212 */ /* 0x080fe200078e33ff */
[C---:B------:R-:W-:Y:S02]  /*a550*/  VIADD R5, R0.reuse, 0xfffffffe ;  /* 0xfffffffe00057836 */ /* 0x040fe40000000000 */
[----:B------:R-:W-:Y:S02]  /*a560*/  IMAD.MOV.U32 R10, RZ, RZ, 0x1 ;  /* 0x00000001ff0a7424 */ /* 0x000fe400078e00ff */
[----:B------:R-:W-:Y:S01]  /*a570*/  IMAD.IADD R17, R0, 0x1, R17 ;  /* 0x0000000100117824 */ /* 0x000fe200078e0211 */
[----:B------:R-:W-:Y:S01]  /*a580*/  ISETP.NE.AND P1, PT, R5, R4, PT ;  /* 0x000000040500720c */ /* 0x000fe20003f25270 */
[----:B------:R-:W-:-:S03]  /*a590*/  IMAD.MOV.U32 R0, RZ, RZ, R4 ;  /* 0x000000ffff007224 */ /* 0x000fc600078e0004 */
[----:B------:R-:W-:-:S05]  /*a5a0*/  LOP3.LUT R5, R17, 0x1, RZ, 0xc0, !PT ;  /* 0x0000000111057812 */ /* 0x000fca00078ec0ff */
[----:B------:R1:W-:Y:S04]  /*a5b0*/  STL [R1+0x4], R5 ;  /* 0x0000040501007387 */ /* 0x0003e80000100800 */
[----:B------:R-:W-:Y:S05]  /*a5c0*/  @!P1 BRA `(.L_x_3098) ;  /* 0x0000000800d09947 */ /* 0x000fea0003800000 */
[----:B------:R-:W-:Y:S02]  /*a5d0*/  IMAD.IADD R17, R17, 0x1, -R5 ;  /* 0x0000000111117824 */ /* 0x000fe400078e0a05 */
[----:B------:R-:W-:Y:S02]  /*a5e0*/  IMAD.MOV.U32 R0, RZ, RZ, R4 ;  /* 0x000000ffff007224 */ /* 0x000fe400078e0004 */
[----:B------:R-:W-:-:S07]  /*a5f0*/  IMAD.MOV.U32 R10, RZ, RZ, 0x1 ;  /* 0x00000001ff0a7424 */ /* 0x000fce00078e00ff */
.L_x_3107:
[----:B-123--:R-:W-:-:S04]  /*a600*/  SHF.L.U32 R18, R10, 0x1f, RZ ;  /* 0x0000001f0a127819 */ /* 0x00efc800000006ff */
[----:B------:R-:W2:Y:S02]  /*a610*/  SYNCS.PHASECHK.TRANS64.TRYWAIT P1, [R15+URZ+0x30840], R18 ;  /* 0x030840120f0075a7 */ /* 0x000ea4000802017f */
[----:B--2---:R-:W-:Y:S05]  /*a620*/  @!P1 BRA `(.L_x_3099) ;  /* 0x00000018000c9947 */ /* 0x004fea0003800000 */
.L_x_3124:
        /* <DEDUP_REMOVED lines=8> */
.L_x_3100:
        /* <DEDUP_REMOVED lines=37> */
.L_x_3125:
        /* <DEDUP_REMOVED lines=8> */
.L_x_3102:
        /* <DEDUP_REMOVED lines=37> */
.L_x_3126:
        /* <DEDUP_REMOVED lines=8> */
.L_x_3104:
        /* <DEDUP_REMOVED lines=31> */
.L_x_3128:
        /* <DEDUP_REMOVED lines=8> */
.L_x_3106:
        /* <DEDUP_REMOVED lines=37> */
.L_x_3098:
[----:B------:R-:W4:Y:S02]  /*b110*/  LDL.LU R4, [R1+0x4] ;  /* 0x0000040001047983 */ /* 0x000f240000300800 */
[----:B----4-:R-:W-:Y:S02]  /*b120*/  ISETP.NE.AND P1, PT, R4, RZ, PT ;  /* 0x000000ff0400720c */ /* 0x010fe40003f25270 */
[----:B------:R4:W5:Y:S11]  /*b130*/  LDL R4, [R1] ;  /* 0x0000000001047983 */ /* 0x0009760000100800 */
[----:B----4-:R-:W-:Y:S05]  /*b140*/  @!P1 BRA `(.L_x_3097) ;  /* 0x00000004005c9947 */ /* 0x010fea0003800000 */
[----:B------:R-:W-:-:S04]  /*b150*/  SHF.L.U32 R12, R10, 0x1f, RZ ;  /* 0x0000001f0a0c7819 */ /* 0x000fc800000006ff */
[----:B------:R-:W4:Y:S02]  /*b160*/  SYNCS.PHASECHK.TRANS64.TRYWAIT P1, [R15+URZ+0x30840], R12 ;  /* 0x0308400c0f0075a7 */ /* 0x000f24000802017f */
[----:B----4-:R-:W-:Y:S05]  /*b170*/  @!P1 BRA `(.L_x_3108) ;  /* 0x0000000c008c9947 */ /* 0x010fea0003800000 */
.L_x_3129:
        /* <DEDUP_REMOVED lines=8> */
.L_x_3109:
        /* <DEDUP_REMOVED lines=34> */
.L_x_3130:
        /* <DEDUP_REMOVED lines=8> */
.L_x_3111:
[----:B------:R2:W5:Y:S01]  /*b4a0*/  LDL.LU R4, [R1] ;  /* 0x0000000001047983 */ /* 0x0005620000300800 */
        /* <DEDUP_REMOVED lines=18> */
[----:B------:R-:W-:-:S02]  /*b5d0*/  UIADD3 UR16, UR32, 0x1e000, URZ ;  /* 0x0001e00020107890 */ /* 0x000fc4000fffe03f */
[----:B------:R-:W-:Y:S01]  /*b5e0*/  LEA.HI.X.SX32 R5, R5, R14, 0x1, P0 ;  /* 0x0000000e05057211 */ /* 0x000fe200000f0eff */
[----:B------:R-:W-:Y:S01]  /*b5f0*/  UIADD3 UR32, UR32, 0x28100, URZ ;  /* 0x0002810020207890 */ /* 0x000fe2000fffe03f */
[C---:B------:R-:W-:Y:S01]  /*b600*/  LEA R9, P0, R0.reuse, R9, 0x2 ;  /* 0x0000000900097211 */ /* 0x040fe200078010ff */
[----:B------:R-:W-:Y:S01]  /*b610*/  UMOV UR17, UR25 ;  /* 0x0000001900117c82 */ /* 0x000fe20008000000 */
[----:B------:R-:W-:Y:S01]  /*b620*/  UMOV UR19, UR27 ;  /* 0x0000001b00137c82 */ /* 0x000fe20008000000 */
[----:B------:R-:W-:Y:S01]  /*b630*/  UMOV UR33, UR25 ;  /* 0x0000001900217c82 */ /* 0x000fe20008000000 */
[----:B------:R-:W-:Y:S01]  /*b640*/  LEA.HI.X R8, R0, R8, R5, 0x2, P0 ;  /* 0x0000000800087211 */ /* 0x000fe200000f1405 */
[----:B------:R2:W-:Y:S01]  /*b650*/  UTMALDG.4D [UR24], [UR8], desc[UR30] ;  /* 0x00001e18080075b4 */ /* 0x0005e20008019000 */
[----:B------:R-:W-:Y:S01]  /*b660*/  R2UR UR34, R9 ;  /* 0x00000000092272ca */ /* 0x000fe200000e0000 */
[----:B------:R-:W-:Y:S01]  /*b670*/  UMOV UR7, 0x10 ;  /* 0x0000001000077882 */ /* 0x000fe20000000000 */
[----:B------:R-:W-:Y:S01]  /*b680*/  R2UR UR35, R8 ;  /* 0x00000000082372ca */ /* 0x000fe200000e0000 */
[----:B------:R2:W-:-:S12]  /*b690*/  UTMALDG.4D [UR16], [UR8], desc[UR30] ;  /* 0x00001e10080075b4 */ /* 0x0005d80008019000 */
[----:B------:R2:W-:Y:S02]  /*b6a0*/  UBLKCP.S.G [UR32], [UR34], UR7 ;  /* 0x00000020220073ba */ /* 0x0005e40008000207 */
[----:B--2---:R-:W-:-:S07]  /*b6b0*/  IMAD.MOV.U32 R16, RZ, RZ, 0x1 ;  /* 0x00000001ff107424 */ /* 0x004fce00078e00ff */
.L_x_3097:
[----:B------:R-:W1:Y:S01]  /*b6c0*/  S2R R0, SR_TID.X ;  /* 0x0000000000007919 */ /* 0x000e620000002100 */
[----:B------:R-:W-:Y:S01]  /*b6d0*/  IMAD R3, R16, 0x8, R15 ;  /* 0x0000000810037824 */ /* 0x000fe200078e020f */
[----:B-1----:R-:W-:Y:S02]  /*b6e0*/  LOP3.LUT R2, R0, 0x7f, RZ, 0xc0, !PT ;  /* 0x0000007f00027812 */ /* 0x002fe400078ec0ff */
[----:B------:R-:W-:Y:S02]  /*b6f0*/  SHF.L.U32 R0, R10, 0x1f, RZ ;  /* 0x0000001f0a007819 */ /* 0x000fe400000006ff */
[----:B------:R-:W-:Y:S02]  /*b700*/  ISETP.NE.AND P1, PT, R2, RZ, PT ;  /* 0x000000ff0200720c */ /* 0x000fe40003f25270 */
[----:B------:R-:W1:Y:S02]  /*b710*/  SYNCS.PHASECHK.TRANS64.TRYWAIT P0, [R3+URZ+0x30840], R0 ;  /* 0x03084000030075a7 */ /* 0x000e64000800017f */
[----:B-1----:R-:W-:Y:S09]  /*b720*/  @!P0 BRA `(.L_x_3112) ;  /* 0x0000000800488947 */ /* 0x002ff20003800000 */
.L_x_3131:
[----:B------:R-:W-:Y:S05]  /*b730*/  @P1 BRA `(.L_x_3113) ;  /* 0x0000000000181947 */ /* 0x000fea0003800000 */
[----:B------:R-:W1:Y:S01]  /*b740*/  S2R R2, SR_TID.X ;  /* 0x0000000000027919 */ /* 0x000e620000002100 */
[----:B------:R-:W-:-:S04]  /*b750*/  IMAD.MOV.U32 R0, RZ, RZ, 0x4100 ;  /* 0x00004100ff007424 */ /* 0x000fc800078e00ff */
[----:B------:R1:W-:Y:S02]  /*b760*/  SYNCS.ARRIVE.TRANS64 RZ, [R3+URZ+0x30830], R0 ;  /* 0x0308300003ff79a7 */ /* 0x0003e4000800003f */
[----:B-1----:R-:W-:-:S13]  /*b770*/  LOP3.LUT P0, RZ, R2, 0x1f, RZ, 0xc0, !PT ;  /* 0x0000001f02ff7812 */ /* 0x002fda000780c0ff */
[----:B------:R-:W-:Y:S05]  /*b780*/  @!P0 BRA `(.L_x_3113) ;  /* 0x0000000000048947 */ /* 0x000fea0003800000 */
[----:B------:R-:W-:Y:S01]  /*b790*/  BPT.TRAP 0x1 ;  /* 0x000000040000795c */ /* 0x000fe20000300000 */
.L_x_3113:
        /* <DEDUP_REMOVED lines=41> */
.L_x_3094:
[----:B------:R-:W-:Y:S05]  /*ba30*/  BSYNC B0 ;  /* 0x0000000000007941 */ /* 0x000fea0003800000 */
.L_x_3090:
[----:B------:R-:W-:-:S03]  /*ba40*/  UMOV UR7, 0xffffffff ;  /* 0xffffffff00077882 */ /* 0x000fc60000000000 */
[----:B------:R-:W-:Y:S05]  /*ba50*/  BRA.DIV UR7, `(.L_x_3114) ;  /* 0x0000000607907947 */ /* 0x000fea000b800000 */
[----:B------:R-:W-:-:S13]  /*ba60*/  ELECT P6, URZ, PT ;  /* 0x00000000003f782f */ /* 0x000fda00038c0000 */
.L_x_3134:
[----:B------:R-:W-:Y:S05]  /*ba70*/  @!P6 BRA `(.L_x_2968) ;  /* 0x000000000084e947 */ /* 0x000fea0003800000 */
[----:B------:R-:W-:-:S06]  /*ba80*/  ULOP3.LUT UR7, UR38, 0x2, URZ, 0xfc, !UPT ;  /* 0x0000000226077892 */ /* 0x000fcc000f8efc3f */
[----:B------:R-:W-:-:S05]  /*ba90*/  IMAD.U32 R0, RZ, RZ, UR7 ;  /* 0x00000007ff007e24 */ /* 0x000fca000f8e00ff */
[----:B------:R-:W-:-:S13]  /*baa0*/  ISETP.NE.AND P2, PT, R0, 0x3, PT ;  /* 0x000000030000780c */ /* 0x000fda0003f45270 */
[----:B------:R-:W-:Y:S05]  /*bab0*/  @!P2 BRA `(.L_x_3115) ;  /* 0x000000000004a947 */ /* 0x000fea0003800000 */
[----:B------:R-:W-:Y:S01]  /*bac0*/  BPT.TRAP 0x1 ;  /* 0x000000040000795c */ /* 0x000fe20000300000 */
.L_x_3115:
        /* <DEDUP_REMOVED lines=15> */
.L_x_3135:
[----:B------:R-:W2:Y:S02]  /*bbc0*/  SYNCS.PHASECHK.TRANS64.TRYWAIT P0, [R3+URZ], R0 ;  /* 0x00000000030075a7 */ /* 0x000ea4000800017f */
[----:B--2---:R-:W-:Y:S05]  /*bbd0*/  @!P0 BRA `(.L_x_3117) ;  /* 0x0000000400648947 */ /* 0x004fea0003800000 */
.L_x_3136:
[----:B------:R-:W-:Y:S05]  /*bbe0*/  @!P2 BRA `(.L_x_3118) ;  /* 0x000000000004a947 */ /* 0x000fea0003800000 */
[----:B------:R-:W-:Y:S01]  /*bbf0*/  BPT.TRAP 0x1 ;  /* 0x000000040000795c */ /* 0x000fe20000300000 */
.L_x_3118:
[----:B--2---:R-:W-:-:S04]  /*bc00*/  VIADD R3, R8, 0x30840 ;  /* 0x0003084008037836 */ /* 0x004fc80000000000 */
[----:B------:R-:W-:-:S04]  /*bc10*/  IMAD R5, R2, 0x8, R3 ;  /* 0x0000000802057824 */ /* 0x000fc800078e0203 */
[----:B------:R-:W2:Y:S02]  /*bc20*/  SYNCS.PHASECHK.TRANS64.TRYWAIT P0, [R5+URZ], R4 ;  /* 0x00000004050075a7 */ /* 0x000ea4000800017f */
[----:B--2---:R-:W-:Y:S05]  /*bc30*/  @!P0 BRA `(.L_x_3119) ;  /* 0x0000000400608947 */ /* 0x004fea0003800000 */
.L_x_3137:
[----:B------:R-:W-:-:S07]  /*bc40*/  IMAD R3, R6, 0x8, R3 ;  /* 0x0000000806037824 */ /* 0x000fce00078e0203 */
.L_x_3120:
[----:B---3--:R3:W4:Y:S02]  /*bc50*/  SYNCS.PHASECHK.TRANS64.TRYWAIT P0, [R3+URZ], R0 ;  /* 0x00000000030075a7 */ /* 0x008724000800017f */
[----:B----4-:R-:W-:Y:S05]  /*bc60*/  @!P0 NANOSLEEP.SYNCS 0x989680 ;  /* 0x009896800000895d */ /* 0x010fea0003900000 */
[----:B------:R-:W4:Y:S02]  /*bc70*/  @!P0 SYNCS.PHASECHK.TRANS64 P0, [R3+URZ], R0 ;  /* 0x00000000030085a7 */ /* 0x000f24000800007f */
[----:B----4-:R-:W-:Y:S05]  /*bc80*/  @!P0 BRA `(.L_x_3120) ;  /* 0xfffffffc00f08947 */ /* 0x010fea000383ffff */
.L_x_2968:
[----:B------:R-:W-:Y:S05]  /*bc90*/  BSYNC B6 ;  /* 0x0000000000067941 */ /* 0x000fea0003800000 */
.L_x_2960:
[----:B------:R-:W-:Y:S05]  /*bca0*/  EXIT ;  /* 0x000000000000794d */ /* 0x000fea0003800000 */
.L_x_2978:
[----:B------:R-:W-:Y:S02]  /*bcb0*/  IMAD.MOV.U32 R12, RZ, RZ, RZ ;  /* 0x000000ffff0c7224 */ /* 0x000fe400078e00ff */
[----:B------:R-:W-:Y:S02]  /*bcc0*/  IMAD.MOV.U32 R11, RZ, RZ, 0x1f ;  /* 0x0000001fff0b7424 */ /* 0x000fe400078e00ff */
[----:B------:R-:W-:-:S07]  /*bcd0*/  IMAD.MOV.U32 R15, RZ, RZ, -0x1 ;  /* 0xffffffffff0f7424 */ /* 0x000fce00078e00ff */
[----:B------:R-:W-:Y:S05]  /*bce0*/  WARPSYNC.COLLECTIVE R15, `(.L_x_3121) ;  /* 0x000000000f087348 */ /* 0x000fea0003c00000 */
[----:B------:R1:W2:Y:S02]  /*bcf0*/  SHFL.IDX P6, R14, R13, R12, R11 ;  /* 0x0000000c0d0e7389 */ /* 0x0002a400000c000b */
[----:B-12---:R-:W-:Y:S01]  /*bd00*/  ENDCOLLECTIVE ;  /* 0x000000000000791b */ /* 0x006fe20003800000 */
.L_x_3121:
[----:B------:R-:W-:Y:S05]  /*bd10*/  BRA `(.L_x_3122) ;  /* 0xffffff5800cc7947 */ /* 0x000fea000383ffff */
.L_x_2980:
[----:B---3--:R3:W4:Y:S02]  /*bd20*/  SYNCS.PHASECHK.TRANS64.TRYWAIT P0, [R228+URZ+0x30800], R9 ;  /* 0x03080009e40075a7 */ /* 0x008724000800017f */
[----:B----4-:R-:W-:Y:S05]  /*bd30*/  @!P0 NANOSLEEP.SYNCS 0x989680 ;  /* 0x009896800000895d */ /* 0x010fea0003900000 */
[----:B------:R-:W4:Y:S02]  /*bd40*/  @!P0 SYNCS.PHASECHK.TRANS64 P0, [R228+URZ+0x30800], R9 ;  /* 0x03080009e40085a7 */ /* 0x000f24000800007f */
[----:B----4-:R-:W-:Y:S05]  /*bd50*/  @!P0 BRA `(.L_x_2980) ;  /* 0xfffffffc00f08947 */ /* 0x010fea000383ffff */
[----:B------:R-:W-:Y:S05]  /*bd60*/  BRA `(.L_x_2979) ;  /* 0xffffff5800f47947 */ /* 0x000fea000383ffff */
.L_x_2984:
[----:B---3--:R3:W4:Y:S02]  /*bd70*/  SYNCS.PHASECHK.TRANS64.TRYWAIT P1, [R0+URZ+0x30810], R9 ;  /* 0x03081009000075a7 */ /* 0x008724000802017f */
[----:B----4-:R-:W-:Y:S05]  /*bd80*/  @!P1 NANOSLEEP.SYNCS 0x989680 ;  /* 0x009896800000995d */ /* 0x010fea0003900000 */
[----:B------:R-:W4:Y:S02]  /*bd90*/  @!P1 SYNCS.PHASECHK.TRANS64 P1, [R0+URZ+0x30810], R9 ;  /* 0x03081009000095a7 */ /* 0x000f24000802007f */
[----:B----4-:R-:W-:Y:S05]  /*bda0*/  @!P1 BRA `(.L_x_2984) ;  /* 0xfffffffc00f09947 */ /* 0x010fea000383ffff */
[----:B------:R-:W-:Y:S05]  /*bdb0*/  BRA `(.L_x_2983) ;  /* 0xffffff6000a47947 */ /* 0x000fea000383ffff */
.L_x_2988:
[----:B------:R1:W1:Y:S02]  /*bdc0*/  SYNCS.PHASECHK.TRANS64.TRYWAIT P1, [R0+URZ+0x30830], R9 ;  /* 0x03083009000075a7 */ /* 0x000264000802017f */
[----:B-1----:R-:W-:Y:S05]  /*bdd0*/  @!P1 NANOSLEEP.SYNCS 0x989680 ;  /* 0x009896800000995d */ /* 0x002fea0003900000 */
[----:B------:R-:W1:Y:S02]  /*bde0*/  @!P1 SYNCS.PHASECHK.TRANS64 P1, [R0+URZ+0x30830], R9 ;  /* 0x03083009000095a7 */ /* 0x000e64000802007f */
[----:B-1----:R-:W-:Y:S05]  /*bdf0*/  @!P1 BRA `(.L_x_2988) ;  /* 0xfffffffc00f09947 */ /* 0x002fea000383ffff */
[----:B------:R-:W-:Y:S05]  /*be00*/  BRA `(.L_x_2987) ;  /* 0xffffff6400fc7947 */ /* 0x000fea000383ffff */
.L_x_3095:
[----:B-1----:R1:W2:Y:S02]  /*be10*/  SYNCS.PHASECHK.TRANS64.TRYWAIT P0, [R15+URZ+0x30820], R2 ;  /* 0x030820020f0075a7 */ /* 0x0022a4000800017f */
[----:B--2---:R-:W-:Y:S05]  /*be20*/  @!P0 NANOSLEEP.SYNCS 0x989680 ;  /* 0x009896800000895d */ /* 0x004fea0003900000 */
[----:B------:R-:W2:Y:S02]  /*be30*/  @!P0 SYNCS.PHASECHK.TRANS64 P0, [R15+URZ+0x30820], R2 ;  /* 0x030820020f0085a7 */ /* 0x000ea4000800007f */
[----:B--2---:R-:W-:Y:S05]  /*be40*/  @!P0 BRA `(.L_x_3095) ;  /* 0xfffffffc00f08947 */ /* 0x004fea000383ffff */
[----:B------:R-:W-:Y:S05]  /*be50*/  BRA `(.L_x_3123) ;  /* 0xffffffe0003c7947 */ /* 0x000fea000383ffff */
.L_x_3099:
[----:B--2---:R2:W3:Y:S02]  /*be60*/  SYNCS.PHASECHK.TRANS64.TRYWAIT P1, [R15+URZ+0x30840], R18 ;  /* 0x030840120f0075a7 */ /* 0x0044e4000802017f */
[----:B---3--:R-:W-:Y:S05]  /*be70*/  @!P1 NANOSLEEP.SYNCS 0x989680 ;  /* 0x009896800000995d */ /* 0x008fea0003900000 */
[----:B------:R-:W3:Y:S02]  /*be80*/  @!P1 SYNCS.PHASECHK.TRANS64 P1, [R15+URZ+0x30840], R18 ;  /* 0x030840120f0095a7 */ /* 0x000ee4000802007f */
[----:B---3--:R-:W-:Y:S05]  /*be90*/  @!P1 BRA `(.L_x_3099) ;  /* 0xfffffffc00f09947 */ /* 0x008fea000383ffff */
[----:B------:R-:W-:Y:S05]  /*bea0*/  BRA `(.L_x_3124) ;  /* 0xffffffe400e07947 */ /* 0x000fea000383ffff */
.L_x_3101:
[----:B-1----:R1:W3:Y:S02]  /*beb0*/  SYNCS.PHASECHK.TRANS64.TRYWAIT P1, [R15+URZ+0x30828], R18 ;  /* 0x030828120f0075a7 */ /* 0x0022e4000802017f */
[----:B---3--:R-:W-:Y:S05]  /*bec0*/  @!P1 NANOSLEEP.SYNCS 0x989680 ;  /* 0x009896800000995d */ /* 0x008fea0003900000 */
[----:B------:R-:W3:Y:S02]  /*bed0*/  @!P1 SYNCS.PHASECHK.TRANS64 P1, [R15+URZ+0x30828], R18 ;  /* 0x030828120f0095a7 */ /* 0x000ee4000802007f */
[----:B---3--:R-:W-:Y:S05]  /*bee0*/  @!P1 BRA `(.L_x_3101) ;  /* 0xfffffffc00f09947 */ /* 0x008fea000383ffff */
[----:B------:R-:W-:Y:S05]  /*bef0*/  BRA `(.L_x_3125) ;  /* 0xffffffe800807947 */ /* 0x000fea000383ffff */
.L_x_3103:
[----:B---3--:R3:W4:Y:S02]  /*bf00*/  SYNCS.PHASECHK.TRANS64.TRYWAIT P1, [R15+URZ+0x30848], R18 ;  /* 0x030848120f0075a7 */ /* 0x008724000802017f */
[----:B----4-:R-:W-:Y:S05]  /*bf10*/  @!P1 NANOSLEEP.SYNCS 0x989680 ;  /* 0x009896800000995d */ /* 0x010fea0003900000 */
[----:B------:R-:W4:Y:S02]  /*bf20*/  @!P1 SYNCS.PHASECHK.TRANS64 P1, [R15+URZ+0x30848], R18 ;  /* 0x030848120f0095a7 */ /* 0x000f24000802007f */
[----:B----4-:R-:W-:Y:S05]  /*bf30*/  @!P1 BRA `(.L_x_3103) ;  /* 0xfffffffc00f09947 */ /* 0x010fea000383ffff */
[----:B------:R-:W-:Y:S05]  /*bf40*/  BRA `(.L_x_3126) ;  /* 0xffffffec00207947 */ /* 0x000fea000383ffff */
.L_x_3105:
[----:B------:R-:W-:-:S07]  /*bf50*/  SHF.L.U32 R4, R10, 0x1f, RZ ;  /* 0x0000001f0a047819 */ /* 0x000fce00000006ff */
.L_x_3127:
[----:B----4-:R4:W1:Y:S02]  /*bf60*/  SYNCS.PHASECHK.TRANS64.TRYWAIT P1, [R15+URZ+0x30820], R4 ;  /* 0x030820040f0075a7 */ /* 0x010864000802017f */
[----:B-1----:R-:W-:Y:S05]  /*bf70*/  @!P1 NANOSLEEP.SYNCS 0x989680 ;  /* 0x009896800000995d */ /* 0x002fea0003900000 */
[----:B------:R-:W1:Y:S02]  /*bf80*/  @!P1 SYNCS.PHASECHK.TRANS64 P1, [R15+URZ+0x30820], R4 ;  /* 0x030820040f0095a7 */ /* 0x000e64000802007f */
[----:B-1----:R-:W-:Y:S05]  /*bf90*/  @!P1 BRA `(.L_x_3127) ;  /* 0xfffffffc00f09947 */ /* 0x002fea000383ffff */
[----:B------:R-:W-:Y:S05]  /*bfa0*/  BRA `(.L_x_3128) ;  /* 0xffffffec00a47947 */ /* 0x000fea000383ffff */
.L_x_3108:
[----:B----4-:R4:W1:Y:S02]  /*bfb0*/  SYNCS.PHASECHK.TRANS64.TRYWAIT P1, [R15+URZ+0x30840], R12 ;  /* 0x0308400c0f0075a7 */ /* 0x010864000802017f */
[----:B-1----:R-:W-:Y:S05]  /*bfc0*/  @!P1 NANOSLEEP.SYNCS 0x989680 ;  /* 0x009896800000995d */ /* 0x002fea0003900000 */
[----:B------:R-:W1:Y:S02]  /*bfd0*/  @!P1 SYNCS.PHASECHK.TRANS64 P1, [R15+URZ+0x30840], R12 ;  /* 0x0308400c0f0095a7 */ /* 0x000e64000802007f */
[----:B-1----:R-:W-:Y:S05]  /*bfe0*/  @!P1 BRA `(.L_x_3108) ;  /* 0xfffffffc00f09947 */ /* 0x002fea000383ffff */
[----:B------:R-:W-:Y:S05]  /*bff0*/  BRA `(.L_x_3129) ;  /* 0xfffffff000607947 */ /* 0x000fea000383ffff */
.L_x_3110:
[----:B-1----:R1:W2:Y:S02]  /*c000*/  SYNCS.PHASECHK.TRANS64.TRYWAIT P1, [R15+URZ+0x30828], R12 ;  /* 0x0308280c0f0075a7 */ /* 0x0022a4000802017f */
[----:B--2---:R-:W-:Y:S05]  /*c010*/  @!P1 NANOSLEEP.SYNCS 0x989680 ;  /* 0x009896800000995d */ /* 0x004fea0003900000 */
[----:B------:R-:W2:Y:S02]  /*c020*/  @!P1 SYNCS.PHASECHK.TRANS64 P1, [R15+URZ+0x30828], R12 ;  /* 0x0308280c0f0095a7 */ /* 0x000ea4000802007f */
[----:B--2---:R-:W-:Y:S05]  /*c030*/  @!P1 BRA `(.L_x_3110) ;  /* 0xfffffffc00f09947 */ /* 0x004fea000383ffff */
[----:B------:R-:W-:Y:S05]  /*c040*/  BRA `(.L_x_3130) ;  /* 0xfffffff000f47947 */ /* 0x000fea000383ffff */
.L_x_3112:
[----:B------:R1:W1:Y:S02]  /*c050*/  SYNCS.PHASECHK.TRANS64.TRYWAIT P0, [R3+URZ+0x30840], R0 ;  /* 0x03084000030075a7 */ /* 0x000264000800017f */
[----:B-1----:R-:W-:Y:S05]  /*c060*/  @!P0 NANOSLEEP.SYNCS 0x989680 ;  /* 0x009896800000895d */ /* 0x002fea0003900000 */
[----:B------:R-:W1:Y:S02]  /*c070*/  @!P0 SYNCS.PHASECHK.TRANS64 P0, [R3+URZ+0x30840], R0 ;  /* 0x03084000030085a7 */ /* 0x000e64000800007f */
[----:B-1----:R-:W-:Y:S05]  /*c080*/  @!P0 BRA `(.L_x_3112) ;  /* 0xfffffffc00f08947 */ /* 0x002fea000383ffff */
[----:B------:R-:W-:Y:S05]  /*c090*/  BRA `(.L_x_3131) ;  /* 0xfffffff400a47947 */ /* 0x000fea000383ffff */
.L_x_3114:
[----:B------:R-:W-:Y:S01]  /*c0a0*/  BSSY B0, `(.L_x_3132) ;  /* 0x0000006000007945 */ /* 0x000fe20003800000 */
[----:B------:R-:W-:-:S07]  /*c0b0*/  IMAD.MOV.U32 R15, RZ, RZ, -0x1 ;  /* 0xffffffffff0f7424 */ /* 0x000fce00078e00ff */
[----:B------:R-:W-:Y:S05]  /*c0c0*/  WARPSYNC.COLLECTIVE R15, `(.L_x_3133) ;  /* 0x000000000f0c7348 */ /* 0x000fea0003c00000 */
[----:B------:R-:W-:Y:S02]  /*c0d0*/  ELECT P6, UR62, PT ;  /* 0x00000000003e782f */ /* 0x000fe400038c0000 */
[----:B------:R-:W-:Y:S01]  /*c0e0*/  MOV R14, UR62 ;  /* 0x0000003e000e7c02 */ /* 0x000fe20008000f00 */
[----:B------:R-:W-:Y:S10]  /*c0f0*/  ENDCOLLECTIVE ;  /* 0x000000000000791b */ /* 0x000ff40003800000 */
.L_x_3133:
[----:B------:R-:W-:Y:S05]  /*c100*/  BSYNC B0 ;  /* 0x0000000000007941 */ /* 0x000fea0003800000 */
.L_x_3132:
[----:B------:R-:W-:Y:S05]  /*c110*/  BRA `(.L_x_3134) ;  /* 0xfffffff800547947 */ /* 0x000fea000383ffff */
.L_x_3116:
[----:B-1----:R1:W2:Y:S02]  /*c120*/  SYNCS.PHASECHK.TRANS64.TRYWAIT P0, [R7+URZ], R4 ;  /* 0x00000004070075a7 */ /* 0x0022a4000800017f */
[----:B--2---:R-:W-:Y:S05]  /*c130*/  @!P0 NANOSLEEP.SYNCS 0x989680 ;  /* 0x009896800000895d */ /* 0x004fea0003900000 */
[----:B------:R-:W2:Y:S02]  /*c140*/  @!P0 SYNCS.PHASECHK.TRANS64 P0, [R7+URZ], R4 ;  /* 0x00000004070085a7 */ /* 0x000ea4000800007f */
[----:B--2---:R-:W-:Y:S05]  /*c150*/  @!P0 BRA `(.L_x_3116) ;  /* 0xfffffffc00f08947 */ /* 0x004fea000383ffff */
[----:B------:R-:W-:Y:S05]  /*c160*/  BRA `(.L_x_3135) ;  /* 0xfffffff800947947 */ /* 0x000fea000383ffff */
.L_x_3117:
[----:B--2---:R2:W3:Y:S02]  /*c170*/  SYNCS.PHASECHK.TRANS64.TRYWAIT P0, [R3+URZ], R0 ;  /* 0x00000000030075a7 */ /* 0x0044e4000800017f */
[----:B---3--:R-:W-:Y:S05]  /*c180*/  @!P0 NANOSLEEP.SYNCS 0x989680 ;  /* 0x009896800000895d */ /* 0x008fea0003900000 */
[----:B------:R-:W3:Y:S02]  /*c190*/  @!P0 SYNCS.PHASECHK.TRANS64 P0, [R3+URZ], R0 ;  /* 0x00000000030085a7 */ /* 0x000ee4000800007f */
[----:B---3--:R-:W-:Y:S05]  /*c1a0*/  @!P0 BRA `(.L_x_3117) ;  /* 0xfffffffc00f08947 */ /* 0x008fea000383ffff */
[----:B------:R-:W-:Y:S05]  /*c1b0*/  BRA `(.L_x_3136) ;  /* 0xfffffff800887947 */ /* 0x000fea000383ffff */
.L_x_3119:
[----:B--2---:R2:W3:Y:S02]  /*c1c0*/  SYNCS.PHASECHK.TRANS64.TRYWAIT P0, [R5+URZ], R4 ;  /* 0x00000004050075a7 */ /* 0x0044e4000800017f */
[----:B---3--:R-:W-:Y:S05]  /*c1d0*/  @!P0 NANOSLEEP.SYNCS 0x989680 ;  /* 0x009896800000895d */ /* 0x008fea0003900000 */
[----:B------:R-:W3:Y:S02]  /*c1e0*/  @!P0 SYNCS.PHASECHK.TRANS64 P0, [R5+URZ], R4 ;  /* 0x00000004050085a7 */ /* 0x000ee4000800007f */
[----:B---3--:R-:W-:Y:S05]  /*c1f0*/  @!P0 BRA `(.L_x_3119) ;  /* 0xfffffffc00f08947 */ /* 0x008fea000383ffff */
[----:B------:R-:W-:Y:S05]  /*c200*/  BRA `(.L_x_3137) ;  /* 0xfffffff8008c7947 */ /* 0x000fea000383ffff */
.L_x_3138:
        /* <DEDUP_REMOVED lines=15> */
.L_x_3706:


//--------------------- .text._ZN7cutlass13device_kernelIN5flash11enable_sm90INS1_16FlashAttnBwdSm90INS1_25CollectiveMainloopBwdSm90ILi2ELi2ELi2EN4cute5tupleIJNS5_1CILi1EEES8_S8_EEENS6_IJNS7_ILi64EEENS7_ILi128EEESB_EEENS_6half_tEfNS_4arch4Sm90ELb1ELb0ELb0ELb1ELb1ELb1ELb0ELb0ELi2ELi1ELi2ELi1ELb0EEENS1_21CollectiveEpilogueBwdISC_SD_SF_Li256ELb1ELb0ELi1EEENS1_25SingleTileBwdLPTSchedulerILb1ELi128ELb1EEEEEEEEEvNT_6ParamsE --------------------------
	.section	.text._ZN7cutlass13device_kernelIN5flash11enable_sm90INS1_16FlashAttnBwdSm90INS1_25CollectiveMainloopBwdSm90ILi2ELi2ELi2EN4cute5tupleIJNS5_1CILi1EEES8_S8_EEENS6_IJNS7_ILi64EEENS7_ILi128EEESB_EEENS_6half_tEfNS_4arch4Sm90ELb1ELb0ELb0ELb1ELb1ELb1ELb0ELb0ELi2ELi1ELi2ELi1ELb0EEENS1_21CollectiveEpilogueBwdISC_SD_SF_Li256ELb1ELb0ELi1EEENS1_25SingleTileBwdLPTSchedulerILb1ELi128ELb1EEEEEEEEEvNT_6ParamsE,"ax",@progbits
	.align	128
.text._ZN7cutlass13device_kernelIN5flash11enable_sm90INS1_16FlashAttnBwdSm90INS1_25CollectiveMainloopBwdSm90ILi2ELi2ELi2EN4cute5tupleIJNS5_1CILi1EEES8_S8_EEENS6_IJNS7_ILi64EEENS7_ILi128EEESB_EEENS_6half_tEfNS_4arch4Sm90ELb1ELb0ELb0ELb1ELb1ELb1ELb0ELb0ELi2ELi1ELi2ELi1ELb0EEENS1_21CollectiveEpilogueBwdISC_SD_SF_Li256ELb1ELb0ELi1EEENS1_25SingleTileBwdLPTSchedulerILb1ELi128ELb1EEEEEEEEEvNT_6ParamsE:
        .type           _ZN7cutlass13device_kernelIN5flash11enable_sm90INS1_16FlashAttnBwdSm90INS1_25CollectiveMainloopBwdSm90ILi2ELi2ELi2EN4cute5tupleIJNS5_1CILi1EEES8_S8_EEENS6_IJNS7_ILi64EEENS7_ILi128EEESB_EEENS_6half_tEfNS_4arch4Sm90ELb1ELb0ELb0ELb1ELb1ELb1ELb0ELb0ELi2ELi1ELi2ELi1ELb0EEENS1_21CollectiveEpilogueBwdISC_SD_SF_Li256ELb1ELb0ELi1EEENS1_25SingleTileBwdLPTSchedulerILb1ELi128ELb1EEEEEEEEEvNT_6ParamsE,@function
        .size           _ZN7cutlass13device_kernelIN5flash11enable_sm90INS1_16FlashAttnBwdSm90INS1_25CollectiveMainloopBwdSm90ILi2ELi2ELi2EN4cute5tupleIJNS5_1CILi1EEES8_S8_EEENS6_IJNS7_ILi64EEENS7_ILi128EEESB_EEENS_6half_tEfNS_4arch4Sm90ELb1ELb0ELb0ELb1ELb1ELb1ELb0ELb0ELi2ELi1ELi2ELi1ELb0EEENS1_21CollectiveEpilogueBwdISC_SD_SF_Li256ELb1ELb0ELi1EEENS1_25SingleTileBwdLPTSchedulerILb1ELi128ELb1EEEEEEEEEvNT_6ParamsE,(.L_x_3707 - _ZN7cutlass13device_kernelIN5flash11enable_sm90INS1_16FlashAttnBwdSm90INS1_25CollectiveMainloopBwdSm90ILi2ELi2ELi2EN4cute5tupleIJNS5_1CILi1EEES8_S8_EEENS6_IJNS7_ILi64EEENS7_ILi128EEESB_EEENS_6half_tEfNS_4arch4Sm90ELb1ELb0ELb0ELb1ELb1ELb1ELb0ELb0ELi2ELi1ELi2ELi1ELb0EEENS1_21CollectiveEpilogueBwdISC_SD_SF_Li256ELb1ELb0ELi1EEENS1_25SingleTileBwdLPTSchedulerILb1ELi128ELb1EEEEEEEEEvNT_6ParamsE)
        .other          _ZN7cutlass13device_kernelIN5flash11enable_sm90INS1_16FlashAttnBwdSm90INS1_25CollectiveMainloopBwdSm90ILi2ELi2ELi2EN4cute5tupleIJNS5_1CILi1EEES8_S8_EEENS6_IJNS7_ILi64EEENS7_ILi128EEESB_EEENS_6half_tEfNS_4arch4Sm90ELb1ELb0ELb0ELb1ELb1ELb1ELb0ELb0ELi2ELi1ELi2ELi1ELb0EEENS1_21CollectiveEpilogueBwdISC_SD_SF_Li256ELb1ELb0ELi1EEENS1_25SingleTileBwdLPTSchedulerILb1ELi128ELb1EEEEEEEEEvNT_6ParamsE,@"STO_CUDA_ENTRY STV_DEFAULT"
_ZN7cutlass13device_kernelIN5flash11enable_sm90INS1_16FlashAttnBwdSm90INS1_25CollectiveMainloopBwdSm90ILi2ELi2ELi2EN4cute5tupleIJNS5_1CILi1EEES8_S8_EEENS6_IJNS7_ILi64EEENS7_ILi128EEESB_EEENS_6half_tEfNS_4arch4Sm90ELb1ELb0ELb0ELb1ELb1ELb1ELb0ELb0ELi2ELi1ELi2ELi1ELb0EEENS1_21CollectiveEpilogueBwdISC_SD_SF_Li256ELb1ELb0ELi1EEENS1_25SingleTileBwdLPTSchedulerILb1ELi128ELb1EEEEEEEEEvNT_6ParamsE:
        /* <DEDUP_REMOVED lines=24> */
.L_x_3140:
[----:B------:R-:W-:Y:S05]  /*0180*/  BSYNC B0 ;  /* 0x0000000000007941 */ /* 0x000fea0003800000 */
.L_x_3139:
        /* <DEDUP_REMOVED lines=37> */
.L_x_3141:
        /* <DEDUP_REMOVED lines=22> */
.L_x_3142:
[----:B------:R-:W-:Y:S01]  /*0540*/  PLOP3.LUT P0, PT, PT, PT, UP0, 0x80, 0x0 ;  /* 0x000000000000781c */ /* 0x000fe20003f0f008 */
[----:B------:R-:W-:Y:S01]  /*0550*/  NOP ;  /* 0x0000000000007918 */ /* 0x000fe20000000000 */
[----:B------:R-:W-:Y:S01]  /*0560*/  ULDC.64 UR46, c[0x0][0x208] ;  /* 0x00008200002e7ab9 */ /* 0x000fe20000000a00 */
[----:B------:R-:W-:Y:S01]  /*0570*/  BSSY B6, `(.L_x_3143) ;  /* 0x0000c04000067945 */ /* 0x000fe20003800000 */
[----:B-12-4-:R-:W-:Y:S09]  /*0580*/  BAR.SYNC.DEFER_BLOCKING 0x0 ;  /* 0x0000000000007b1d */ /* 0x016ff20000010000 */
[----:B------:R-:W-:Y:S05]  /*0590*/  @!P0 BRA `(.L_x_3144) ;  /* 0x00000078000c8947 */ /* 0x000fea0003800000 */
.L_x_3145:
        /* <DEDUP_REMOVED lines=32> */
.L_x_3146:
[----:B------:R-:W-:Y:S01]  /*07a0*/  ULDC UR8, c[0x0][0x8c4] ;  /* 0x0002310000087ab9 */ /* 0x000fe20000000800 */
[----:B------:R-:W-:Y:S01]  /*07b0*/  UMOV UR7, UR9 ;  /* 0x0000000900077c82 */ /* 0x000fe20008000000 */
[----:B------:R-:W-:-:S11]  /*07c0*/  UISETP.NE.AND UP0, UPT, UR8, 0x1, UPT ;  /* 0x000000010800788c */ /* 0x000fd6000bf05270 */
[----:B------:R-:W-:Y:S02]  /*07d0*/  @UP0 ULDC.64 UR10, c[0x0][0x8c8] ;  /* 0x00023200000a0ab9 */ /* 0x000fe40000000a00 */
[----:B------:R-:W-:-:S04]  /*07e0*/  UIMAD.WIDE.U32 UR4, UR9, UR10, URZ ;  /* 0x0000000a090472a5 */ /* 0x000fc8000f8e003f */
[----:B------:R-:W-:-:S04]  /*07f0*/  @UP0 USHF.R.U32.HI UR7, URZ, UR11, UR5 ;  /* 0x0000000b3f070299 */ /* 0x000fc80008011605 */
[----:B------:R-:W-:-:S12]  /*0800*/  UIMAD UR4, UR7, UR8, URZ ;  /* 0x00000008070472a4 */ /* 0x000fd8000f8e023f */
.L_x_3147:
        /* <DEDUP_REMOVED lines=23> */
.L_x_3148:
        /* <DEDUP_REMOVED lines=14> */
.L_x_3150:
[----:B------:R-:W-:-:S05]  /*0a60*/  ULDC UR4, c[0x0][0x8ec] ;  /* 0x00023b0000047ab9 */ /* 0x000fca0000000800 */
.L_x_3149:
[----:B------:R-:W-:Y:S02]  /*0a70*/  UIADD3 UR4, UR4, 0x7f, URZ ;  /* 0x0000007f04047890 */ /* 0x000fe4000fffe03f */
[----:B------:R-:W-:Y:S02]  /*0a80*/  ULOP3.LUT UR39, URZ, UR7, URZ, 0x33, !UPT ;  /* 0x000000073f277292 */ /* 0x000fe4000f8e333f */
[----:B------:R-:W-:-:S04]  /*0a90*/  USHF.R.S32.HI UR5, URZ, 0x1f, UR4 ;  /* 0x0000001f3f057899 */ /* 0x000fc80008011404 */
[----:B------:R-:W-:-:S04]  /*0aa0*/  ULEA.HI UR5, UR5, UR4, URZ, 0x7 ;  /* 0x0000000405057291 */ /* 0x000fc8000f8f383f */
[----:B------:R-:W-:-:S04]  /*0ab0*/  USHF.R.S32.HI UR5, URZ, 0x7, UR5 ;  /* 0x000000073f057899 */ /* 0x000fc80008011405 */
[----:B------:R-:W-:Y:S02]  /*0ac0*/  UISETP.GT.AND UP0, UPT, UR5, UR7, UPT ;  /* 0x000000070500728c */ /* 0x000fe4000bf04270 */
[----:B------:R-:W-:Y:S02]  /*0ad0*/  UIADD3 UR39, UR5, UR39, URZ ;  /* 0x0000002705277290 */ /* 0x000fe4000fffe03f */
[----:B------:R-:W-:-:S06]  /*0ae0*/  USEL UR37, UR37, 0xffffffff, UP0 ;  /* 0xffffffff25257887 */ /* 0x000fcc0008000000 */
        /* <DEDUP_REMOVED lines=15> */
.L_x_3152:
        /* <DEDUP_REMOVED lines=14> */
.L_x_3153:
        /* <DEDUP_REMOVED lines=11> */
.L_x_3154:
        /* <DEDUP_REMOVED lines=13> */
.L_x_3155:
        /* <DEDUP_REMOVED lines=103> */
.L_x_3158:
        /* <DEDUP_REMOVED lines=15> */
.L_x_3157:
        /* <DEDUP_REMOVED lines=22> */
.L_x_3160:
        /* <DEDUP_REMOVED lines=15> */
.L_x_3159:
        /* <DEDUP_REMOVED lines=8> */
.L_x_3323:
        /* <DEDUP_REMOVED lines=15> */
.L_x_3162:
        /* <DEDUP_REMOVED lines=102> */
.L_x_3174:
[----:B------:R-:W-:-:S13]  /*1fc0*/  ISETP.NE.AND P0, PT, R231, 0x3, PT ;  /* 0x00000003e700780c */ /* 0x000fda0003f05270 */
[----:B------:R-:W-:Y:S05]  /*1fd0*/  @!P0 BRA `(.L_x_3164) ;  /* 0x0000000000048947 */ /* 0x000fea0003800000 */
[----:B------:R-:W-:Y:S01]  /*1fe0*/  BPT.TRAP 0x1 ;  /* 0x000000040000795c */ /* 0x000fe20000300000 */
.L_x_3164:
[----:B------:R-:W-:Y:S01]  /*1ff0*/  IMAD R0, R3, 0x8, R228 ;  /* 0x0000000803007824 */ /* 0x000fe200078e02e4 */
[----:B------:R-:W-:-:S04]  /*2000*/  SHF.L.U32 R9, R4, 0x1f, RZ ;  /* 0x0000001f04097819 */ /* 0x000fc800000006ff */
[----:B------:R2:W3:Y:S01]  /*2010*/  SYNCS.PHASECHK.TRANS64.TRYWAIT P1, [R0+URZ+0x30810], R9 ;  /* 0x03081009000075a7 */ /* 0x0004e2000802017f */
[----:B------:R-:W-:Y:S05]  /*2020*/  @!P0 BRA `(.L_x_3165) ;  /* 0x0000000000048947 */ /* 0x000fea0003800000 */
[----:B------:R-:W-:Y:S01]  /*2030*/  BPT.TRAP 0x1 ;  /* 0x000000040000795c */ /* 0x000fe20000300000 */
.L_x_3165:
[----:B---3--:R-:W-:Y:S05]  /*2040*/  @P1 BRA `(.L_x_3166) ;  /* 0x0000000000081947 */ /* 0x008fea0003800000 */
[----:B------:R-:W3:Y:S02]  /*2050*/  SYNCS.PHASECHK.TRANS64.TRYWAIT P1, [R0+URZ+0x30810], R9 ;  /* 0x03081009000075a7 */ /* 0x000ee4000802017f */
[----:B---3--:R-:W-:Y:S05]  /*2060*/  @!P1 BRA `(.L_x_3167) ;  /* 0x000000a400889947 */ /* 0x008fea0003800000 */
.L_x_3166:
        /* <DEDUP_REMOVED lines=81> */
.L_x_3168:
[----:B------:R1:W1:Y:S01]  /*2580*/  SYNCS.PHASECHK.TRANS64.TRYWAIT P1, [R0+URZ+0x30830], R9 ;  /* 0x03083009000075a7 */ /* 0x000262000802017f */
[----:B------:R-:W-:Y:S05]  /*2590*/  @!P0 BRA `(.L_x_3169) ;  /* 0x0000000000048947 */ /* 0x000fea0003800000 */
[----:B------:R-:W-:Y:S01]  /*25a0*/  BPT.TRAP 0x1 ;  /* 0x000000040000795c */ /* 0x000fe20000300000 */
.L_x_3169:
[----:B------:R-:W-:-:S05]  /*25b0*/  VIADD R6, R228, 0x20000 ;  /* 0x00020000e4067836 */ /* 0x000fca0000000000 */
[----:B------:R-:W-:-:S04]  /*25c0*/  SHF.R.U32.HI R6, RZ, 0x4, R6 ;  /* 0x00000004ff067819 */ /* 0x000fc80000011606 */
[----:B------:R-:W-:-:S04]  /*25d0*/  LOP3.LUT R225, R6, 0x3fff, RZ, 0xc0, !PT ;  /* 0x00003fff06e17812 */ /* 0x000fc800078ec0ff */
[----:B------:R-:W-:Y:S01]  /*25e0*/  LOP3.LUT R6, R225, 0x10000, RZ, 0xfc, !PT ;  /* 0x00010000e1067812 */ /* 0x000fe200078efcff */
[----:B-1----:R-:W-:Y:S06]  /*25f0*/  @P1 BRA `(.L_x_3170) ;  /* 0x0000000000081947 */ /* 0x002fec0003800000 */
[----:B------:R-:W1:Y:S02]  /*2600*/  SYNCS.PHASECHK.TRANS64.TRYWAIT P1, [R0+URZ+0x30830], R9 ;  /* 0x03083009000075a7 */ /* 0x000e64000802017f */
[----:B-1----:R-:W-:Y:S05]  /*2610*/  @!P1 BRA `(.L_x_3171) ;  /* 0x000000a000309947 */ /* 0x002fea0003800000 */
.L_x_3170:
        /* <DEDUP_REMOVED lines=405> */
.L_x_3172:
        /* <DEDUP_REMOVED lines=49> */
.L_x_3173:
        /* <DEDUP_REMOVED lines=78> */
.L_x_3156:
        /* <DEDUP_REMOVED lines=162> */
.L_x_3176:
        /* <DEDUP_REMOVED lines=60> */
.L_x_3178:
[----:B------:R-:W-:Y:S05]  /*5540*/  BSYNC B0 ;  /* 0x0000000000007941 */ /* 0x000fea0003800000 */
.L_x_3177:
        /* <DEDUP_REMOVED lines=15> */
.L_x_3180:
[----:B------:R-:W-:Y:S05]  /*5640*/  BSYNC B0 ;  /* 0x0000000000007941 */ /* 0x000fea0003800000 */
.L_x_3179:
        /* <DEDUP_REMOVED lines=18> */
.L_x_3182:
[----:B------:R-:W-:Y:S05]  /*5770*/  BSYNC B0 ;  /* 0x0000000000007941 */ /* 0x000fea0003800000 */
.L_x_3181:
        /* <DEDUP_REMOVED lines=17> */
.L_x_3184:
[----:B------:R-:W-:Y:S05]  /*5890*/  BSYNC B0 ;  /* 0x0000000000007941 */ /* 0x000fea0003800000 */
.L_x_3183:
        /* <DEDUP_REMOVED lines=18> */
.L_x_3186:
[----:B------:R-:W-:Y:S05]  /*59c0*/  BSYNC B0 ;  /* 0x0000000000007941 */ /* 0x000fea0003800000 */
.L_x_3185:
        /* <DEDUP_REMOVED lines=18> */
.L_x_3188:
[----:B------:R-:W-:Y:S05]  /*5af0*/  BSYNC B0 ;  /* 0x0000000000007941 */ /* 0x000fea0003800000 */
.L_x_3187:
        /* <DEDUP_REMOVED lines=19> */
.L_x_3190:
[----:B------:R-:W-:Y:S05]  /*5c30*/  BSYNC B0 ;  /* 0x0000000000007941 */ /* 0x000fea0003800000 */
.L_x_3189:
        /* <DEDUP_REMOVED lines=18> */
.L_x_3192:
[----:B------:R-:W-:Y:S05]  /*5d60*/  BSYNC B0 ;  /* 0x0000000000007941 */ /* 0x000fea0003800000 */
.L_x_3191:
        /* <DEDUP_REMOVED lines=39> */
.L_x_3194:
[----:B------:R-:W-:Y:S05]  /*5fe0*/  BSYNC B0 ;  /* 0x0000000000007941 */ /* 0x000fea0003800000 */
.L_x_3193:
        /* <DEDUP_REMOVED lines=17> */
.L_x_3196:
[----:B------:R-:W-:Y:S05]  /*6100*/  BSYNC B0 ;  /* 0x0000000000007941 */ /* 0x000fea0003800000 */
.L_x_3195:
        /* <DEDUP_REMOVED lines=15> */
.L_x_3198:
[----:B------:R-:W-:Y:S05]  /*6200*/  BSYNC B0 ;  /* 0x0000000000007941 */ /* 0x000fea0003800000 */
.L_x_3197:
        /* <DEDUP_REMOVED lines=15> */
.L_x_3200:
[----:B------:R-:W-:Y:S05]  /*6300*/  BSYNC B0 ;  /* 0x0000000000007941 */ /* 0x000fea0003800000 */
.L_x_3199:
        /* <DEDUP_REMOVED lines=15> */
.L_x_3202:
[----:B------:R-:W-:Y:S05]  /*6400*/  BSYNC B0 ;  /* 0x0000000000007941 */ /* 0x000fea0003800000 */
.L_x_3201:
        /* <DEDUP_REMOVED lines=15> */
.L_x_3204:
[----:B------:R-:W-:Y:S05]  /*6500*/  BSYNC B0 ;  /* 0x0000000000007941 */ /* 0x000fea0003800000 */
.L_x_3203:
        /* <DEDUP_REMOVED lines=15> */
.L_x_3206:
[----:B------:R-:W-:Y:S05]  /*6600*/  BSYNC B0 ;  /* 0x0000000000007941 */ /* 0x000fea0003800000 */
.L_x_3205:
        /* <DEDUP_REMOVED lines=15> */
.L_x_3175:
        /* <DEDUP_REMOVED lines=41> */
.L_x_3207:
        /* <DEDUP_REMOVED lines=48> */
.L_x_3209:
[----:B------:R-:W-:Y:S05]  /*6c90*/  BSYNC B0 ;  /* 0x0000000000007941 */ /* 0x000fea0003800000 */
.L_x_3208:
        /* <DEDUP_REMOVED lines=16> */
.L_x_3211:
[----:B------:R-:W-:Y:S05]  /*6da0*/  BSYNC B0 ;  /* 0x0000000000007941 */ /* 0x000fea0003800000 */
.L_x_3210:
        /* <DEDUP_REMOVED lines=16> */
.L_x_3213:
[----:B------:R-:W-:Y:S05]  /*6eb0*/  BSYNC B0 ;  /* 0x0000000000007941 */ /* 0x000fea0003800000 */
.L_x_3212:
        /* <DEDUP_REMOVED lines=17> */
.L_x_3215:
[----:B------:R-:W-:Y:S05]  /*6fd0*/  BSYNC B0 ;  /* 0x0000000000007941 */ /* 0x000fea0003800000 */
.L_x_3214:
        /* <DEDUP_REMOVED lines=16> */
.L_x_3217:
[----:B------:R-:W-:Y:S05]  /*70e0*/  BSYNC B0 ;  /* 0x0000000000007941 */ /* 0x000fea0003800000 */
.L_x_3216:
        /* <DEDUP_REMOVED lines=17> */
.L_x_3219:
[----:B------:R-:W-:Y:S05]  /*7200*/  BSYNC B0 ;  /* 0x0000000000007941 */ /* 0x000fea0003800000 */
.L_x_3218:
        /* <DEDUP_REMOVED lines=18> */
.L_x_3221:
[----:B------:R-:W-:Y:S05]  /*7330*/  BSYNC B0 ;  /* 0x0000000000007941 */ /* 0x000fea0003800000 */
.L_x_3220:
        /* <DEDUP_REMOVED lines=17> */
.L_x_3223:
[----:B------:R-:W-:Y:S05]  /*7450*/  BSYNC B0 ;  /* 0x0000000000007941 */ /* 0x000fea0003800000 */
.L_x_3222:
        /* <DEDUP_REMOVED lines=38> */
.L_x_3225:
[----:B------:R-:W-:Y:S05]  /*76c0*/  BSYNC B0 ;  /* 0x0000000000007941 */ /* 0x000fea0003800000 */
.L_x_3224:
        /* <DEDUP_REMOVED lines=16> */
.L_x_3227:
[----:B------:R-:W-:Y:S05]  /*77d0*/  BSYNC B0 ;  /* 0x0000000000007941 */ /* 0x000fea0003800000 */
.L_x_3226:
        /* <DEDUP_REMOVED lines=15> */
.L_x_3229:
[----:B------:R-:W-:Y:S05]  /*78d0*/  BSYNC B0 ;  /* 0x0000000000007941 */ /* 0x000fea0003800000 */
.L_x_3228:
        /* <DEDUP_REMOVED lines=15> */
.L_x_3231:
[----:B------:R-:W-:Y:S05]  /*79d0*/  BSYNC B0 ;  /* 0x0000000000007941 */ /* 0x000fea0003800000 */
.L_x_3230:
        /* <DEDUP_REMOVED lines=15> */
.L_x_3233:
[----:B------:R-:W-:Y:S05]  /*7ad0*/  BSYNC B0 ;  /* 0x0000000000007941 */ /* 0x000fea0003800000 */
.L_x_3232:
        /* <DEDUP_REMOVED lines=15> */
.L_x_3235:
[----:B------:R-:W-:Y:S05]  /*7bd0*/  BSYNC B0 ;  /* 0x0000000000007941 */ /* 0x000fea0003800000 */
.L_x_3234:
        /* <DEDUP_REMOVED lines=15> */
.L_x_3237:
[----:B------:R-:W-:Y:S05]  /*7cd0*/  BSYNC B0 ;  /* 0x0000000000007941 */ /* 0x000fea0003800000 */
.L_x_3236:
        /* <DEDUP_REMOVED lines=15> */
.L_x_3144:
        /* <DEDUP_REMOVED lines=29> */
.L_x_3239:
[----:B------:R-:W-:Y:S01]  /*7fa0*/  ULDC UR9, c[0x0][0x8c4] ;  /* 0x0002310000097ab9 */ /* 0x000fe20000000800 */
[----:B------:R-:W-:Y:S01]  /*7fb0*/  UMOV UR7, UR8 ;  /* 0x0000000800077c82 */ /* 0x000fe20008000000 */
[----:B------:R-:W-:-:S11]  /*7fc0*/  UISETP.NE.AND UP0, UPT, UR9, 0x1, UPT ;  /* 0x000000010900788c */ /* 0x000fd6000bf05270 */
[----:B------:R-:W-:Y:S02]  /*7fd0*/  @UP0 ULDC.64 UR10, c[0x0][0x8c8] ;  /* 0x00023200000a0ab9 */ /* 0x000fe40000000a00 */
[----:B------:R-:W-:-:S04]  /*7fe0*/  UIMAD.WIDE.U32 UR4, UR8, UR10, URZ ;  /* 0x0000000a080472a5 */ /* 0x000fc8000f8e003f */
[----:B------:R-:W-:-:S04]  /*7ff0*/  @UP0 USHF.R.U32.HI UR7, URZ, UR11, UR5 ;  /* 0x0000000b3f070299 */ /* 0x000fc80008011605 */
[----:B------:R-:W-:-:S12]  /*8000*/  UIMAD UR4, UR7, UR9, URZ ;  /* 0x00000009070472a4 */ /* 0x000fd8000f8e023f */
.L_x_3240:
        /* <DEDUP_REMOVED lines=23> */
.L_x_3241:
        /* <DEDUP_REMOVED lines=13> */
.L_x_3243:
[----:B------:R-:W-:-:S05]  /*8250*/  ULDC UR4, c[0x0][0x8ec] ;  /* 0x00023b0000047ab9 */ /* 0x000fca0000000800 */
.L_x_3242:
[----:B------:R-:W-:-:S04]  /*8260*/  UIADD3 UR4, UR4, 0x7f, URZ ;  /* 0x0000007f04047890 */ /* 0x000fc8000fffe03f */
[----:B------:R-:W-:-:S04]  /*8270*/  USHF.R.S32.HI UR5, URZ, 0x1f, UR4 ;  /* 0x0000001f3f057899 */ /* 0x000fc80008011404 */
[----:B------:R-:W-:-:S04]  /*8280*/  ULEA.HI UR5, UR5, UR4, URZ, 0x7 ;  /* 0x0000000405057291 */ /* 0x000fc8000f8f383f */
[----:B------:R-:W-:-:S04]  /*8290*/  USHF.R.S32.HI UR5, URZ, 0x7, UR5 ;  /* 0x000000073f057899 */ /* 0x000fc80008011405 */
[----:B------:R-:W-:Y:S02]  /*82a0*/  UISETP.GT.AND UP0, UPT, UR5, UR7, UPT ;  /* 0x000000070500728c */ /* 0x000fe4000bf04270 */
[----:B------:R-:W-:Y:S02]  /*82b0*/  ULOP3.LUT UR7, URZ, UR7, URZ, 0x33, !UPT ;  /* 0x000000073f077292 */ /* 0x000fe4000f8e333f */
[----:B------:R-:W-:Y:S02]  /*82c0*/  USEL UR10, UR10, 0xffffffff, UP0 ;  /* 0xffffffff0a0a7887 */ /* 0x000fe40008000000 */
[----:B------:R-:W-:-:S04]  /*82d0*/  UIADD3 UR7, UR5, UR7, URZ ;  /* 0x0000000705077290 */ /* 0x000fc8000fffe03f */
        /* <DEDUP_REMOVED lines=40> */
.L_x_3244:
        /* <DEDUP_REMOVED lines=13> */
.L_x_3245:
        /* <DEDUP_REMOVED lines=12> */
.L_x_3246:
[----:B------:R-:W-:Y:S01]  /*86f0*/  ULEA UR8, UR7, UR14, 0x7 ;  /* 0x0000000e07087291 */ /* 0x000fe2000f8e383f */
[----:B------:R-:W-:-:S03]  /*8700*/  ULDC UR9, c[0x0][0x74c] ;  /* 0x0001d30000097ab9 */ /* 0x000fc60000000800 */
[----:B------:R-:W-:Y:S02]  /*8710*/  UIADD3 UR9, UR8, -UR9, -UR11 ;  /* 0x8000000908097290 */ /* 0x000fe4000fffe80b */
        /* <DEDUP_REMOVED lines=13> */
[----:B------:R-:W1:Y:S01]  /*87f0*/  S2R R0, SR_TID.X ;  /* 0x0000000000007919 */ /* 0x000e620000002100 */
[----:B------:R-:W-:Y:S01]  /*8800*/  UIMAD UR16, UR20, UR18, URZ ;  /* 0x00000012141072a4 */ /* 0x000fe2000f8e023f */
[----:B------:R-:W-:Y:S01]  /*8810*/  LOP3.LUT R8, RZ, UR7, RZ, 0x33, !PT ;  /* 0x00000007ff087c12 */ /* 0x000fe2000f8e33ff */
[----:B------:R-:W-:Y:S02]  /*8820*/  USHF.R.S32.HI UR15, URZ, 0x1f, UR10 ;  /* 0x0000001f3f0f7899 */ /* 0x000fe4000801140a */
[----:B------:R-:W-:Y:S02]  /*8830*/  UIMAD UR17, UR6, UR19, UR16 ;  /* 0x00000013061172a4 */ /* 0x000fe4000f8e0210 */
[----:B------:R-:W-:Y:S02]  /*8840*/  UIADD3 UR19, UR11, 0x7f, URZ ;  /* 0x0000007f0b137890 */ /* 0x000fe4000fffe03f */
[----:B------:R-:W-:Y:S01]  /*8850*/  UIMAD.WIDE.U32 UR8, UR6, UR18, URZ ;  /* 0x00000012060872a5 */ /* 0x000fe2000f8e003f */
[----:B------:R-:W-:Y:S01]  /*8860*/  ULDC UR21, c[0x0][0x288] ;  /* 0x0000a20000157ab9 */ /* 0x000fe20000000800 */
[----:B------:R-:W-:-:S02]  /*8870*/  UIADD3 UR16, UR12, -UR13, URZ ;  /* 0x8000000d0c107290 */ /* 0x000fc4000fffe03f */
[----:B------:R-:W-:Y:S01]  /*8880*/  UIADD3 UR14, UR11, 0xbf, -UR14 ;  /* 0x000000bf0b0e7890 */ /* 0x000fe2000fffe80e */
[----:B------:R-:W-:Y:S01]  /*8890*/  ULDC UR22, c[0x0][0x760] ;  /* 0x0001d80000167ab9 */ /* 0x000fe20000000800 */
[----:B------:R-:W-:Y:S02]  /*88a0*/  USEL UR29, UR10, URZ, !UP0 ;  /* 0x0000003f0a1d7287 */ /* 0x000fe4000c000000 */
[----:B------:R-:W-:Y:S02]  /*88b0*/  USEL UR23, UR15, URZ, !UP0 ;  /* 0x0000003f0f177287 */ /* 0x000fe4000c000000 */
[----:B------:R-:W-:Y:S02]  /*88c0*/  UIMAD UR18, UR10, UR21, URZ ;  /* 0x000000150a1272a4 */ /* 0x000fe4000f8e023f */
[----:B------:R-:W-:Y:S02]  /*88d0*/  USHF.R.S32.HI UR11, URZ, 0x1f, UR19 ;  /* 0x0000001f3f0b7899 */ /* 0x000fe40008011413 */
[----:B------:R-:W-:-:S02]  /*88e0*/  UIMAD UR15, UR21, UR22, URZ ;  /* 0x00000016150f72a4 */ /* 0x000fc4000f8e023f */
[----:B------:R-:W-:Y:S02]  /*88f0*/  UIADD3 UR10, UP0, UR4, UR8, URZ ;  /* 0x00000008040a7290 */ /* 0x000fe4000ff1e03f */
[----:B------:R-:W-:Y:S02]  /*8900*/  UIADD3 UR17, UR9, UR17, URZ ;  /* 0x0000001109117290 */ /* 0x000fe4000fffe03f */
[----:B------:R-:W-:Y:S01]  /*8910*/  ULOP3.LUT UR21, UR16, 0x1, URZ, 0xc0, !UPT ;  /* 0x0000000110157892 */ /* 0x000fe2000f8ec03f */
[----:B-1----:R-:W-:Y:S01]  /*8920*/  LOP3.LUT R0, R0, 0x1f, RZ, 0xc0, !PT ;  /* 0x0000001f00007812 */ /* 0x002fe200078ec0ff */
[----:B------:R-:W-:Y:S02]  /*8930*/  ULEA.HI UR22, UR11, UR19, URZ, 0x7 ;  /* 0x000000130b167291 */ /* 0x000fe4000f8f383f */
[----:B------:R-:W-:Y:S02]  /*8940*/  UIADD3.X UR11, UR5, UR17, URZ, UP0, !UPT ;  /* 0x00000011050b7290 */ /* 0x000fe400087fe43f */
[----:B------:R-:W-:Y:S01]  /*8950*/  UISETP.NE.U32.AND UP0, UPT, UR21, 0x1, UPT ;  /* 0x000000011500788c */ /* 0x000fe2000bf05070 */
[----:B------:R-:W-:Y:S01]  /*8960*/  ULDC.64 UR30, c[0x0][0x2e0] ;  /* 0x0000b800001e7ab9 */ /* 0x000fe20000000a00 */
[----:B------:R-:W-:-:S02]  /*8970*/  UIADD3 UR16, UP1, UR6, UR18, URZ ;  /* 0x0000001206107290 */ /* 0x000fc4000ff3e03f */
[----:B------:R-:W-:Y:S02]  /*8980*/  UIMAD UR6, UR23, UR30, URZ ;  /* 0x0000001e170672a4 */ /* 0x000fe4000f8e023f */
[----:B------:R-:W-:Y:S01]  /*8990*/  PLOP3.LUT P1, PT, PT, PT, UP0, 0x80, 0x0 ;  /* 0x000000000000781c */ /* 0x000fe20003f2f008 */
[----:B------:R-:W-:Y:S02]  /*89a0*/  UIMAD.WIDE.U32 UR10, UR29, UR30, UR10 ;  /* 0x0000001e1d0a72a5 */ /* 0x000fe4000f8e000a */
[----:B------:R-:W-:Y:S01]  /*89b0*/  UIMAD UR21, UR29, UR31, UR6 ;  /* 0x0000001f1d1572a4 */ /* 0x000fe2000f8e0206 */
[----:B------:R-:W-:Y:S01]  /*89c0*/  ELECT P0, URZ, PT ;  /* 0x00000000003f782f */ /* 0x000fe20003800000 */
[----:B------:R-:W-:Y:S02]  /*89d0*/  ULEA.HI.X.SX32 UR20, UR18, UR20, 0x1, UP1 ;  /* 0x0000001412147291 */ /* 0x000fe400088f0e3f */
[----:B------:R-:W-:Y:S02]  /*89e0*/  USHF.R.S32.HI UR22, URZ, 0x7, UR22 ;  /* 0x000000073f167899 */ /* 0x000fe40008011416 */
[----:B------:R-:W-:-:S04]  /*89f0*/  UIADD3 UR32, UR11, UR21, URZ ;  /* 0x000000150b207290 */ /* 0x000fc8000fffe03f */
[----:B------:R-:W-:Y:S08]  /*8a00*/  @P1 BRA `(.L_x_3247) ;  /* 0x0000000400881947 */ /* 0x000ff00003800000 */
        /* <DEDUP_REMOVED lines=18> */
.L_x_3250:
[----:B------:R-:W2:Y:S04]  /*8b30*/  LDG.E.STRONG.GPU R4, desc[UR46][R2.64] ;  /* 0x0000002e02047981 */ /* 0x000ea8000c1ef900 */
[----:B--2---:R-:W-:Y:S01]  /*8b40*/  CCTL.IVALL ;  /* 0x00000000ff00798f */ /* 0x004fe20002000000 */
[----:B------:R-:W-:Y:S05]  /*8b50*/  YIELD ;  /* 0x0000000000007946 */ /* 0x000fea0003800000 */
[----:B------:R-:W-:-:S13]  /*8b60*/  ISETP.NE.AND P1, PT, R4, R5, PT ;  /* 0x000000050400720c */ /* 0x000fda0003f25270 */
[----:B------:R-:W-:Y:S05]  /*8b70*/  @P1 BRA `(.L_x_3250) ;  /* 0xfffffffc00ec1947 */ /* 0x000fea000383ffff */
.L_x_3249:
[----:B------:R-:W-:Y:S05]  /*8b80*/  BSYNC B0 ;  /* 0x0000000000007941 */ /* 0x000fea0003800000 */
.L_x_3248:
[----:B------:R-:W-:-:S03]  /*8b90*/  UMOV UR6, 0xffffffff ;  /* 0xffffffff00067882 */ /* 0x000fc60000000000 */
[----:B------:R-:W-:Y:S05]  /*8ba0*/  BRA.DIV UR6, `(.L_x_3251) ;  /* 0x0000003a06e07947 */ /* 0x000fea000b800000 */
[----:B------:R-:W-:Y:S01]  /*8bb0*/  NOP ;  /* 0x0000000000007918 */ /* 0x000fe20000000000 */
.L_x_3326:
        /* <DEDUP_REMOVED lines=22> */
.L_x_3253:
[----:B------:R-:W-:Y:S05]  /*8d20*/  BSYNC B0 ;  /* 0x0000000000007941 */ /* 0x000fea0003800000 */
.L_x_3252:
        /* <DEDUP_REMOVED lines=9> */
[----:B------:R-:W-:Y:S02]  /*8dc0*/  UIADD3 UR24, UP0, UR6, UR10, URZ ;  /* 0x0000000a06187290 */ /* 0x000fe4000ff1e03f */
[----:B-1----:R-:W-:Y:S02]  /*8dd0*/  ULEA UR23, UR23, UR7, 0x18 ;  /* 0x0000000717177291 */ /* 0x002fe4000f8ec03f */
[----:B------:R-:W-:Y:S02]  /*8de0*/  ULEA.HI.X.SX32 UR7, UR6, UR32, 0x1, UP0 ;  /* 0x0000002006077291 */ /* 0x000fe400080f0e3f */
        /* <DEDUP_REMOVED lines=8> */
.L_x_3255:
[----:B------:R-:W-:Y:S05]  /*8e70*/  BSYNC B0 ;  /* 0x0000000000007941 */ /* 0x000fea0003800000 */
.L_x_3254:
[----:B------:R-:W-:Y:S06]  /*8e80*/  BAR.ARV 0xa, 0xa0 ;  /* 0x0282800000007b1d */ /* 0x000fec0000002000 */
[----:B------:R-:W-:Y:S04]  /*8e90*/  BSSY B0, `(.L_x_3256) ;  /* 0x0000003000007945 */ /* 0x000fe80003800000 */
[----:B------:R-:W-:Y:S05]  /*8ea0*/  @!P0 BRA `(.L_x_3257) ;  /* 0x0000000000048947 */ /* 0x000fea0003800000 */
[----:B------:R-:W-:-:S04]  /*8eb0*/  DEPBAR.LE SB0, 0x0 ;  /* 0x000080000000791a */ /* 0x000fc80000000000 */
.L_x_3257:
[----:B------:R-:W-:Y:S05]  /*8ec0*/  BSYNC B0 ;  /* 0x0000000000007941 */ /* 0x000fea0003800000 */
.L_x_3256:
        /* <DEDUP_REMOVED lines=19> */
.L_x_3259:
[----:B------:R-:W-:Y:S05]  /*9000*/  BSYNC B0 ;  /* 0x0000000000007941 */ /* 0x000fea0003800000 */
.L_x_3258:
[----:B------:R-:W-:Y:S01]  /*9010*/  UIADD3 UR7, UR13, 0x1, URZ ;  /* 0x000000010d077890 */ /* 0x000fe2000fffe03f */
[----:B------:R-:W-:Y:S11]  /*9020*/  BRA `(.L_x_3260) ;  /* 0x0000000000047947 */ /* 0x000ff60003800000 */
.L_x_3247:
[----:B------:R-:W-:-:S05]  /*9030*/  UMOV UR7, UR13 ;  /* 0x0000000d00077c82 */ /* 0x000fca0008000000 */
.L_x_3260:
[----:B------:R-:W-:-:S04]  /*9040*/  UIADD3 UR6, UR13, 0x1, URZ ;  /* 0x000000010d067890 */ /* 0x000fc8000fffe03f */
[----:B------:R-:W-:-:S06]  /*9050*/  UISETP.NE.AND UP0, UPT, UR12, UR6, UPT ;  /* 0x000000060c00728c */ /* 0x000fcc000bf05270 */
[----:B------:R-:W-:-:S13]  /*9060*/  PLOP3.LUT P1, PT, PT, PT, UP0, 0x80, 0x0 ;  /* 0x000000000000781c */ /* 0x000fda0003f2f008 */
[----:B------:R-:W-:Y:S05]  /*9070*/  @!P1 BRA `(.L_x_3151) ;  /* 0x00000034004c9947 */ /* 0x000fea0003800000 */
[----:B------:R-:W-:Y:S01]  /*9080*/  UMOV UR18, UR8 ;  /* 0x0000000800127c82 */ /* 0x000fe20008000000 */
[----:B------:R-:W-:Y:S01]  /*9090*/  UMOV UR19, UR17 ;  /* 0x0000001100137c82 */ /* 0x000fe20008000000 */
[----:B------:R-:W-:Y:S01]  /*90a0*/  ULDC.64 UR24, c[0x0][0x2c0] ;  /* 0x0000b00000187ab9 */ /* 0x000fe20000000a00 */
[----:B------:R-:W-:Y:S01]  /*90b0*/  UIMAD.WIDE.U32 UR18, UR29, UR30, UR18 ;  /* 0x0000001e1d1272a5 */ /* 0x000fe2000f8e0012 */
[----:B------:R-:W-:Y:S01]  /*90c0*/  UMOV UR23, UR7 ;  /* 0x0000000700177c82 */ /* 0x000fe20008000000 */
[----:B------:R-:W-:Y:S02]  /*90d0*/  UMOV UR6, URZ ;  /* 0x0000003f00067c82 */ /* 0x000fe40008000000 */
[----:B------:R-:W-:-:S04]  /*90e0*/  UIADD3 UR27, UP0, UR4, UR18, URZ ;  /* 0x00000012041b7290 */ /* 0x000fc8000ff1e03f */
[----:B------:R-:W-:Y:S02]  /*90f0*/  UIADD3.X UR18, UR5, UR21, UR19, UP0, !UPT ;  /* 0x0000001505127290 */ /* 0x000fe400087fe413 */
[----:B------:R-:W-:-:S04]  /*9100*/  ULEA UR26, UP0, UR27, UR24, 0x2 ;  /* 0x000000181b1a7291 */ /* 0x000fc8000f80103f */
[----:B------:R-:W-:Y:S02]  /*9110*/  ULEA.HI.X UR27, UR27, UR25, UR18, 0x2, UP0 ;  /* 0x000000191b1b7291 */ /* 0x000fe400080f1412 */
[----:B------:R-:W-:-:S04]  /*9120*/  UIADD3 UR26, UP0, UR26, 0x4000, URZ ;  /* 0x000040001a1a7890 */ /* 0x000fc8000ff1e03f */
[----:B------:R-:W-:-:S12]  /*9130*/  UIADD3.X UR27, URZ, UR27, URZ, UP0, !UPT ;  /* 0x0000001b3f1b7290 */ /* 0x000fd800087fe43f */
.L_x_3285:
        /* <DEDUP_REMOVED lines=18> */
.L_x_3263:
[----:B------:R-:W2:Y:S04]  /*9260*/  LDG.E.STRONG.GPU R4, desc[UR46][R2.64] ;  /* 0x0000002e02047981 */ /* 0x000ea8000c1ef900 */
[----:B--2---:R-:W-:Y:S01]  /*9270*/  CCTL.IVALL ;  /* 0x00000000ff00798f */ /* 0x004fe20002000000 */
[----:B------:R-:W-:Y:S05]  /*9280*/  YIELD ;  /* 0x0000000000007946 */ /* 0x000fea0003800000 */
[----:B------:R-:W-:-:S13]  /*9290*/  ISETP.NE.AND P1, PT, R4, R5, PT ;  /* 0x000000050400720c */ /* 0x000fda0003f25270 */
[----:B------:R-:W-:Y:S05]  /*92a0*/  @P1 BRA `(.L_x_3263) ;  /* 0xfffffffc00ec1947 */ /* 0x000fea000383ffff */
.L_x_3262:
[----:B------:R-:W-:Y:S05]  /*92b0*/  BSYNC B0 ;  /* 0x0000000000007941 */ /* 0x000fea0003800000 */
.L_x_3261:
[----:B------:R-:W-:-:S03]  /*92c0*/  UMOV UR24, 0xffffffff ;  /* 0xffffffff00187882 */ /* 0x000fc60000000000 */
[----:B------:R-:W-:Y:S05]  /*92d0*/  BRA.DIV UR24, `(.L_x_3264) ;  /* 0x0000003618307947 */ /* 0x000fea000b800000 */
[----:B------:R-:W-:Y:S01]  /*92e0*/  NOP ;  /* 0x0000000000007918 */ /* 0x000fe20000000000 */
.L_x_3329:
        /* <DEDUP_REMOVED lines=19> */
.L_x_3266:
[----:B------:R-:W-:Y:S05]  /*9420*/  BSYNC B0 ;  /* 0x0000000000007941 */ /* 0x000fea0003800000 */
.L_x_3265:
        /* <DEDUP_REMOVED lines=15> */
.L_x_3268:
[----:B------:R-:W-:Y:S05]  /*9520*/  BSYNC B0 ;  /* 0x0000000000007941 */ /* 0x000fea0003800000 */
.L_x_3267:
[----:B------:R-:W-:Y:S06]  /*9530*/  BAR.ARV 0xa, 0xa0 ;  /* 0x0282800000007b1d */ /* 0x000fec0000002000 */
[----:B------:R-:W-:Y:S04]  /*9540*/  BSSY B0, `(.L_x_3269) ;  /* 0x0000003000007945 */ /* 0x000fe80003800000 */
[----:B------:R-:W-:Y:S05]  /*9550*/  @!P0 BRA `(.L_x_3270) ;  /* 0x0000000000048947 */ /* 0x000fea0003800000 */
[----:B------:R-:W-:-:S04]  /*9560*/  DEPBAR.LE SB0, 0x0 ;  /* 0x000080000000791a */ /* 0x000fc80000000000 */
.L_x_3270:
[----:B------:R-:W-:Y:S05]  /*9570*/  BSYNC B0 ;  /* 0x0000000000007941 */ /* 0x000fea0003800000 */
.L_x_3269:
        /* <DEDUP_REMOVED lines=19> */
.L_x_3272:
[----:B------:R-:W-:Y:S05]  /*96b0*/  BSYNC B0 ;  /* 0x0000000000007941 */ /* 0x000fea0003800000 */
.L_x_3271:
        /* <DEDUP_REMOVED lines=17> */
.L_x_3275:
[----:B------:R-:W2:Y:S04]  /*97d0*/  LDG.E.STRONG.GPU R4, desc[UR46][R2.64] ;  /* 0x0000002e02047981 */ /* 0x000ea8000c1ef900 */
[----:B--2---:R-:W-:Y:S01]  /*97e0*/  CCTL.IVALL ;  /* 0x00000000ff00798f */ /* 0x004fe20002000000 */
[----:B------:R-:W-:Y:S05]  /*97f0*/  YIELD ;  /* 0x0000000000007946 */ /* 0x000fea0003800000 */
[----:B------:R-:W-:-:S13]  /*9800*/  ISETP.NE.AND P1, PT, R4, R5, PT ;  /* 0x000000050400720c */ /* 0x000fda0003f25270 */
[----:B------:R-:W-:Y:S05]  /*9810*/  @P1 BRA `(.L_x_3275) ;  /* 0xfffffffc00ec1947 */ /* 0x000fea000383ffff */
.L_x_3274:
[----:B------:R-:W-:Y:S05]  /*9820*/  BSYNC B0 ;  /* 0x0000000000007941 */ /* 0x000fea0003800000 */
.L_x_3273:
[----:B------:R-:W-:-:S03]  /*9830*/  UMOV UR18, 0xffffffff ;  /* 0xffffffff00127882 */ /* 0x000fc60000000000 */
[----:B------:R-:W-:Y:S05]  /*9840*/  BRA.DIV UR18, `(.L_x_3276) ;  /* 0x0000002e12f07947 */ /* 0x000fea000b800000 */
[----:B------:R-:W-:Y:S01]  /*9850*/  NOP ;  /* 0x0000000000007918 */ /* 0x000fe20000000000 */
.L_x_3332:
        /* <DEDUP_REMOVED lines=15> */
.L_x_3278:
[----:B------:R-:W-:Y:S05]  /*9950*/  BSYNC B0 ;  /* 0x0000000000007941 */ /* 0x000fea0003800000 */
.L_x_3277:
        /* <DEDUP_REMOVED lines=15> */
.L_x_3280:
[----:B------:R-:W-:Y:S05]  /*9a50*/  BSYNC B0 ;  /* 0x0000000000007941 */ /* 0x000fea0003800000 */
.L_x_3279:
[----:B------:R-:W-:Y:S06]  /*9a60*/  BAR.ARV 0xa, 0xa0 ;  /* 0x0282800000007b1d */ /* 0x000fec0000002000 */
[----:B------:R-:W-:Y:S04]  /*9a70*/  BSSY B0, `(.L_x_3281) ;  /* 0x0000003000007945 */ /* 0x000fe80003800000 */
[----:B------:R-:W-:Y:S05]  /*9a80*/  @!P0 BRA `(.L_x_3282) ;  /* 0x0000000000048947 */ /* 0x000fea0003800000 */
[----:B------:R-:W-:-:S04]  /*9a90*/  DEPBAR.LE SB0, 0x0 ;  /* 0x000080000000791a */ /* 0x000fc80000000000 */
.L_x_3282:
[----:B------:R-:W-:Y:S05]  /*9aa0*/  BSYNC B0 ;  /* 0x0000000000007941 */ /* 0x000fea0003800000 */
.L_x_3281:
        /* <DEDUP_REMOVED lines=19> */
.L_x_3284:
[----:B------:R-:W-:Y:S05]  /*9be0*/  BSYNC B0 ;  /* 0x0000000000007941 */ /* 0x000fea0003800000 */
.L_x_3283:
[----:B------:R-:W-:Y:S02]  /*9bf0*/  UIADD3 UR7, UR7, 0x2, URZ ;  /* 0x0000000207077890 */ /* 0x000fe4000fffe03f */
[----:B------:R-:W-:Y:S02]  /*9c00*/  UIADD3 UR6, UR6, 0x4000, URZ ;  /* 0x0000400006067890 */ /* 0x000fe4000fffe03f */
[----:B------:R-:W-:-:S06]  /*9c10*/  UISETP.GE.AND UP0, UPT, UR7, UR12, UPT ;  /* 0x0000000c0700728c */ /* 0x000fcc000bf06270 */
[----:B------:R-:W-:-:S13]  /*9c20*/  PLOP3.LUT P1, PT, PT, PT, UP0, 0x80, 0x0 ;  /* 0x000000000000781c */ /* 0x000fda0003f2f008 */
[----:B------:R-:W-:Y:S05]  /*9c30*/  @!P1 BRA `(.L_x_3285) ;  /* 0xfffffff400409947 */ /* 0x000fea000383ffff */
[----:B------:R-:W-:Y:S05]  /*9c40*/  BRA `(.L_x_3151) ;  /* 0x0000002800587947 */ /* 0x000fea0003800000 */
.L_x_3238:
[----:B------:R-:W1:Y:S01]  /*9c50*/  LDC R5, c[0x0][0x8d0] ;  /* 0x00023400ff057b82 */ /* 0x000e620000000800 */
[----:B------:R-:W2:Y:S01]  /*9c60*/  S2R R3, SR_CTAID.X ;  /* 0x0000000000037919 */ /* 0x000ea20000002500 */
[----:B------:R-:W-:Y:S01]  /*9c70*/  ULDC UR4, c[0x0][0x8e8] ;  /* 0x00023a0000047ab9 */ /* 0x000fe20000000800 */
[----:B-1----:R-:W-:Y:S01]  /*9c80*/  ISETP.NE.AND P0, PT, R5, 0x1, PT ;  /* 0x000000010500780c */ /* 0x002fe20003f05270 */
[----:B--2---:R-:W-:-:S12]  /*9c90*/  IMAD.MOV.U32 R2, RZ, RZ, R3 ;  /* 0x000000ffff027224 */ /* 0x004fd800078e0003 */
[----:B------:R-:W1:Y:S08]  /*9ca0*/  @P0 LDC R0, c[0x0][0x8d4] ;  /* 0x00023500ff000b82 */ /* 0x000e700000000800 */
[----:B------:R-:W2:Y:S01]  /*9cb0*/  @P0 LDC R7, c[0x0][0x8d8] ;  /* 0x00023600ff070b82 */ /* 0x000ea20000000800 */
[----:B-1----:R-:W-:-:S05]  /*9cc0*/  @P0 IMAD.HI.U32 R0, R3, R0, RZ ;  /* 0x0000000003000227 */ /* 0x002fca00078e00ff */
[----:B--2---:R-:W-:-:S04]  /*9cd0*/  @P0 SHF.R.U32.HI R2, RZ, R7, R0 ;  /* 0x00000007ff020219 */ /* 0x004fc80000011600 */
[----:B------:R-:W-:Y:S01]  /*9ce0*/  ISETP.GE.AND P0, PT, R2, UR4, PT ;  /* 0x0000000402007c0c */ /* 0x000fe2000bf06270 */
[----:B------:R-:W-:-:S04]  /*9cf0*/  IMAD.MOV R0, RZ, RZ, -R2 ;  /* 0x000000ffff007224 */ /* 0x000fc800078e0a02 */
[----:B------:R-:W-:-:S08]  /*9d00*/  IMAD R5, R5, R0, R3 ;  /* 0x0000000005057224 */ /* 0x000fd000078e0203 */
[----:B------:R-:W-:Y:S05]  /*9d10*/  @!P0 BRA `(.L_x_3286) ;  /* 0x0000000000208947 */ /* 0x000fea0003800000 */
[----:B------:R-:W1:Y:S01]  /*9d20*/  LDC R3, c[0x0][0x8dc] ;  /* 0x00023700ff037b82 */ /* 0x000e620000000800 */
[----:B------:R-:W-:Y:S01]  /*9d30*/  IMAD.MOV.U32 R0, RZ, RZ, R5 ;  /* 0x000000ffff007224 */ /* 0x000fe200078e0005 */
[----:B-1----:R-:W-:-:S13]  /*9d40*/  ISETP.NE.AND P0, PT, R3, 0x1, PT ;  /* 0x000000010300780c */ /* 0x002fda0003f05270 */
[----:B------:R-:W1:Y:S02]  /*9d50*/  @P0 LDC.64 R6, c[0x0][0x8e0] ;  /* 0x00023800ff060b82 */ /* 0x000e640000000a00 */
[----:B-1----:R-:W-:-:S05]  /*9d60*/  @P0 IMAD.HI.U32 R4, R5, R6, RZ ;  /* 0x0000000605040227 */ /* 0x002fca00078e00ff */
[----:B------:R-:W-:-:S05]  /*9d70*/  @P0 SHF.R.U32.HI R0, RZ, R7, R4 ;  /* 0x00000007ff000219 */ /* 0x000fca0000011604 */
[----:B------:R-:W-:Y:S01]  /*9d80*/  IMAD R3, R0, R3, RZ ;  /* 0x0000000300037224 */ /* 0x000fe200078e02ff */
[----:B------:R-:W-:Y:S06]  /*9d90*/  BRA `(.L_x_3287) ;  /* 0x00000000001c7947 */ /* 0x000fec0003800000 */
.L_x_3286:
[----:B------:R-:W1:Y:S01]  /*9da0*/  LDC R3, c[0x0][0x8c4] ;  /* 0x00023100ff037b82 */ /* 0x000e620000000800 */
[----:B------:R-:W-:Y:S01]  /*9db0*/  IMAD.MOV.U32 R0, RZ, RZ, R5 ;  /* 0x000000ffff007224 */ /* 0x000fe200078e0005 */
[----:B-1----:R-:W-:-:S13]  /*9dc0*/  ISETP.NE.AND P0, PT, R3, 0x1, PT ;  /* 0x000000010300780c */ /* 0x002fda0003f05270 */
[----:B------:R-:W1:Y:S02]  /*9dd0*/  @P0 LDC.64 R6, c[0x0][0x8c8] ;  /* 0x00023200ff060b82 */ /* 0x000e640000000a00 */
[----:B-1----:R-:W-:-:S05]  /*9de0*/  @P0 IMAD.HI.U32 R4, R5, R6, RZ ;  /* 0x0000000605040227 */ /* 0x002fca00078e00ff */
[----:B------:R-:W-:-:S05]  /*9df0*/  @P0 SHF.R.U32.HI R0, RZ, R7, R4 ;  /* 0x00000007ff000219 */ /* 0x000fca0000011604 */
[----:B------:R-:W-:-:S07]  /*9e00*/  IMAD R3, R0, R3, RZ ;  /* 0x0000000300037224 */ /* 0x000fce00078e02ff */
.L_x_3287:
[----:B------:R-:W1:Y:S01]  /*9e10*/  LDC R8, c[0x0][0x8b8] ;  /* 0x00022e00ff087b82 */ /* 0x000e620000000800 */
[----:B------:R-:W-:Y:S01]  /*9e20*/  IMAD.IADD R3, R5, 0x1, -R3 ;  /* 0x0000000105037824 */ /* 0x000fe200078e0a03 */
[----:B------:R-:W-:-:S06]  /*9e30*/  ULDC.64 UR6, c[0x0][0x8f8] ;  /* 0x00023e0000067ab9 */ /* 0x000fcc0000000a00 */
[----:B------:R-:W2:Y:S01]  /*9e40*/  LDC R4, c[0x0][0x8c4] ;  /* 0x00023100ff047b82 */ /* 0x000ea20000000800 */
[C---:B-1----:R-:W-:Y:S02]  /*9e50*/  ISETP.NE.AND P0, PT, R8.reuse, 0x1, PT ;  /* 0x000000010800780c */ /* 0x042fe40003f05270 */
[----:B------:R-:W-:Y:S01]  /*9e60*/  R2UR UR20, R8 ;  /* 0x00000000081472ca */ /* 0x000fe200000e0000 */
[----:B--2---:R-:W-:-:S04]  /*9e70*/  IMAD R3, R2, R4, R3 ;  /* 0x0000000402037224 */ /* 0x004fc800078e0203 */
[----:B------:R-:W-:-:S06]  /*9e80*/  IMAD.MOV.U32 R11, RZ, RZ, R3 ;  /* 0x000000ffff0b7224 */ /* 0x000fcc00078e0003 */
[----:B------:R-:W1:Y:S01]  /*9e90*/  @P0 LDC R6, c[0x0][0x8bc] ;  /* 0x00022f00ff060b82 */ /* 0x000e620000000800 */
[----:B------:R-:W-:-:S07]  /*9ea0*/  R2UR UR5, R3 ;  /* 0x00000000030572ca */ /* 0x000fce00000e0000 */
[----:B------:R-:W2:Y:S01]  /*9eb0*/  @P0 LDC R7, c[0x0][0x8c0] ;  /* 0x00023000ff070b82 */ /* 0x000ea20000000800 */
[----:B-1----:R-:W-:-:S05]  /*9ec0*/  @P0 IMAD.HI.U32 R2, R3, R6, RZ ;  /* 0x0000000603020227 */ /* 0x002fca00078e00ff */
[----:B--2---:R-:W-:Y:S02]  /*9ed0*/  @P0 SHF.R.U32.HI R11, RZ, R7, R2 ;  /* 0x00000007ff0b0219 */ /* 0x004fe40000011602 */
[----:B------:R-:W-:-:S03]  /*9ee0*/  ISETP.NE.U32.AND P0, PT, RZ, UR6, PT ;  /* 0x00000006ff007c0c */ /* 0x000fc6000bf05070 */
[----:B------:R-:W-:Y:S01]  /*9ef0*/  IMAD.MOV R2, RZ, RZ, -R11 ;  /* 0x000000ffff027224 */ /* 0x000fe200078e0a0b */
[----:B------:R-:W-:-:S04]  /*9f00*/  ISETP.NE.AND.EX P0, PT, RZ, UR7, PT, P0 ;  /* 0x00000007ff007c0c */ /* 0x000fc8000bf05300 */
[----:B------:R-:W-:-:S13]  /*9f10*/  R2UR UR4, R2 ;  /* 0x00000000020472ca */ /* 0x000fda00000e0000 */
[----:B------:R-:W-:Y:S01]  /*9f20*/  UIMAD UR20, UR20, UR4, UR5 ;  /* 0x00000004141472a4 */ /* 0x000fe2000f8e0205 */
[----:B------:R-:W-:Y:S11]  /*9f30*/  @!P0 BRA `(.L_x_3288) ;  /* 0x0000000000108947 */ /* 0x000ff60003800000 */
[----:B------:R-:W1:Y:S02]  /*9f40*/  LDC.64 R2, c[0x0][0x8f8] ;  /* 0x00023e00ff027b82 */ /* 0x000e640000000a00 */
[----:B-1----:R-:W-:-:S05]  /*9f50*/  IMAD.WIDE R2, R11, 0x4, R2 ;  /* 0x000000040b027825 */ /* 0x002fca00078e0202 */
[----:B------:R2:W5:Y:S01]  /*9f60*/  LDG.E R4, desc[UR46][R2.64] ;  /* 0x0000002e02047981 */ /* 0x000562000c1e1900 */
[----:B------:R-:W-:Y:S05]  /*9f70*/  BRA `(.L_x_3289) ;  /* 0x00000000002c7947 */ /* 0x000fea0003800000 */
.L_x_3288:
        /* <DEDUP_REMOVED lines=10> */
.L_x_3290:
[----:B------:R-:W1:Y:S02]  /*a020*/  LDC R4, c[0x0][0x8ec] ;  /* 0x00023b00ff047b82 */ /* 0x000e640000000800 */
.L_x_3289:
[----:B-1---5:R-:W-:Y:S01]  /*a030*/  VIADD R4, R4, 0x7f ;  /* 0x0000007f04047836 */ /* 0x022fe20000000000 */
[----:B------:R-:W-:Y:S01]  /*a040*/  LOP3.LUT R12, R0, 0x1ffffff, RZ, 0x3c, !PT ;  /* 0x01ffffff000c7812 */ /* 0x000fe200078e3cff */
[----:B------:R-:W-:Y:S02]  /*a050*/  IMAD.MOV.U32 R10, RZ, RZ, 0x1 ;  /* 0x00000001ff0a7424 */ /* 0x000fe400078e00ff */
[----:B--2---:R-:W-:Y:S01]  /*a060*/  IMAD.MOV.U32 R2, RZ, RZ, RZ ;  /* 0x000000ffff027224 */ /* 0x004fe200078e00ff */
[----:B------:R-:W-:-:S04]  /*a070*/  SHF.R.S32.HI R3, RZ, 0x1f, R4 ;  /* 0x0000001fff037819 */ /* 0x000fc80000011404 */
[----:B------:R-:W-:-:S04]  /*a080*/  LEA.HI R3, R3, R4, RZ, 0x7 ;  /* 0x0000000403037211 */ /* 0x000fc800078f38ff */
[----:B------:R-:W-:-:S04]  /*a090*/  SHF.R.S32.HI R3, RZ, 0x7, R3 ;  /* 0x00000007ff037819 */ /* 0x000fc80000011403 */
[C---:B------:R-:W-:Y:S01]  /*a0a0*/  ISETP.GT.AND P0, PT, R3.reuse, R0, PT ;  /* 0x000000000300720c */ /* 0x040fe20003f04270 */
[----:B------:R-:W-:-:S03]  /*a0b0*/  IMAD.IADD R12, R3, 0x1, R12 ;  /* 0x00000001030c7824 */ /* 0x000fc600078e020c */
[----:B------:R-:W-:-:S04]  /*a0c0*/  SEL R11, R11, 0xffffffff, P0 ;  /* 0xffffffff0b0b7807 */ /* 0x000fc80000000000 */
[----:B------:R-:W-:-:S13]  /*a0d0*/  ISETP.GE.AND P0, PT, R11, RZ, PT ;  /* 0x000000ff0b00720c */ /* 0x000fda0003f06270 */
[----:B------:R-:W-:Y:S05]  /*a0e0*/  @!P0 BRA `(.L_x_3291) ;  /* 0x00000020009c8947 */ /* 0x000fea0003800000 */
[----:B------:R-:W1:Y:S08]  /*a0f0*/  LDC.64 R8, c[0x0][0x770] ;  /* 0x0001dc00ff087b82 */ /* 0x000e700000000a00 */
[----:B------:R-:W2:Y:S08]  /*a100*/  LDC.64 R2, c[0x0][0x780] ;  /* 0x0001e000ff027b82 */ /* 0x000eb00000000a00 */
[----:B------:R-:W3:Y:S01]  /*a110*/  LDC.64 R6, c[0x0][0x778] ;  /* 0x0001de00ff067b82 */ /* 0x000ee20000000a00 */
[----:B-1----:R-:W-:-:S07]  /*a120*/  ISETP.NE.U32.AND P0, PT, R8, RZ, PT ;  /* 0x000000ff0800720c */ /* 0x002fce0003f05070 */
[----:B------:R-:W1:Y:S01]  /*a130*/  LDC.64 R14, c[0x0][0x778] ;  /* 0x0001de00ff0e7b82 */ /* 0x000e620000000a00 */
[----:B------:R-:W-:Y:S02]  /*a140*/  ISETP.NE.AND.EX P0, PT, R9, RZ, PT, P0 ;  /* 0x000000ff0900720c */ /* 0x000fe40003f05300 */
[----:B--2---:R-:W-:-:S05]  /*a150*/  ISETP.NE.U32.AND P1, PT, R2, RZ, PT ;  /* 0x000000ff0200720c */ /* 0x004fca0003f25070 */
[----:B------:R-:W2:Y:S01]  /*a160*/  LDC.64 R4, c[0x0][0x770] ;  /* 0x0001dc00ff047b82 */ /* 0x000ea20000000a00 */
[----:B------:R-:W-:-:S05]  /*a170*/  ISETP.NE.AND.EX P1, PT, R3, RZ, PT, P1 ;  /* 0x000000ff0300720c */ /* 0x000fca0003f25310 */
[----:B------:R-:W-:Y:S01]  /*a180*/  VOTEU.ANY UP0, P0 ;  /* 0x00000000003f7886 */ /* 0x000fe20000000100 */
[----:B---3--:R-:W-:Y:S02]  /*a190*/  ISETP.NE.U32.AND P0, PT, R6, RZ, PT ;  /* 0x000000ff0600720c */ /* 0x008fe40003f05070 */
[----:B------:R-:W-:Y:S02]  /*a1a0*/  PLOP3.LUT P2, PT, PT, PT, UP0, 0x80, 0x0 ;  /* 0x000000000000781c */ /* 0x000fe40003f4f008 */
[----:B------:R-:W-:-:S03]  /*a1b0*/  ISETP.NE.AND.EX P0, PT, R7, RZ, PT, P0 ;  /* 0x000000ff0700720c */ /* 0x000fc60003f05300 */
[----:B------:R-:W3:Y:S01]  /*a1c0*/  @P1 LDC.64 R6, c[0x0][0x780] ;  /* 0x0001e000ff061b82 */ /* 0x000ee20000000a00 */
[----:B-1----:R-:W-:-:S07]  /*a1d0*/  IMAD.WIDE R2, R11, 0x4, R14 ;  /* 0x000000040b027825 */ /* 0x002fce00078e020e */
[----:B------:R-:W1:Y:S01]  /*a1e0*/  LDC R15, c[0x0][0x280] ;  /* 0x0000a000ff0f7b82 */ /* 0x000e620000000800 */
[----:B--2---:R-:W-:-:S05]  /*a1f0*/  IMAD.WIDE R4, R11, 0x4, R4 ;  /* 0x000000040b047825 */ /* 0x004fca00078e0204 */
[----:B------:R-:W2:Y:S01]  /*a200*/  @P2 LDG.E R16, desc[UR46][R4.64] ;  /* 0x0000002e04102981 */ /* 0x000ea2000c1e1900 */
[----:B------:R-:W-:-:S03]  /*a210*/  IMAD.MOV.U32 R13, RZ, RZ, RZ ;  /* 0x000000ffff0d7224 */ /* 0x000fc600078e00ff */
[----:B------:R4:W5:Y:S04]  /*a220*/  @P2 LDG.E R0, desc[UR46][R4.64] ;  /* 0x0000002e04002981 */ /* 0x000968000c1e1900 */
[----:B------:R4:W5:Y:S01]  /*a230*/  @P0 LDG.E R13, desc[UR46][R2.64] ;  /* 0x0000002e020d0981 */ /* 0x000962000c1e1900 */
[----:B---3--:R-:W-:-:S05]  /*a240*/  @P1 IMAD.WIDE R6, R11, 0x4, R6 ;  /* 0x000000040b061825 */ /* 0x008fca00078e0206 */
[----:B-1----:R4:W5:Y:S01]  /*a250*/  @P1 LDG.E R15, desc[UR46][R6.64] ;  /* 0x0000002e060f1981 */ /* 0x002962000c1e1900 */
[----:B--2---:R-:W-:-:S05]  /*a260*/  @P2 IMAD R16, R11, 0x40, R16 ;  /* 0x000000400b102824 */ /* 0x004fca00078e0210 */
[----:B------:R-:W-:Y:S01]  /*a270*/  @P2 R2UR UR4, R16 ;  /* 0x00000000100422ca */ /* 0x000fe200000e0000 */
[----:B----4-:R-:W-:-:S14]  /*a280*/  @P1 BRA `(.L_x_3292) ;  /* 0x0000000000101947 */ /* 0x010fdc0003800000 */
[----:B------:R-:W-:Y:S05]  /*a290*/  @!P2 BRA `(.L_x_3292) ;  /* 0x00000000000ca947 */ /* 0x000fea0003800000 */
[----:B------:R-:W2:Y:S04]  /*a2a0*/  LDG.E R6, desc[UR46][R4.64] ;  /* 0x0000002e04067981 */ /* 0x000ea8000c1e1900 */
[----:B-----5:R-:W2:Y:S02]  /*a2b0*/  LDG.E R15, desc[UR46][R4.64+0x4] ;  /* 0x0000042e040f7981 */ /* 0x020ea4000c1e1900 */
[----:B--2---:R-:W-:-:S07]  /*a2c0*/  IMAD.IADD R15, R15, 0x1, -R6 ;  /* 0x000000010f0f7824 */ /* 0x004fce00078e0a06 */
.L_x_3292:
[----:B------:R-:W-:Y:S01]  /*a2d0*/  @UP0 USHF.R.S32.HI UR5, URZ, 0x1f, UR4 ;  /* 0x0000001f3f050899 */ /* 0x000fe20008011404 */
[----:B------:R-:W-:Y:S01]  /*a2e0*/  ULDC.64 UR8, c[0x0][0x788] ;  /* 0x0001e20000087ab9 */ /* 0x000fe20000000a00 */
[----:B------:R-:W-:Y:S01]  /*a2f0*/  UMOV UR6, URZ ;  /* 0x0000003f00067c82 */ /* 0x000fe20008000000 */
[----:B------:R-:W-:Y:S01]  /*a300*/  ISETP.NE.U32.AND P1, PT, RZ, UR8, PT ;  /* 0x00000008ff007c0c */ /* 0x000fe2000bf25070 */
[----:B------:R-:W-:Y:S01]  /*a310*/  @UP0 ULEA.HI UR5, UR5, UR4, URZ, 0x6 ;  /* 0x0000000405050291 */ /* 0x000fe2000f8f303f */
[----:B-----5:R-:W-:Y:S02]  /*a320*/  @P2 R2UR UR6, R0 ;  /* 0x00000000000622ca */ /* 0x020fe400000e0000 */
[----:B------:R-:W-:Y:S01]  /*a330*/  ISETP.NE.AND.EX P1, PT, RZ, UR9, PT, P1 ;  /* 0x00000009ff007c0c */ /* 0x000fe2000bf25310 */
[----:B------:R-:W-:Y:S01]  /*a340*/  @UP0 ULOP3.LUT UR7, UR5, 0xffffffc0, URZ, 0xc0, !UPT ;  /* 0xffffffc005070892 */ /* 0x000fe2000f8ec03f */
[----:B------:R-:W-:Y:S01]  /*a350*/  ULDC UR9, c[0x0][0x290] ;  /* 0x0000a40000097ab9 */ /* 0x000fe20000000800 */
[----:B------:R-:W-:-:S02]  /*a360*/  UMOV UR4, URZ ;  /* 0x0000003f00047c82 */ /* 0x000fc40008000000 */
[----:B------:R-:W-:Y:S01]  /*a370*/  @UP0 USHF.R.S32.HI UR8, URZ, 0x1f, UR7 ;  /* 0x0000001f3f080899 */ /* 0x000fe20008011407 */
[----:B------:R-:W-:Y:S01]  /*a380*/  IMAD.U32 R0, RZ, RZ, UR9 ;  /* 0x00000009ff007e24 */ /* 0x000fe2000f8e00ff */
[----:B------:R-:W-:Y:S01]  /*a390*/  UMOV UR5, URZ ;  /* 0x0000003f00057c82 */ /* 0x000fe20008000000 */
[----:B------:R-:W-:-:S04]  /*a3a0*/  @UP0 UMOV UR4, UR7 ;  /* 0x0000000700040c82 */ /* 0x000fc80008000000 */
[----:B------:R-:W-:Y:S01]  /*a3b0*/  @UP0 UMOV UR5, UR8 ;  /* 0x0000000800050c82 */ /* 0x000fe20008000000 */
[----:B------:R-:W-:Y:S05]  /*a3c0*/  @!P1 BRA `(.L_x_3293) ;  /* 0x0000000000109947 */ /* 0x000fea0003800000 */
[----:B------:R-:W1:Y:S02]  /*a3d0*/  LDC.64 R2, c[0x0][0x788] ;  /* 0x0001e200ff027b82 */ /* 0x000e640000000a00 */
[----:B-1----:R-:W-:-:S05]  /*a3e0*/  IMAD.WIDE R2, R11, 0x4, R2 ;  /* 0x000000040b027825 */ /* 0x002fca00078e0202 */
[----:B------:R1:W5:Y:S01]  /*a3f0*/  LDG.E R0, desc[UR46][R2.64] ;  /* 0x0000002e02007981 */ /* 0x000362000c1e1900 */
[----:B------:R-:W-:Y:S05]  /*a400*/  BRA `(.L_x_3294) ;  /* 0x0000000000107947 */ /* 0x000fea0003800000 */
.L_x_3293:
[----:B------:R-:W-:Y:S05]  /*a410*/  @!P0 BRA `(.L_x_3294) ;  /* 0x00000000000c8947 */ /* 0x000fea0003800000 */
[----:B------:R-:W2:Y:S04]  /*a420*/  LDG.E R5, desc[UR46][R2.64] ;  /* 0x0000002e02057981 */ /* 0x000ea8000c1e1900 */
[----:B------:R-:W2:Y:S02]  /*a430*/  LDG.E R0, desc[UR46][R2.64+0x4] ;  /* 0x0000042e02007981 */ /* 0x000ea4000c1e1900 */
[----:B--2---:R-:W-:-:S07]  /*a440*/  IMAD.IADD R0, R0, 0x1, -R5 ;  /* 0x0000000100007824 */ /* 0x004fce00078e0a05 */
.L_x_3294:
[----:B-1----:R-:W-:Y:S01]  /*a450*/  IMAD R3, R12, 0x80, R15 ;  /* 0x000000800c037824 */ /* 0x002fe200078e020f */
[----:B------:R-:W-:Y:S01]  /*a460*/  ULDC UR7, c[0x0][0x74c] ;  /* 0x0001d30000077ab9 */ /* 0x000fe20000000800 */
[----:B------:R-:W-:Y:S02]  /*a470*/  VIADD R15, R15, 0x3f ;  /* 0x0000003f0f0f7836 */ /* 0x000fe40000000000 */
[----:B------:R-:W-:Y:S01]  /*a480*/  IMAD.MOV.U32 R2, RZ, RZ, RZ ;  /* 0x000000ffff027224 */ /* 0x000fe200078e00ff */
[----:B-----5:R-:W-:-:S04]  /*a490*/  IADD3 R0, R3, -UR7, -R0 ;  /* 0x8000000703007c10 */ /* 0x020fc8000fffe800 */
[----:B------:R-:W-:-:S04]  /*a4a0*/  SHF.R.S32.HI R3, RZ, 0x1f, R0 ;  /* 0x0000001fff037819 */ /* 0x000fc80000011400 */
[----:B------:R-:W-:Y:S02]  /*a4b0*/  LEA.HI R3, R3, R0, RZ, 0x6 ;  /* 0x0000000003037211 */ /* 0x000fe400078f30ff */
[----:B------:R-:W-:Y:S02]  /*a4c0*/  SHF.R.S32.HI R0, RZ, 0x1f, R15 ;  /* 0x0000001fff007819 */ /* 0x000fe4000001140f */
[----:B------:R-:W-:Y:S02]  /*a4d0*/  SHF.R.S32.HI R3, RZ, 0x6, R3 ;  /* 0x00000006ff037819 */ /* 0x000fe40000011403 */
[----:B------:R-:W-:Y:S02]  /*a4e0*/  LEA.HI R0, R0, R15, RZ, 0x6 ;  /* 0x0000000f00007211 */ /* 0x000fe400078f30ff */
[----:B------:R-:W-:Y:S02]  /*a4f0*/  VIMNMX R4, RZ, R3, !PT ;  /* 0x00000003ff047248 */ /* 0x000fe40007fe0100 */
[----:B------:R-:W-:-:S04]  /*a500*/  SHF.R.S32.HI R0, RZ, 0x6, R0 ;  /* 0x00000006ff007819 */ /* 0x000fc80000011400 */
[----:B------:R-:W-:-:S13]  /*a510*/  ISETP.GT.AND P1, PT, R0, R4, PT ;  /* 0x000000040000720c */ /* 0x000fda0003f24270 */
[----:B------:R-:W-:Y:S05]  /*a520*/  @!P1 BRA `(.L_x_3291) ;  /* 0x0000001c008c9947 */ /* 0x000fea0003800000 */
[----:B------:R-:W-:Y:S01]  /*a530*/  ISETP.NE.U32.AND P1, PT, R8, RZ, PT ;  /* 0x000000ff0800720c */ /* 0x000fe20003f25070 */
[----:B------:R-:W-:Y:S01]  /*a540*/  USHF.R.S32.HI UR7, URZ, 0x1f, UR20 ;  /* 0x0000001f3f077899 */ /* 0x000fe20008011414 */
[----:B------:R-:W-:Y:S01]  /*a550*/  SHF.R.S32.HI R2, RZ, 0x1f, R11 ;  /* 0x0000001fff027819 */ /* 0x000fe2000001140b */
[----:B------:R-:W-:Y:S01]  /*a560*/  ULDC.64 UR10, c[0x0][0x718] ;  /* 0x0001c600000a7ab9 */ /* 0x000fe20000000a00 */
[----:B------:R-:W-:Y:S01]  /*a570*/  ISETP.NE.AND.EX P1, PT, R9, RZ, PT, P1 ;  /* 0x000000ff0900720c */ /* 0x000fe20003f25310 */
[----:B------:R-:W-:Y:S01]  /*a580*/  UMOV UR8, UR4 ;  /* 0x0000000400087c82 */ /* 0x000fe20008000000 */
[----:B------:R-:W-:Y:S01]  /*a590*/  UMOV UR9, UR5 ;  /* 0x0000000500097c82 */ /* 0x000fe20008000000 */
[----:B------:R-:W-:Y:S01]  /*a5a0*/  R2UR UR21, R11 ;  /* 0x000000000b1572ca */ /* 0x000fe200000e0000 */
[----:B------:R-:W-:Y:S01]  /*a5b0*/  UIMAD.WIDE.U32 UR4, UR20, UR10, UR8 ;  /* 0x0000000a140472a5 */ /* 0x000fe2000f8e0008 */
[----:B------:R-:W-:Y:S01]  /*a5c0*/  SEL R2, R2, RZ, !P1 ;  /* 0x000000ff02027207 */ /* 0x000fe20004800000 */
[----:B------:R-:W-:Y:S01]  /*a5d0*/  UIMAD UR10, UR7, UR10, URZ ;  /* 0x0000000a070a72a4 */ /* 0x000fe2000f8e023f */
[----:B------:R-:W-:Y:S01]  /*a5e0*/  R2UR UR18, R12 ;  /* 0x000000000c1272ca */ /* 0x000fe200000e0000 */
[----:B------:R-:W-:Y:S01]  /*a5f0*/  ULDC.64 UR14, c[0x0][0x730] ;  /* 0x0001cc00000e7ab9 */ /* 0x000fe20000000a00 */
[----:B------:R-:W-:Y:S01]  /*a600*/  R2UR UR12, R2 ;  /* 0x00000000020c72ca */ /* 0x000fe200000e0000 */
[----:B------:R-:W-:Y:S01]  /*a610*/  UIMAD UR7, UR7, UR14, URZ ;  /* 0x0000000e070772a4 */ /* 0x000fe2000f8e023f */
[----:B------:R-:W-:Y:S01]  /*a620*/  R2UR UR19, R13 ;  /* 0x000000000d1372ca */ /* 0x000fe200000e0000 */
[----:B------:R-:W-:Y:S01]  /*a630*/  UIMAD UR10, UR20, UR11, UR10 ;  /* 0x0000000b140a72a4 */ /* 0x000fe2000f8e020a */
[----:B------:R-:W-:Y:S01]  /*a640*/  SEL R11, R11, RZ, !P0 ;  /* 0x000000ff0b0b7207 */ /* 0x000fe20004000000 */
[----:B------:R-:W-:Y:S01]  /*a650*/  UIMAD.WIDE.U32 UR8, UR20, UR14, UR8 ;  /* 0x0000000e140872a5 */ /* 0x000fe2000f8e0008 */
[----:B------:R-:W-:Y:S01]  /*a660*/  BSSY B0, `(.L_x_3291) ;  /* 0x00001cf000007945 */ /* 0x000fe20003800000 */
[----:B------:R-:W-:Y:S01]  /*a670*/  ULDC UR11, c[0x0][0x2e8] ;  /* 0x0000ba00000b7ab9 */ /* 0x000fe20000000800 */
[----:B------:R-:W-:Y:S01]  /*a680*/  UIMAD UR7, UR20, UR15, UR7 ;  /* 0x0000000f140772a4 */ /* 0x000fe2000f8e0207 */
[----:B------:R-:W-:Y:S01]  /*a690*/  R2UR UR13, R11 ;  /* 0x000000000b0d72ca */ /* 0x000fe200000e0000 */
[----:B------:R-:W-:Y:S01]  /*a6a0*/  UISETP.NE.AND UP0, UPT, UR11, 0x1, UPT ;  /* 0x000000010b00788c */ /* 0x000fe2000bf05270 */
[----:B------:R-:W-:Y:S01]  /*a6b0*/  IMAD.MOV.U32 R2, RZ, RZ, RZ ;  /* 0x000000ffff027224 */ /* 0x000fe200078e00ff */
[----:B------:R-:W-:Y:S01]  /*a6c0*/  ULDC.64 UR14, c[0x0][0x720] ;  /* 0x0001c800000e7ab9 */ /* 0x000fe20000000a00 */
[----:B------:R-:W-:Y:S01]  /*a6d0*/  VOTEU.ANY UP1, P1 ;  /* 0x00000000003f7886 */ /* 0x000fe20000820100 */
[----:B------:R-:W-:-:S02]  /*a6e0*/  UIADD3 UR5, UR5, UR10, URZ ;  /* 0x0000000a05057290 */ /* 0x000fc4000fffe03f */
[----:B------:R-:W-:Y:S02]  /*a6f0*/  UIADD3 UR9, UR9, UR7, URZ ;  /* 0x0000000709097290 */ /* 0x000fe4000fffe03f */
[----:B------:R-:W-:Y:S02]  /*a700*/  USEL UR21, UR21, URZ, !UP1 ;  /* 0x0000003f15157287 */ /* 0x000fe4000c800000 */
[----:B------:R-:W-:Y:S01]  /*a710*/  UIMAD UR7, UR12, UR14, URZ ;  /* 0x0000000e0c0772a4 */ /* 0x000fe2000f8e023f */
[----:B------:R-:W-:Y:S01]  /*a720*/  ELECT P0, URZ, PT ;  /* 0x00000000003f782f */ /* 0x000fe20003800000 */
[----:B------:R-:W-:Y:S01]  /*a730*/  ULDC.64 UR16, c[0x0][0x738] ;  /* 0x0001ce0000107ab9 */ /* 0x000fe20000000a00 */
[----:B------:R-:W-:Y:S02]  /*a740*/  UIMAD.WIDE.U32 UR22, UR14, UR21, UR4 ;  /* 0x000000150e1672a5 */ /* 0x000fe4000f8e0004 */
[----:B------:R-:W-:Y:S02]  /*a750*/  UIMAD UR5, UR15, UR21, UR7 ;  /* 0x000000150f0572a4 */ /* 0x000fe4000f8e0207 */
[----:B------:R-:W-:-:S02]  /*a760*/  UIMAD.WIDE.U32 UR14, UR16, UR21, UR8 ;  /* 0x00000015100e72a5 */ /* 0x000fc4000f8e0008 */
[----:B------:R-:W-:Y:S01]  /*a770*/  UIMAD UR10, UR12, UR16, URZ ;  /* 0x000000100c0a72a4 */ /* 0x000fe2000f8e023f */
[----:B------:R-:W-:Y:S01]  /*a780*/  @UP0 ULDC UR8, c[0x0][0x2ec] ;  /* 0x0000bb0000080ab9 */ /* 0x000fe20000000800 */
[----:B------:R-:W-:Y:S01]  /*a790*/  @UP0 ULDC UR7, c[0x0][0x2f0] ;  /* 0x0000bc0000070ab9 */ /* 0x000fe20000000800 */
[----:B------:R-:W-:Y:S02]  /*a7a0*/  UIMAD.WIDE.U32 UR8, UR20, UR8, URZ ;  /* 0x00000008140872a5 */ /* 0x000fe4000f8e003f */
[----:B------:R-:W-:Y:S01]  /*a7b0*/  UMOV UR12, UR20 ;  /* 0x00000014000c7c82 */ /* 0x000fe20008000000 */
[----:B------:R-:W-:Y:S02]  /*a7c0*/  UIMAD UR4, UR17, UR21, UR10 ;  /* 0x00000015110472a4 */ /* 0x000fe4000f8e020a */
[----:B------:R-:W-:Y:S02]  /*a7d0*/  ULEA UR11, UR18, UR19, 0x7 ;  /* 0x00000013120b7291 */ /* 0x000fe4000f8e383f */
        /* <DEDUP_REMOVED lines=9> */
.L_x_3333:
        /* <DEDUP_REMOVED lines=15> */
.L_x_3297:
        /* <DEDUP_REMOVED lines=92> */
.L_x_3308:
[----:B-123--:R-:W-:-:S04]  /*af20*/  SHF.L.U32 R18, R10, 0x1f, RZ ;  /* 0x0000001f0a127819 */ /* 0x00efc800000006ff */
[----:B------:R-:W2:Y:S02]  /*af30*/  SYNCS.PHASECHK.TRANS64.TRYWAIT P1, [R15+URZ+0x30840], R18 ;  /* 0x030840120f0075a7 */ /* 0x000ea4000802017f */
[----:B--2---:R-:W-:Y:S05]  /*af40*/  @!P1 BRA `(.L_x_3300) ;  /* 0x0000001800609947 */ /* 0x004fea0003800000 */
.L_x_3334:
        /* <DEDUP_REMOVED lines=8> */
.L_x_3301:
        /* <DEDUP_REMOVED lines=37> */
.L_x_3335:
        /* <DEDUP_REMOVED lines=8> */
.L_x_3303:
        /* <DEDUP_REMOVED lines=37> */
.L_x_3336:
        /* <DEDUP_REMOVED lines=8> */
.L_x_3305:
        /* <DEDUP_REMOVED lines=31> */
.L_x_3338:
        /* <DEDUP_REMOVED lines=8> */
.L_x_3307:
        /* <DEDUP_REMOVED lines=37> */
.L_x_3299:
[----:B------:R-:W4:Y:S02]  /*ba30*/  LDL.LU R4, [R1+0x4] ;  /* 0x0000040001047983 */ /* 0x000f240000300800 */
[----:B----4-:R-:W-:Y:S02]  /*ba40*/  ISETP.NE.AND P1, PT, R4, RZ, PT ;  /* 0x000000ff0400720c */ /* 0x010fe40003f25270 */
[----:B------:R4:W5:Y:S11]  /*ba50*/  LDL R4, [R1] ;  /* 0x0000000001047983 */ /* 0x0009760000100800 */
[----:B----4-:R-:W-:Y:S05]  /*ba60*/  @!P1 BRA `(.L_x_3298) ;  /* 0x00000004005c9947 */ /* 0x010fea0003800000 */
[----:B------:R-:W-:-:S04]  /*ba70*/  SHF.L.U32 R12, R10, 0x1f, RZ ;  /* 0x0000001f0a0c7819 */ /* 0x000fc800000006ff */
[----:B------:R-:W4:Y:S02]  /*ba80*/  SYNCS.PHASECHK.TRANS64.TRYWAIT P1, [R15+URZ+0x30840], R12 ;  /* 0x0308400c0f0075a7 */ /* 0x000f24000802017f */
[----:B----4-:R-:W-:Y:S05]  /*ba90*/  @!P1 BRA `(.L_x_3309) ;  /* 0x0000000c00e09947 */ /* 0x010fea0003800000 */
.L_x_3339:
        /* <DEDUP_REMOVED lines=8> */
.L_x_3310:
        /* <DEDUP_REMOVED lines=34> */
.L_x_3340:
        /* <DEDUP_REMOVED lines=8> */
.L_x_3312:
        /* <DEDUP_REMOVED lines=34> */
.L_x_3298:
[----:B------:R-:W1:Y:S01]  /*bfe0*/  S2R R0, SR_TID.X ;  /* 0x0000000000007919 */ /* 0x000e620000002100 */
[----:B------:R-:W-:Y:S01]  /*bff0*/  IMAD R3, R16, 0x8, R15 ;  /* 0x0000000810037824 */ /* 0x000fe200078e020f */
[----:B-1----:R-:W-:Y:S02]  /*c000*/  LOP3.LUT R2, R0, 0x7f, RZ, 0xc0, !PT ;  /* 0x0000007f00027812 */ /* 0x002fe400078ec0ff */
[----:B------:R-:W-:Y:S02]  /*c010*/  SHF.L.U32 R0, R10, 0x1f, RZ ;  /* 0x0000001f0a007819 */ /* 0x000fe400000006ff */
[----:B------:R-:W-:Y:S02]  /*c020*/  ISETP.NE.AND P1, PT, R2, RZ, PT ;  /* 0x000000ff0200720c */ /* 0x000fe40003f25270 */
[----:B------:R-:W1:Y:S02]  /*c030*/  SYNCS.PHASECHK.TRANS64.TRYWAIT P0, [R3+URZ+0x30840], R0 ;  /* 0x03084000030075a7 */ /* 0x000e64000800017f */
[----:B-1----:R-:W-:Y:S09]  /*c040*/  @!P0 BRA `(.L_x_3313) ;  /* 0x00000008009c8947 */ /* 0x002ff20003800000 */
.L_x_3341:
[----:B------:R-:W-:Y:S05]  /*c050*/  @P1 BRA `(.L_x_3314) ;  /* 0x0000000000181947 */ /* 0x000fea0003800000 */
[----:B------:R-:W1:Y:S01]  /*c060*/  S2R R2, SR_TID.X ;  /* 0x0000000000027919 */ /* 0x000e620000002100 */
[----:B------:R-:W-:-:S04]  /*c070*/  IMAD.MOV.U32 R0, RZ, RZ, 0x4100 ;  /* 0x00004100ff007424 */ /* 0x000fc800078e00ff */
[----:B------:R1:W-:Y:S02]  /*c080*/  SYNCS.ARRIVE.TRANS64 RZ, [R3+URZ+0x30830], R0 ;  /* 0x0308300003ff79a7 */ /* 0x0003e4000800003f */
[----:B-1----:R-:W-:-:S13]  /*c090*/  LOP3.LUT P0, RZ, R2, 0x1f, RZ, 0xc0, !PT ;  /* 0x0000001f02ff7812 */ /* 0x002fda000780c0ff */
[----:B------:R-:W-:Y:S05]  /*c0a0*/  @!P0 BRA `(.L_x_3314) ;  /* 0x0000000000048947 */ /* 0x000fea0003800000 */
[----:B------:R-:W-:Y:S01]  /*c0b0*/  BPT.TRAP 0x1 ;  /* 0x000000040000795c */ /* 0x000fe20000300000 */
.L_x_3314:
        /* <DEDUP_REMOVED lines=41> */
.L_x_3295:
[----:B------:R-:W-:Y:S05]  /*c350*/  BSYNC B0 ;  /* 0x0000000000007941 */ /* 0x000fea0003800000 */
.L_x_3291:
[----:B------:R-:W-:-:S03]  /*c360*/  UMOV UR7, 0xffffffff ;  /* 0xffffffff00077882 */ /* 0x000fc60000000000 */
[----:B------:R-:W-:Y:S05]  /*c370*/  BRA.DIV UR7, `(.L_x_3315) ;  /* 0x0000000607e47947 */ /* 0x000fea000b800000 */
[----:B------:R-:W-:-:S13]  /*c380*/  ELECT P6, URZ, PT ;  /* 0x00000000003f782f */ /* 0x000fda00038c0000 */
.L_x_3344:
[----:B------:R-:W-:Y:S05]  /*c390*/  @!P6 BRA `(.L_x_3151) ;  /* 0x000000000084e947 */ /* 0x000fea0003800000 */
[----:B------:R-:W-:-:S06]  /*c3a0*/  ULOP3.LUT UR7, UR38, 0x2, URZ, 0xfc, !UPT ;  /* 0x0000000226077892 */ /* 0x000fcc000f8efc3f */
[----:B------:R-:W-:-:S05]  /*c3b0*/  IMAD.U32 R0, RZ, RZ, UR7 ;  /* 0x00000007ff007e24 */ /* 0x000fca000f8e00ff */
[----:B------:R-:W-:-:S13]  /*c3c0*/  ISETP.NE.AND P2, PT, R0, 0x3, PT ;  /* 0x000000030000780c */ /* 0x000fda0003f45270 */
[----:B------:R-:W-:Y:S05]  /*c3d0*/  @!P2 BRA `(.L_x_3316) ;  /* 0x000000000004a947 */ /* 0x000fea0003800000 */
[----:B------:R-:W-:Y:S01]  /*c3e0*/  BPT.TRAP 0x1 ;  /* 0x000000040000795c */ /* 0x000fe20000300000 */
.L_x_3316:
        /* <DEDUP_REMOVED lines=15> */
.L_x_3345:
[----:B------:R-:W2:Y:S02]  /*c4e0*/  SYNCS.PHASECHK.TRANS64.TRYWAIT P0, [R3+URZ], R0 ;  /* 0x00000000030075a7 */ /* 0x000ea4000800017f */
[----:B--2---:R-:W-:Y:S05]  /*c4f0*/  @!P0 BRA `(.L_x_3318) ;  /* 0x0000000400b88947 */ /* 0x004fea0003800000 */
.L_x_3346:
[----:B------:R-:W-:Y:S05]  /*c500*/  @!P2 BRA `(.L_x_3319) ;  /* 0x000000000004a947 */ /* 0x000fea0003800000 */
[----:B------:R-:W-:Y:S01]  /*c510*/  BPT.TRAP 0x1 ;  /* 0x000000040000795c */ /* 0x000fe20000300000 */
.L_x_3319:
[----:B--2---:R-:W-:-:S04]  /*c520*/  VIADD R3, R8, 0x30840 ;  /* 0x0003084008037836 */ /* 0x004fc80000000000 */
[----:B------:R-:W-:-:S04]  /*c530*/  IMAD R5, R2, 0x8, R3 ;  /* 0x0000000802057824 */ /* 0x000fc800078e0203 */
[----:B------:R-:W2:Y:S02]  /*c540*/  SYNCS.PHASECHK.TRANS64.TRYWAIT P0, [R5+URZ], R4 ;  /* 0x00000004050075a7 */ /* 0x000ea4000800017f */
[----:B--2---:R-:W-:Y:S05]  /*c550*/  @!P0 BRA `(.L_x_3320) ;  /* 0x0000000400b48947 */ /* 0x004fea0003800000 */
.L_x_3347:
[----:B------:R-:W-:-:S07]  /*c560*/  IMAD R3, R6, 0x8, R3 ;  /* 0x0000000806037824 */ /* 0x000fce00078e0203 */
.L_x_3321:
[----:B---3--:R3:W4:Y:S02]  /*c570*/  SYNCS.PHASECHK.TRANS64.TRYWAIT P0, [R3+URZ], R0 ;  /* 0x00000000030075a7 */ /* 0x008724000800017f */
[----:B----4-:R-:W-:Y:S05]  /*c580*/  @!P0 NANOSLEEP.SYNCS 0x989680 ;  /* 0x009896800000895d */ /* 0x010fea0003900000 */
[----:B------:R-:W4:Y:S02]  /*c590*/  @!P0 SYNCS.PHASECHK.TRANS64 P0, [R3+URZ], R0 ;  /* 0x00000000030085a7 */ /* 0x000f24000800007f */
[----:B----4-:R-:W-:Y:S05]  /*c5a0*/  @!P0 BRA `(.L_x_3321) ;  /* 0xfffffffc00f08947 */ /* 0x010fea000383ffff */
.L_x_3151:
[----:B------:R-:W-:Y:S05]  /*c5b0*/  BSYNC B6 ;  /* 0x0000000000067941 */ /* 0x000fea0003800000 */
.L_x_3143:
[----:B------:R-:W-:Y:S05]  /*c5c0*/  EXIT ;  /* 0x000000000000794d */ /* 0x000fea0003800000 */
.L_x_3161:
[----:B------:R-:W-:Y:S02]  /*c5d0*/  IMAD.MOV.U32 R12, RZ, RZ, RZ ;  /* 0x000000ffff0c7224 */ /* 0x000fe400078e00ff */
[----:B------:R-:W-:Y:S02]  /*c5e0*/  IMAD.MOV.U32 R11, RZ, RZ, 0x1f ;  /* 0x0000001fff0b7424 */ /* 0x000fe400078e00ff */
[----:B------:R-:W-:-:S07]  /*c5f0*/  IMAD.MOV.U32 R15, RZ, RZ, -0x1 ;  /* 0xffffffffff0f7424 */ /* 0x000fce00078e00ff */
[----:B------:R-:W-:Y:S05]  /*c600*/  WARPSYNC.COLLECTIVE R15, `(.L_x_3322) ;  /* 0x000000000f087348 */ /* 0x000fea0003c00000 */
[----:B------:R1:W2:Y:S02]  /*c610*/  SHFL.IDX P6, R14, R13, R12, R11 ;  /* 0x0000000c0d0e7389 */ /* 0x0002a400000c000b */
[----:B-12---:R-:W-:Y:S01]  /*c620*/  ENDCOLLECTIVE ;  /* 0x000000000000791b */ /* 0x006fe20003800000 */
.L_x_3322:
[----:B------:R-:W-:Y:S05]  /*c630*/  BRA `(.L_x_3323) ;  /* 0xffffff50008c7947 */ /* 0x000fea000383ffff */
.L_x_3163:
[----:B---3--:R3:W4:Y:S02]  /*c640*/  SYNCS.PHASECHK.TRANS64.TRYWAIT P0, [R228+URZ+0x30800], R9 ;  /* 0x03080009e40075a7 */ /* 0x008724000800017f */
[----:B----4-:R-:W-:Y:S05]  /*c650*/  @!P0 NANOSLEEP.SYNCS 0x989680 ;  /* 0x009896800000895d */ /* 0x010fea0003900000 */
[----:B------:R-:W4:Y:S02]  /*c660*/  @!P0 SYNCS.PHASECHK.TRANS64 P0, [R228+URZ+0x30800], R9 ;  /* 0x03080009e40085a7 */ /* 0x000f24000800007f */
[----:B----4-:R-:W-:Y:S05]  /*c670*/  @!P0 BRA `(.L_x_3163) ;  /* 0xfffffffc00f08947 */ /* 0x010fea000383ffff */
[----:B------:R-:W-:Y:S05]  /*c680*/  BRA `(.L_x_3162) ;  /* 0xffffff5000b47947 */ /* 0x000fea000383ffff */
.L_x_3167:
[----:B---3--:R3:W4:Y:S02]  /*c690*/  SYNCS.PHASECHK.TRANS64.TRYWAIT P1, [R0+URZ+0x30810], R9 ;  /* 0x03081009000075a7 */ /* 0x008724000802017f */
[----:B----4-:R-:W-:Y:S05]  /*c6a0*/  @!P1 NANOSLEEP.SYNCS 0x989680 ;  /* 0x009896800000995d */ /* 0x010fea0003900000 */
[----:B------:R-:W4:Y:S02]  /*c6b0*/  @!P1 SYNCS.PHASECHK.TRANS64 P1, [R0+URZ+0x30810], R9 ;  /* 0x03081009000095a7 */ /* 0x000f24000802007f */
[----:B----4-:R-:W-:Y:S05]  /*c6c0*/  @!P1 BRA `(.L_x_3167) ;  /* 0xfffffffc00f09947 */ /* 0x010fea000383ffff */
[----:B------:R-:W-:Y:S05]  /*c6d0*/  BRA `(.L_x_3166) ;  /* 0xffffff5800647947 */ /* 0x000fea000383ffff */
.L_x_3171:
[----:B------:R1:W1:Y:S02]  /*c6e0*/  SYNCS.PHASECHK.TRANS64.TRYWAIT P1, [R0+URZ+0x30830], R9 ;  /* 0x03083009000075a7 */ /* 0x000264000802017f */
[----:B-1----:R-:W-:Y:S05]  /*c6f0*/  @!P1 NANOSLEEP.SYNCS 0x989680 ;  /* 0x009896800000995d */ /* 0x002fea0003900000 */
[----:B------:R-:W1:Y:S02]  /*c700*/  @!P1 SYNCS.PHASECHK.TRANS64 P1, [R0+URZ+0x30830], R9 ;  /* 0x03083009000095a7 */ /* 0x000e64000802007f */
[----:B-1----:R-:W-:Y:S05]  /*c710*/  @!P1 BRA `(.L_x_3171) ;  /* 0xfffffffc00f09947 */ /* 0x002fea000383ffff */
[----:B------:R-:W-:Y:S05]  /*c720*/  BRA `(.L_x_3170) ;  /* 0xffffff5c00bc7947 */ /* 0x000fea000383ffff */
.L_x_3251:
[----:B------:R-:W-:Y:S01]  /*c730*/  BSSY B0, `(.L_x_3324) ;  /* 0x0000005000007945 */ /* 0x000fe20003800000 */
[----:B------:R-:W-:-:S07]  /*c740*/  IMAD.MOV.U32 R15, RZ, RZ, -0x1 ;  /* 0xffffffffff0f7424 */ /* 0x000fce00078e00ff */
[----:B------:R-:W-:Y:S05]  /*c750*/  WARPSYNC.COLLECTIVE R15, `(.L_x_3325) ;  /* 0x000000000f087348 */ /* 0x000fea0003c00000 */
[----:B------:R-:W-:Y:S01]  /*c760*/  NOP ;  /* 0x0000000000007918 */ /* 0x000fe20000000000 */
[----:B------:R-:W-:Y:S01]  /*c770*/  ENDCOLLECTIVE ;  /* 0x000000000000791b */ /* 0x000fe20003800000 */
.L_x_3325:
[----:B------:R-:W-:Y:S05]  /*c780*/  BSYNC B0 ;  /* 0x0000000000007941 */ /* 0x000fea0003800000 */
.L_x_3324:
[----:B------:R-:W-:Y:S05]  /*c790*/  BRA `(.L_x_3326) ;  /* 0xffffffc400087947 */ /* 0x000fea000383ffff */
.L_x_3264:
[----:B------:R-:W-:Y:S01]  /*c7a0*/  BSSY B0, `(.L_x_3327) ;  /* 0x0000005000007945 */ /* 0x000fe20003800000 */
[----:B------:R-:W-:-:S07]  /*c7b0*/  IMAD.MOV.U32 R15, RZ, RZ, -0x1 ;  /* 0xffffffffff0f7424 */ /* 0x000fce00078e00ff */
[----:B------:R-:W-:Y:S05]  /*c7c0*/  WARPSYNC.COLLECTIVE R15, `(.L_x_3328) ;  /* 0x000000000f087348 */ /* 0x000fea0003c00000 */
[----:B------:R-:W-:Y:S01]  /*c7d0*/  NOP ;  /* 0x0000000000007918 */ /* 0x000fe20000000000 */
[----:B------:R-:W-:Y:S01]  /*c7e0*/  ENDCOLLECTIVE ;  /* 0x000000000000791b */ /* 0x000fe20003800000 */
.L_x_3328:
[----:B------:R-:W-:Y:S05]  /*c7f0*/  BSYNC B0 ;  /* 0x0000000000007941 */ /* 0x000fea0003800000 */
.L_x_3327:
[----:B------:R-:W-:Y:S05]  /*c800*/  BRA `(.L_x_3329) ;  /* 0xffffffc800b87947 */ /* 0x000fea000383ffff */
.L_x_3276:
[----:B------:R-:W-:Y:S01]  /*c810*/  BSSY B0, `(.L_x_3330) ;  /* 0x0000005000007945 */ /* 0x000fe20003800000 */
[----:B------:R-:W-:-:S07]  /*c820*/  IMAD.MOV.U32 R15, RZ, RZ, -0x1 ;  /* 0xffffffffff0f7424 */ /* 0x000fce00078e00ff */
[----:B------:R-:W-:Y:S05]  /*c830*/  WARPSYNC.COLLECTIVE R15, `(.L_x_3331) ;  /* 0x000000000f087348 */ /* 0x000fea0003c00000 */
[----:B------:R-:W-:Y:S01]  /*c840*/  NOP ;  /* 0x0000000000007918 */ /* 0x000fe20000000000 */
[----:B------:R-:W-:Y:S01]  /*c850*/  ENDCOLLECTIVE ;  /* 0x000000000000791b */ /* 0x000fe20003800000 */
.L_x_3331:
[----:B------:R-:W-:Y:S05]  /*c860*/  BSYNC B0 ;  /* 0x0000000000007941 */ /* 0x000fea0003800000 */
.L_x_3330:
[----:B------:R-:W-:Y:S05]  /*c870*/  BRA `(.L_x_3332) ;  /* 0xffffffcc00f87947 */ /* 0x000fea000383ffff */
.L_x_3296:
[----:B-1----:R1:W2:Y:S02]  /*c880*/  SYNCS.PHASECHK.TRANS64.TRYWAIT P0, [R15+URZ+0x30820], R2 ;  /* 0x030820020f0075a7 */ /* 0x0022a4000800017f */
[----:B--2---:R-:W-:Y:S05]  /*c890*/  @!P0 NANOSLEEP.SYNCS 0x989680 ;  /* 0x009896800000895d */ /* 0x004fea0003900000 */
[----:B------:R-:W2:Y:S02]  /*c8a0*/  @!P0 SYNCS.PHASECHK.TRANS64 P0, [R15+URZ+0x30820], R2 ;  /* 0x030820020f0085a7 */ /* 0x000ea4000800007f */
[----:B--2---:R-:W-:Y:S05]  /*c8b0*/  @!P0 BRA `(.L_x_3296) ;  /* 0xfffffffc00f08947 */ /* 0x004fea000383ffff */
[----:B------:R-:W-:Y:S05]  /*c8c0*/  BRA `(.L_x_3333) ;  /* 0xffffffdc00e87947 */ /* 0x000fea000383ffff */
.L_x_3300:
[----:B--2---:R2:W3:Y:S02]  /*c8d0*/  SYNCS.PHASECHK.TRANS64.TRYWAIT P1, [R15+URZ+0x30840], R18 ;  /* 0x030840120f0075a7 */ /* 0x0044e4000802017f */
[----:B---3--:R-:W-:Y:S05]  /*c8e0*/  @!P1 NANOSLEEP.SYNCS 0x989680 ;  /* 0x009896800000995d */ /* 0x008fea0003900000 */
[----:B------:R-:W3:Y:S02]  /*c8f0*/  @!P1 SYNCS.PHASECHK.TRANS64 P1, [R15+URZ+0x30840], R18 ;  /* 0x030840120f0095a7 */ /* 0x000ee4000802007f */
[----:B---3--:R-:W-:Y:S05]  /*c900*/  @!P1 BRA `(.L_x_3300) ;  /* 0xfffffffc00f09947 */ /* 0x008fea000383ffff */
[----:B------:R-:W-:Y:S05]  /*c910*/  BRA `(.L_x_3334) ;  /* 0xffffffe4008c7947 */ /* 0x000fea000383ffff */
.L_x_3302:
[----:B-1----:R1:W3:Y:S02]  /*c920*/  SYNCS.PHASECHK.TRANS64.TRYWAIT P1, [R15+URZ+0x30828], R18 ;  /* 0x030828120f0075a7 */ /* 0x0022e4000802017f */
[----:B---3--:R-:W-:Y:S05]  /*c930*/  @!P1 NANOSLEEP.SYNCS 0x989680 ;  /* 0x009896800000995d */ /* 0x008fea0003900000 */
[----:B------:R-:W3:Y:S02]  /*c940*/  @!P1 SYNCS.PHASECHK.TRANS64 P1, [R15+URZ+0x30828], R18 ;  /* 0x030828120f0095a7 */ /* 0x000ee4000802007f */
[----:B---3--:R-:W-:Y:S05]  /*c950*/  @!P1 BRA `(.L_x_3302) ;  /* 0xfffffffc00f09947 */ /* 0x008fea000383ffff */
[----:B------:R-:W-:Y:S05]  /*c960*/  BRA `(.L_x_3335) ;  /* 0xffffffe8002c7947 */ /* 0x000fea000383ffff */
.L_x_3304:
[----:B---3--:R3:W4:Y:S02]  /*c970*/  SYNCS.PHASECHK.TRANS64.TRYWAIT P1, [R15+URZ+0x30848], R18 ;  /* 0x030848120f0075a7 */ /* 0x008724000802017f */
[----:B----4-:R-:W-:Y:S05]  /*c980*/  @!P1 NANOSLEEP.SYNCS 0x989680 ;  /* 0x009896800000995d */ /* 0x010fea0003900000 */
[----:B------:R-:W4:Y:S02]  /*c990*/  @!P1 SYNCS.PHASECHK.TRANS64 P1, [R15+URZ+0x30848], R18 ;  /* 0x030848120f0095a7 */ /* 0x000f24000802007f */
[----:B----4-:R-:W-:Y:S05]  /*c9a0*/  @!P1 BRA `(.L_x_3304) ;  /* 0xfffffffc00f09947 */ /* 0x010fea000383ffff */
[----:B------:R-:W-:Y:S05]  /*c9b0*/  BRA `(.L_x_3336) ;  /* 0xffffffe800cc7947 */ /* 0x000fea000383ffff */
.L_x_3306:
[----:B------:R-:W-:-:S07]  /*c9c0*/  SHF.L.U32 R4, R10, 0x1f, RZ ;  /* 0x0000001f0a047819 */ /* 0x000fce00000006ff */
.L_x_3337:
[----:B----4-:R4:W1:Y:S02]  /*c9d0*/  SYNCS.PHASECHK.TRANS64.TRYWAIT P1, [R15+URZ+0x30820], R4 ;  /* 0x030820040f0075a7 */ /* 0x010864000802017f */
[----:B-1----:R-:W-:Y:S05]  /*c9e0*/  @!P1 NANOSLEEP.SYNCS 0x989680 ;  /* 0x009896800000995d */ /* 0x002fea0003900000 */
[----:B------:R-:W1:Y:S02]  /*c9f0*/  @!P1 SYNCS.PHASECHK.TRANS64 P1, [R15+URZ+0x30820], R4 ;  /* 0x030820040f0095a7 */ /* 0x000e64000802007f */
[----:B-1----:R-:W-:Y:S05]  /*ca00*/  @!P1 BRA `(.L_x_3337) ;  /* 0xfffffffc00f09947 */ /* 0x002fea000383ffff */
[----:B------:R-:W-:Y:S05]  /*ca10*/  BRA `(.L_x_3338) ;  /* 0xffffffec00507947 */ /* 0x000fea000383ffff */
.L_x_3309:
[----:B----4-:R4:W1:Y:S02]  /*ca20*/  SYNCS.PHASECHK.TRANS64.TRYWAIT P1, [R15+URZ+0x30840], R12 ;  /* 0x0308400c0f0075a7 */ /* 0x010864000802017f */
[----:B-1----:R-:W-:Y:S05]  /*ca30*/  @!P1 NANOSLEEP.SYNCS 0x989680 ;  /* 0x009896800000995d */ /* 0x002fea0003900000 */
[----:B------:R-:W1:Y:S02]  /*ca40*/  @!P1 SYNCS.PHASECHK.TRANS64 P1, [R15+URZ+0x30840], R12 ;  /* 0x0308400c0f0095a7 */ /* 0x000e64000802007f */
[----:B-1----:R-:W-:Y:S05]  /*ca50*/  @!P1 BRA `(.L_x_3309) ;  /* 0xfffffffc00f09947 */ /* 0x002fea000383ffff */
[----:B------:R-:W-:Y:S05]  /*ca60*/  BRA `(.L_x_3339) ;  /* 0xfffffff0000c7947 */ /* 0x000fea000383ffff */
.L_x_3311:
[----:B-1----:R1:W2:Y:S02]  /*ca70*/  SYNCS.PHASECHK.TRANS64.TRYWAIT P1, [R15+URZ+0x30828], R12 ;  /* 0x0308280c0f0075a7 */ /* 0x0022a4000802017f */
[----:B--2---:R-:W-:Y:S05]  /*ca80*/  @!P1 NANOSLEEP.SYNCS 0x989680 ;  /* 0x009896800000995d */ /* 0x004fea0003900000 */
[----:B------:R-:W2:Y:S02]  /*ca90*/  @!P1 SYNCS.PHASECHK.TRANS64 P1, [R15+URZ+0x30828], R12 ;  /* 0x0308280c0f0095a7 */ /* 0x000ea4000802007f */
[----:B--2---:R-:W-:Y:S05]  /*caa0*/  @!P1 BRA `(.L_x_3311) ;  /* 0xfffffffc00f09947 */ /* 0x004fea000383ffff */
[----:B------:R-:W-:Y:S05]  /*cab0*/  BRA `(.L_x_3340) ;  /* 0xfffffff000a07947 */ /* 0x000fea000383ffff */
.L_x_3313:
[----:B------:R1:W1:Y:S02]  /*cac0*/  SYNCS.PHASECHK.TRANS64.TRYWAIT P0, [R3+URZ+0x30840], R0 ;  /* 0x03084000030075a7 */ /* 0x000264000800017f */
[----:B-1----:R-:W-:Y:S05]  /*cad0*/  @!P0 NANOSLEEP.SYNCS 0x989680 ;  /* 0x009896800000895d */ /* 0x002fea0003900000 */
[----:B------:R-:W1:Y:S02]  /*cae0*/  @!P0 SYNCS.PHASECHK.TRANS64 P0, [R3+URZ+0x30840], R0 ;  /* 0x03084000030085a7 */ /* 0x000e64000800007f */
[----:B-1----:R-:W-:Y:S05]  /*caf0*/  @!P0 BRA `(.L_x_3313) ;  /* 0xfffffffc00f08947 */ /* 0x002fea000383ffff */
[----:B------:R-:W-:Y:S05]  /*cb00*/  BRA `(.L_x_3341) ;  /* 0xfffffff400507947 */ /* 0x000fea000383ffff */
.L_x_3315:
[----:B------:R-:W-:Y:S01]  /*cb10*/  BSSY B0, `(.L_x_3342) ;  /* 0x0000006000007945 */ /* 0x000fe20003800000 */
[----:B------:R-:W-:-:S07]  /*cb20*/  IMAD.MOV.U32 R15, RZ, RZ, -0x1 ;  /* 0xffffffffff0f7424 */ /* 0x000fce00078e00ff */
[----:B------:R-:W-:Y:S05]  /*cb30*/  WARPSYNC.COLLECTIVE R15, `(.L_x_3343) ;  /* 0x000000000f0c7348 */ /* 0x000fea0003c00000 */
[----:B------:R-:W-:Y:S02]  /*cb40*/  ELECT P6, UR62, PT ;  /* 0x00000000003e782f */ /* 0x000fe400038c0000 */
[----:B------:R-:W-:Y:S01]  /*cb50*/  MOV R14, UR62 ;  /* 0x0000003e000e7c02 */ /* 0x000fe20008000f00 */
[----:B------:R-:W-:Y:S10]  /*cb60*/  ENDCOLLECTIVE ;  /* 0x000000000000791b */ /* 0x000ff40003800000 */
.L_x_3343:
[----:B------:R-:W-:Y:S05]  /*cb70*/  BSYNC B0 ;  /* 0x0000000000007941 */ /* 0x000fea0003800000 */
.L_x_3342:
[----:B------:R-:W-:Y:S05]  /*cb80*/  BRA `(.L_x_3344) ;  /* 0xfffffff800007947 */ /* 0x000fea000383ffff */
.L_x_3317:
[----:B-1----:R1:W2:Y:S02]  /*cb90*/  SYNCS.PHASECHK.TRANS64.TRYWAIT P0, [R7+URZ], R4 ;  /* 0x00000004070075a7 */ /* 0x0022a4000800017f */
[----:B--2---:R-:W-:Y:S05]  /*cba0*/  @!P0 NANOSLEEP.SYNCS 0x989680 ;  /* 0x009896800000895d */ /* 0x004fea0003900000 */
[----:B------:R-:W2:Y:S02]  /*cbb0*/  @!P0 SYNCS.PHASECHK.TRANS64 P0, [R7+URZ], R4 ;  /* 0x00000004070085a7 */ /* 0x000ea4000800007f */
[----:B--2---:R-:W-:Y:S05]  /*cbc0*/  @!P0 BRA `(.L_x_3317) ;  /* 0xfffffffc00f08947 */ /* 0x004fea000383ffff */
[----:B------:R-:W-:Y:S05]  /*cbd0*/  BRA `(.L_x_3345) ;  /* 0xfffffff800407947 */ /* 0x000fea000383ffff */
.L_x_3318:
[----:B--2---:R2:W3:Y:S02]  /*cbe0*/  SYNCS.PHASECHK.TRANS64.TRYWAIT P0, [R3+URZ], R0 ;  /* 0x00000000030075a7 */ /* 0x0044e4000800017f */
[----:B---3--:R-:W-:Y:S05]  /*cbf0*/  @!P0 NANOSLEEP.SYNCS 0x989680 ;  /* 0x009896800000895d */ /* 0x008fea0003900000 */
[----:B------:R-:W3:Y:S02]  /*cc00*/  @!P0 SYNCS.PHASECHK.TRANS64 P0, [R3+URZ], R0 ;  /* 0x00000000030085a7 */ /* 0x000ee4000800007f */
[----:B---3--:R-:W-:Y:S05]  /*cc10*/  @!P0 BRA `(.L_x_3318) ;  /* 0xfffffffc00f08947 */ /* 0x008fea000383ffff */
[----:B------:R-:W-:Y:S05]  /*cc20*/  BRA `(.L_x_3346) ;  /* 0xfffffff800347947 */ /* 0x000fea000383ffff */
.L_x_3320:
[----:B--2---:R2:W3:Y:S02]  /*cc30*/  SYNCS.PHASECHK.TRANS64.TRYWAIT P0, [R5+URZ], R4 ;  /* 0x00000004050075a7 */ /* 0x0044e4000800017f */
[----:B---3--:R-:W-:Y:S05]  /*cc40*/  @!P0 NANOSLEEP.SYNCS 0x989680 ;  /* 0x009896800000895d */ /* 0x008fea0003900000 */
[----:B------:R-:W3:Y:S02]  /*cc50*/  @!P0 SYNCS.PHASECHK.TRANS64 P0, [R5+URZ], R4 ;  /* 0x00000004050085a7 */ /* 0x000ee4000800007f */
[----:B---3--:R-:W-:Y:S05]  /*cc60*/  @!P0 BRA `(.L_x_3320) ;  /* 0xfffffffc00f08947 */ /* 0x008fea000383ffff */
[----:B------:R-:W-:Y:S05]  /*cc70*/  BRA `(.L_x_3347) ;  /* 0xfffffff800387947 */ /* 0x000fea000383ffff */
.L_x_3348:
        /* <DEDUP_REMOVED lines=16> */
.L_x_3707:


//--------------------- .text._ZN7cutlass13device_kernelIN5flash11enable_sm90INS1_16FlashAttnBwdSm90INS1_25CollectiveMainloopBwdSm90ILi2ELi2ELi2EN4cute5tupleIJNS5_1CILi1EEES8_S8_EEENS6_IJNS7_ILi64EEENS7_ILi128EEESB_EEENS_6half_tEfNS_4arch4Sm90ELb1ELb0ELb0ELb1ELb0ELb1ELb0ELb0ELi2ELi1ELi2ELi1ELb0EEENS1_24CollectiveEpilogueBwdGQAISC_fSF_Li256ELb1ELb0EEENS1_25SingleTileBwdLPTSchedulerILb1ELi128ELb0EEEEEEEEEvNT_6ParamsE --------------------------
	.section	.text._ZN7cutlass13device_kernelIN5flash11enable_sm90INS1_16FlashAttnBwdSm90INS1_25CollectiveMainloopBwdSm90ILi2ELi2ELi2EN4cute5tupleIJNS5_1CILi1EEES8_S8_EEENS6_IJNS7_ILi64EEENS7_ILi128EEESB_EEENS_6half_tEfNS_4arch4Sm90ELb1ELb0ELb0ELb1ELb0ELb1ELb0ELb0ELi2ELi1ELi2ELi1ELb0EEENS1_24CollectiveEpilogueBwdGQAISC_fSF_Li256ELb1ELb0EEENS1_25SingleTileBwdLPTSchedulerILb1ELi128ELb0EEEEEEEEEvNT_6ParamsE,"ax",@progbits
	.align	128
.text._ZN7cutlass13device_kernelIN5flash11enable_sm90INS1_16FlashAttnBwdSm90INS1_25CollectiveMainloopBwdSm90ILi2ELi2ELi2EN4cute5tupleIJNS5_1CILi1EEES8_S8_EEENS6_IJNS7_ILi64EEENS7_ILi128EEESB_EEENS_6half_tEfNS_4arch4Sm90ELb1ELb0ELb0ELb1ELb0ELb1ELb0ELb0ELi2ELi1ELi2ELi1ELb0EEENS1_24CollectiveEpilogueBwdGQAISC_fSF_Li256ELb1ELb0EEENS1_25SingleTileBwdLPTSchedulerILb1ELi128ELb0EEEEEEEEEvNT_6ParamsE:
        .type           _ZN7cutlass13device_kernelIN5flash11enable_sm90INS1_16FlashAttnBwdSm90INS1_25CollectiveMainloopBwdSm90ILi2ELi2ELi2EN4cute5tupleIJNS5_1CILi1EEES8_S8_EEENS6_IJNS7_ILi64EEENS7_ILi128EEESB_EEENS_6half_tEfNS_4arch4Sm90ELb1ELb0ELb0ELb1ELb0ELb1ELb0ELb0ELi2ELi1ELi2ELi1ELb0EEENS1_24CollectiveEpilogueBwdGQAISC_fSF_Li256ELb1ELb0EEENS1_25SingleTileBwdLPTSchedulerILb1ELi128ELb0EEEEEEEEEvNT_6ParamsE,@function
        .size           _ZN7cutlass13device_kernelIN5flash11enable_sm90INS1_16FlashAttnBwdSm90INS1_25CollectiveMainloopBwdSm90ILi2ELi2ELi2EN4cute5tupleIJNS5_1CILi1EEES8_S8_EEENS6_IJNS7_ILi64EEENS7_ILi128EEESB_EEENS_6half_tEfNS_4arch4Sm90ELb1ELb0ELb0ELb1ELb0ELb1ELb0ELb0ELi2ELi1ELi2ELi1ELb0EEENS1_24CollectiveEpilogueBwdGQAISC_fSF_Li256ELb1ELb0EEENS1_25SingleTileBwdLPTSchedulerILb1ELi128ELb0EEEEEEEEEvNT_6ParamsE,(.L_x_3708 - _ZN7cutlass13device_kernelIN5flash11enable_sm90INS1_16FlashAttnBwdSm90INS1_25CollectiveMainloopBwdSm90ILi2ELi2ELi2EN4cute5tupleIJNS5_1CILi1EEES8_S8_EEENS6_IJNS7_ILi64EEENS7_ILi128EEESB_EEENS_6half_tEfNS_4arch4Sm90ELb1ELb0ELb0ELb1ELb0ELb1ELb0ELb0ELi2ELi1ELi2ELi1ELb0EEENS1_24CollectiveEpilogueBwdGQAISC_fSF_Li256ELb1ELb0EEENS1_25SingleTileBwdLPTSchedulerILb1ELi128ELb0EEEEEEEEEvNT_6ParamsE)
        .other          _ZN7cutlass13device_kernelIN5flash11enable_sm90INS1_16FlashAttnBwdSm90INS1_25CollectiveMainloopBwdSm90ILi2ELi2ELi2EN4cute5tupleIJNS5_1CILi1EEES8_S8_EEENS6_IJNS7_ILi64EEENS7_ILi128EEESB_EEENS_6half_tEfNS_4arch4Sm90ELb1ELb0ELb0ELb1ELb0ELb1ELb0ELb0ELi2ELi1ELi2ELi1ELb0EEENS1_24CollectiveEpilogueBwdGQAISC_fSF_Li256ELb1ELb0EEENS1_25SingleTileBwdLPTSchedulerILb1ELi128ELb0EEEEEEEEEvNT_6ParamsE,@"STO_CUDA_ENTRY STV_DEFAULT"
_ZN7cutlass13device_kernelIN5flash11enable_sm90INS1_16FlashAttnBwdSm90INS1_25CollectiveMainloopBwdSm90ILi2ELi2ELi2EN4cute5tupleIJNS5_1CILi1EEES8_S8_EEENS6_IJNS7_ILi64EEENS7_ILi128EEESB_EEENS_6half_tEfNS_4arch4Sm90ELb1ELb0ELb0ELb1ELb0ELb1ELb0ELb0ELi2ELi1ELi2ELi1ELb0EEENS1_24CollectiveEpilogueBwdGQAISC_fSF_Li256ELb1ELb0EEENS1_25SingleTileBwdLPTSchedulerILb1ELi128ELb0EEEEEEEEEvNT_6ParamsE:
        /* <DEDUP_REMOVED lines=24> */
.L_x_3350:
[----:B------:R-:W-:Y:S05]  /*0180*/  BSYNC B0 ;  /* 0x0000000000007941 */ /* 0x000fea0003800000 */
.L_x_3349:
        /* <DEDUP_REMOVED lines=37> */
.L_x_3351:
        /* <DEDUP_REMOVED lines=22> */
.L_x_3352:
[----:B------:R-:W-:Y:S01]  /*0540*/  PLOP3.LUT P0, PT, PT, PT, UP0, 0x80, 0x0 ;  /* 0x000000000000781c */ /* 0x000fe20003f0f008 */
[----:B------:R-:W-:Y:S01]  /*0550*/  NOP ;  /* 0x0000000000007918 */ /* 0x000fe20000000000 */
[----:B------:R-:W-:Y:S01]  /*0560*/  ULDC.64 UR46, c[0x0][0x208] ;  /* 0x00008200002e7ab9 */ /* 0x000fe20000000a00 */
[----:B------:R-:W-:Y:S01]  /*0570*/  BSSY B6, `(.L_x_3353) ;  /* 0x00008a0000067945 */ /* 0x000fe20003800000 */
[----:B-12-4-:R-:W-:Y:S09]  /*0580*/  BAR.SYNC.DEFER_BLOCKING 0x0 ;  /* 0x0000000000007b1d */ /* 0x016ff20000010000 */
[----:B------:R-:W-:Y:S05]  /*0590*/  @!P0 BRA `(.L_x_3354) ;  /* 0x0000004800bc8947 */ /* 0x000fea0003800000 */
.L_x_3355:
        /* <DEDUP_REMOVED lines=32> */
.L_x_3356:
[----:B------:R-:W-:Y:S01]  /*07a0*/  ULDC UR7, c[0x0][0x8cc] ;  /* 0x0002330000077ab9 */ /* 0x000fe20000000800 */
[----:B------:R-:W-:Y:S01]  /*07b0*/  UMOV UR36, UR10 ;  /* 0x0000000a00247c82 */ /* 0x000fe20008000000 */
[----:B------:R-:W-:-:S11]  /*07c0*/  UISETP.NE.AND UP0, UPT, UR7, 0x1, UPT ;  /* 0x000000010700788c */ /* 0x000fd6000bf05270 */
[----:B------:R-:W-:Y:S02]  /*07d0*/  @UP0 ULDC.64 UR8, c[0x0][0x8d0] ;  /* 0x0002340000080ab9 */ /* 0x000fe40000000a00 */
[----:B------:R-:W-:-:S04]  /*07e0*/  UIMAD.WIDE.U32 UR4, UR10, UR8, URZ ;  /* 0x000000080a0472a5 */ /* 0x000fc8000f8e003f */
[----:B------:R-:W-:-:S04]  /*07f0*/  @UP0 USHF.R.U32.HI UR36, URZ, UR9, UR5 ;  /* 0x000000093f240299 */ /* 0x000fc80008011605 */
[----:B------:R-:W-:-:S12]  /*0800*/  UIMAD UR4, UR36, UR7, URZ ;  /* 0x00000007240472a4 */ /* 0x000fd8000f8e023f */
.L_x_3357:
        /* <DEDUP_REMOVED lines=23> */
.L_x_3358:
        /* <DEDUP_REMOVED lines=14> */
.L_x_3360:
[----:B------:R-:W-:-:S05]  /*0a60*/  ULDC UR4, c[0x0][0x8f4] ;  /* 0x00023d0000047ab9 */ /* 0x000fca0000000800 */
.L_x_3359:
        /* <DEDUP_REMOVED lines=20> */
.L_x_3362:
        /* <DEDUP_REMOVED lines=14> */
.L_x_3363:
        /* <DEDUP_REMOVED lines=11> */
.L_x_3364:
        /* <DEDUP_REMOVED lines=13> */
.L_x_3365:
        /* <DEDUP_REMOVED lines=101> */
.L_x_3368:
        /* <DEDUP_REMOVED lines=15> */
.L_x_3367:
        /* <DEDUP_REMOVED lines=22> */
.L_x_3370:
        /* <DEDUP_REMOVED lines=15> */
.L_x_3369:
        /* <DEDUP_REMOVED lines=8> */
.L_x_3456:
        /* <DEDUP_REMOVED lines=15> */
.L_x_3372:
        /* <DEDUP_REMOVED lines=102> */
.L_x_3384:
[----:B------:R-:W-:-:S13]  /*1f70*/  ISETP.NE.AND P0, PT, R231, 0x3, PT ;  /* 0x00000003e700780c */ /* 0x000fda0003f05270 */
[----:B------:R-:W-:Y:S05]  /*1f80*/  @!P0 BRA `(.L_x_3374) ;  /* 0x0000000000048947 */ /* 0x000fea0003800000 */
[----:B------:R-:W-:Y:S01]  /*1f90*/  BPT.TRAP 0x1 ;  /* 0x000000040000795c */ /* 0x000fe20000300000 */
.L_x_3374:
[----:B------:R-:W-:Y:S01]  /*1fa0*/  IMAD R0, R3, 0x8, R228 ;  /* 0x0000000803007824 */ /* 0x000fe200078e02e4 */
[----:B------:R-:W-:-:S04]  /*1fb0*/  SHF.L.U32 R9, R4, 0x1f, RZ ;  /* 0x0000001f04097819 */ /* 0x000fc800000006ff */
[----:B------:R2:W3:Y:S01]  /*1fc0*/  SYNCS.PHASECHK.TRANS64.TRYWAIT P1, [R0+URZ+0x30810], R9 ;  /* 0x03081009000075a7 */ /* 0x0004e2000802017f */
[----:B------:R-:W-:Y:S05]  /*1fd0*/  @!P0 BRA `(.L_x_3375) ;  /* 0x0000000000048947 */ /* 0x000fea0003800000 */
[----:B------:R-:W-:Y:S01]  /*1fe0*/  BPT.TRAP 0x1 ;  /* 0x000000040000795c */ /* 0x000fe20000300000 */
.L_x_3375:
[----:B---3--:R-:W-:Y:S05]  /*1ff0*/  @P1 BRA `(.L_x_3376) ;  /* 0x0000000000081947 */ /* 0x008fea0003800000 */
[----:B------:R-:W3:Y:S02]  /*2000*/  SYNCS.PHASECHK.TRANS64.TRYWAIT P1, [R0+URZ+0x30810], R9 ;  /* 0x03081009000075a7 */ /* 0x000ee4000802017f */
[----:B---3--:R-:W-:Y:S05]  /*2010*/  @!P1 BRA `(.L_x_3377) ;  /* 0x00000070000c9947 */ /* 0x008fea0003800000 */
.L_x_3376:
        /* <DEDUP_REMOVED lines=81> */
.L_x_3378:
[----:B------:R1:W1:Y:S01]  /*2530*/  SYNCS.PHASECHK.TRANS64.TRYWAIT P1, [R0+URZ+0x30830], R9 ;  /* 0x03083009000075a7 */ /* 0x000262000802017f */
[----:B------:R-:W-:Y:S05]  /*2540*/  @!P0 BRA `(.L_x_3379) ;  /* 0x0000000000048947 */ /* 0x000fea0003800000 */
[----:B------:R-:W-:Y:S01]  /*2550*/  BPT.TRAP 0x1 ;  /* 0x000000040000795c */ /* 0x000fe20000300000 */
.L_x_3379:
[----:B------:R-:W-:-:S05]  /*2560*/  VIADD R6, R228, 0x20000 ;  /* 0x00020000e4067836 */ /* 0x000fca0000000000 */
[----:B------:R-:W-:-:S04]  /*2570*/  SHF.R.U32.HI R6, RZ, 0x4, R6 ;  /* 0x00000004ff067819 */ /* 0x000fc80000011606 */
[----:B------:R-:W-:-:S04]  /*2580*/  LOP3.LUT R225, R6, 0x3fff, RZ, 0xc0, !PT ;  /* 0x00003fff06e17812 */ /* 0x000fc800078ec0ff */
[----:B------:R-:W-:Y:S01]  /*2590*/  LOP3.LUT R6, R225, 0x10000, RZ, 0xfc, !PT ;  /* 0x00010000e1067812 */ /* 0x000fe200078efcff */
[----:B-1----:R-:W-:Y:S06]  /*25a0*/  @P1 BRA `(.L_x_3380) ;  /* 0x0000000000081947 */ /* 0x002fec0003800000 */
[----:B------:R-:W1:Y:S02]  /*25b0*/  SYNCS.PHASECHK.TRANS64.TRYWAIT P1, [R0+URZ+0x30830], R9 ;  /* 0x03083009000075a7 */ /* 0x000e64000802017f */
[----:B-1----:R-:W-:Y:S05]  /*25c0*/  @!P1 BRA `(.L_x_3381) ;  /* 0x0000006800b49947 */ /* 0x002fea0003800000 */
.L_x_3380:
        /* <DEDUP_REMOVED lines=406> */
.L_x_3382:
        /* <DEDUP_REMOVED lines=49> */
.L_x_3383:
        /* <DEDUP_REMOVED lines=78> */
.L_x_3366:
[----:B------:R-:W-:Y:S05]  /*4720*/  @P0 BRA `(.L_x_3361) ;  /* 0x0000004800100947 */ /* 0x000fea0003800000 */
[----:B------:R-:W-:Y:S01]  /*4730*/  ULDC.64 UR4, c[0x0][0x878] ;  /* 0x00021e0000047ab9 */ /* 0x000fe20000000a00 */
[----:B------:R-:W1:Y:S01]  /*4740*/  S2R R4, SR_TID.X ;  /* 0x0000000000047919 */ /* 0x000e620000002100 */
[----:B------:R-:W-:Y:S01]  /*4750*/  UISETP.NE.U32.AND UP0, UPT, UR4, URZ, UPT ;  /* 0x0000003f0400728c */ /* 0x000fe2000bf05070 */
[----:B------:R-:W2:Y:S01]  /*4760*/  S2UR UR10, SR_CgaCtaId ;  /* 0x00000000000a79c3 */ /* 0x000ea20000008800 */
[----:B------:R-:W-:Y:S01]  /*4770*/  UMOV UR7, 0x400 ;  /* 0x0000040000077882 */ /* 0x000fe20000000000 */
[----:B------:R-:W-:Y:S02]  /*4780*/  USHF.L.U32 UR36, UR36, 0xe, URZ ;  /* 0x0000000e24247899 */ /* 0x000fe4000800063f */
[----:B------:R-:W-:Y:S01]  /*4790*/  UISETP.NE.AND.EX UP0, UPT, UR5, URZ, UPT, UP0 ;  /* 0x0000003f0500728c */ /* 0x000fe2000bf05300 */
[----:B------:R-:W-:Y:S01]  /*47a0*/  ULDC.64 UR12, c[0x0][0x818] ;  /* 0x00020600000c7ab9 */ /* 0x000fe20000000a00 */
[----:B------:R-:W-:Y:S01]  /*47b0*/  ULDC.64 UR14, c[0x0][0x840] ;  /* 0x00021000000e7ab9 */ /* 0x000fe20000000a00 */
[----:B------:R-:W-:-:S03]  /*47c0*/  ULDC.64 UR16, c[0x0][0x848] ;  /* 0x0002120000107ab9 */ /* 0x000fc60000000a00 */
[----:B------:R-:W-:-:S05]  /*47d0*/  PLOP3.LUT P0, PT, PT, PT, UP0, 0x80, 0x0 ;  /* 0x000000000000781c */ /* 0x000fca0003f0f008 */
[----:B------:R-:W-:Y:S02]  /*47e0*/  @UP0 ULDC.64 UR4, c[0x0][0x878] ;  /* 0x00021e0000040ab9 */ /* 0x000fe40000000a00 */
[----:B------:R-:W-:-:S06]  /*47f0*/  @UP0 UIMAD.WIDE UR4, UR39, 0x4, UR4 ;  /* 0x00000004270408a5 */ /* 0x000fcc000f8e0204 */
[----:B------:R-:W-:Y:S02]  /*4800*/  IMAD.U32 R2, RZ, RZ, UR4 ;  /* 0x00000004ff027e24 */ /* 0x000fe4000f8e00ff */
[----:B------:R-:W-:Y:S01]  /*4810*/  IMAD.U32 R3, RZ, RZ, UR5 ;  /* 0x00000005ff037e24 */ /* 0x000fe2000f8e00ff */
[----:B------:R-:W-:-:S04]  /*4820*/  ULDC UR5, c[0x0][0x850] ;  /* 0x0002140000057ab9 */ /* 0x000fc80000000800 */
[----:B------:R-:W3:Y:S01]  /*4830*/  @P0 LDG.E R2, desc[UR46][R2.64] ;  /* 0x0000002e02020981 */ /* 0x000ee2000c1e1900 */
[----:B-1----:R-:W-:Y:S01]  /*4840*/  VIADD R5, R4, 0xffffff80 ;  /* 0xffffff8004057836 */ /* 0x002fe20000000000 */
[----:B------:R-:W-:Y:S01]  /*4850*/  UISETP.NE.AND UP1, UPT, UR5, 0x1, UPT ;  /* 0x000000010500788c */ /* 0x000fe2000bf25270 */
[----:B------:R-:W-:Y:S03]  /*4860*/  BSSY B0, `(.L_x_3385) ;  /* 0x000005a000007945 */ /* 0x000fe60003800000 */
[----:B------:R-:W-:-:S07]  /*4870*/  SHF.R.S32.HI R0, RZ, 0x1f, R5 ;  /* 0x0000001fff007819 */ /* 0x000fce0000011405 */
[----:B------:R-:W-:Y:S02]  /*4880*/  @UP1 ULDC UR8, c[0x0][0x854] ;  /* 0x0002150000081ab9 */ /* 0x000fe40000000800 */
[----:B------:R-:W-:Y:S01]  /*4890*/  UIMAD.WIDE.U32 UR8, UR37, UR8, URZ ;  /* 0x00000008250872a5 */ /* 0x000fe2000f8e003f */
        /* <DEDUP_REMOVED lines=12> */
[----:B--2---:R-:W-:Y:S02]  /*4960*/  ULEA UR4, UR10, UR7, 0x18 ;  /* 0x000000070a047291 */ /* 0x004fe4000f8ec03f */
[----:B------:R-:W-:-:S04]  /*4970*/  @UP0 USHF.L.U32 UR5, UR5, 0x7, URZ ;  /* 0x0000000705050899 */ /* 0x000fc8000800063f */
[----:B------:R-:W-:Y:S01]  /*4980*/  @UP0 ULOP3.LUT UR6, UR5, 0xffffc000, URZ, 0xc0, !UPT ;  /* 0xffffc00005060892 */ /* 0x000fe2000f8ec03f */
[----:B------:R-:W-:Y:S02]  /*4990*/  LEA R0, R0, UR4, 0x2 ;  /* 0x0000000400007c11 */ /* 0x000fe4000f8e10ff */
[----:B------:R-:W-:Y:S01]  /*49a0*/  @UP1 ULDC UR5, c[0x0][0x858] ;  /* 0x0002160000051ab9 */ /* 0x000fe20000000800 */
[----:B------:R-:W-:Y:S02]  /*49b0*/  @UP0 USHF.R.S32.HI UR7, URZ, 0x1f, UR6 ;  /* 0x0000001f3f070899 */ /* 0x000fe40008011406 */
[----:B------:R-:W-:Y:S01]  /*49c0*/  @UP1 USHF.R.U32.HI UR37, URZ, UR5, UR9 ;  /* 0x000000053f251299 */ /* 0x000fe20008011609 */
[----:B------:R1:W-:Y:S01]  /*49d0*/  STS.128 [R0], R24 ;  /* 0x0000001800007388 */ /* 0x0003e20000000c00 */
[----:B------:R-:W-:Y:S02]  /*49e0*/  @!UP0 UMOV UR6, URZ ;  /* 0x0000003f00068c82 */ /* 0x000fe40008000000 */
[----:B------:R-:W-:Y:S01]  /*49f0*/  USHF.R.S32.HI UR5, URZ, 0x1f, UR37 ;  /* 0x0000001f3f057899 */ /* 0x000fe20008011425 */
[----:B------:R1:W-:Y:S01]  /*4a00*/  STS.128 [R0+0x800], R28 ;  /* 0x0008001c00007388 */ /* 0x0003e20000000c00 */
[----:B------:R-:W-:Y:S01]  /*4a10*/  UIADD3 UR8, UP1, UR36, UR6, URZ ;  /* 0x0000000624087290 */ /* 0x000fe2000ff3e03f */
[----:B------:R-:W-:Y:S01]  /*4a20*/  @!UP0 UMOV UR7, URZ ;  /* 0x0000003f00078c82 */ /* 0x000fe20008000000 */
[----:B------:R-:W-:Y:S01]  /*4a30*/  UIMAD UR6, UR5, UR12, URZ ;  /* 0x0000000c050672a4 */ /* 0x000fe2000f8e023f */
[----:B------:R1:W-:Y:S01]  /*4a40*/  STS.128 [R0+0x1000], R32 ;  /* 0x0010002000007388 */ /* 0x0003e20000000c00 */
[----:B------:R-:W-:-:S02]  /*4a50*/  ULEA.HI.X.SX32 UR9, UR36, UR7, 0x1, UP1 ;  /* 0x0000000724097291 */ /* 0x000fc400088f0e3f */
[----:B------:R-:W-:Y:S01]  /*4a60*/  UIMAD UR5, UR5, UR14, URZ ;  /* 0x0000000e050572a4 */ /* 0x000fe2000f8e023f */
[----:B------:R1:W-:Y:S01]  /*4a70*/  STS.128 [R0+0x1800], R36 ;  /* 0x0018002400007388 */ /* 0x0003e20000000c00 */
[----:B------:R-:W-:Y:S02]  /*4a80*/  UIMAD UR10, UR37, UR13, UR6 ;  /* 0x0000000d250a72a4 */ /* 0x000fe4000f8e0206 */
[----:B------:R-:W-:Y:S01]  /*4a90*/  UIMAD.WIDE.U32 UR6, UR37, UR12, UR8 ;  /* 0x0000000c250672a5 */ /* 0x000fe2000f8e0008 */
[----:B------:R1:W-:Y:S01]  /*4aa0*/  STS.128 [R0+0x2000], R40 ;  /* 0x0020002800007388 */ /* 0x0003e20000000c00 */
[----:B------:R-:W-:Y:S02]  /*4ab0*/  UIMAD UR12, UR37, UR15, UR5 ;  /* 0x0000000f250c72a4 */ /* 0x000fe4000f8e0205 */
[----:B------:R-:W-:Y:S01]  /*4ac0*/  USHF.R.S32.HI UR5, URZ, 0x1f, UR39 ;  /* 0x0000001f3f057899 */ /* 0x000fe20008011427 */
[----:B------:R1:W-:Y:S01]  /*4ad0*/  STS.128 [R0+0x2800], R44 ;  /* 0x0028002c00007388 */ /* 0x0003e20000000c00 */
[----:B------:R-:W-:-:S02]  /*4ae0*/  UIMAD.WIDE.U32 UR8, UR37, UR14, UR8 ;  /* 0x0000000e250872a5 */ /* 0x000fc4000f8e0008 */
[----:B------:R-:W-:Y:S01]  /*4af0*/  USEL UR5, UR5, URZ, !UP0 ;  /* 0x0000003f05057287 */ /* 0x000fe2000c000000 */
[----:B------:R1:W-:Y:S01]  /*4b00*/  STS.128 [R0+0x3000], R48 ;  /* 0x0030003000007388 */ /* 0x0003e20000000c00 */
[----:B------:R-:W-:Y:S01]  /*4b10*/  ULDC.64 UR14, c[0x0][0x820] ;  /* 0x00020800000e7ab9 */ /* 0x000fe20000000a00 */
[----:B------:R-:W-:Y:S02]  /*4b20*/  USEL UR39, UR39, URZ, !UP0 ;  /* 0x0000003f27277287 */ /* 0x000fe4000c000000 */
[----:B------:R1:W-:Y:S01]  /*4b30*/  STS.128 [R0+0x3800], R52 ;  /* 0x0038003400007388 */ /* 0x0003e20000000c00 */
[----:B------:R-:W-:Y:S02]  /*4b40*/  UIMAD UR11, UR5, UR14, URZ ;  /* 0x0000000e050b72a4 */ /* 0x000fe4000f8e023f */
[----:B------:R-:W-:Y:S01]  /*4b50*/  UIADD3 UR7, UR7, UR10, URZ ;  /* 0x0000000a07077290 */ /* 0x000fe2000fffe03f */
[----:B------:R1:W-:Y:S01]  /*4b60*/  STS.128 [R0+0x4000], R56 ;  /* 0x0040003800007388 */ /* 0x0003e20000000c00 */
[----:B------:R-:W-:-:S02]  /*4b70*/  UIMAD UR5, UR5, UR16, URZ ;  /* 0x00000010050572a4 */ /* 0x000fc4000f8e023f */
[----:B------:R-:W-:Y:S01]  /*4b80*/  UIADD3 UR9, UR9, UR12, URZ ;  /* 0x0000000c09097290 */ /* 0x000fe2000fffe03f */
[----:B------:R1:W-:Y:S01]  /*4b90*/  STS.128 [R0+0x4800], R60 ;  /* 0x0048003c00007388 */ /* 0x0003e20000000c00 */
[----:B------:R-:W-:Y:S02]  /*4ba0*/  UIMAD UR11, UR39, UR15, UR11 ;  /* 0x0000000f270b72a4 */ /* 0x000fe4000f8e020b */
[----:B------:R-:W-:Y:S01]  /*4bb0*/  UIMAD.WIDE.U32 UR6, UR39, UR14, UR6 ;  /* 0x0000000e270672a5 */ /* 0x000fe2000f8e0006 */
[----:B------:R1:W-:Y:S01]  /*4bc0*/  STS.128 [R0+0x5000], R64 ;  /* 0x0050004000007388 */ /* 0x0003e20000000c00 */
[----:B------:R-:W-:Y:S02]  /*4bd0*/  UIMAD UR5, UR39, UR17, UR5 ;  /* 0x00000011270572a4 */ /* 0x000fe4000f8e0205 */
[----:B------:R-:W-:Y:S01]  /*4be0*/  UIMAD.WIDE.U32 UR8, UR39, UR16, UR8 ;  /* 0x00000010270872a5 */ /* 0x000fe2000f8e0008 */
[----:B------:R1:W-:Y:S01]  /*4bf0*/  STS.128 [R0+0x5800], R68 ;  /* 0x0058004400007388 */ /* 0x0003e20000000c00 */
[----:B------:R-:W-:Y:S01]  /*4c00*/  ULDC.64 UR12, c[0x0][0x800] ;  /* 0x00020000000c7ab9 */ /* 0x000fe20000000a00 */
[----:B------:R-:W-:Y:S01]  /*4c10*/  ULDC.64 UR14, c[0x0][0x828] ;  /* 0x00020a00000e7ab9 */ /* 0x000fe20000000a00 */
[----:B------:R-:W-:Y:S01]  /*4c20*/  UIADD3 UR7, UR7, UR11, URZ ;  /* 0x0000000b07077290 */ /* 0x000fe2000fffe03f */
        /* <DEDUP_REMOVED lines=22> */
.L_x_3387:
[----:B------:R-:W-:Y:S01]  /*4d90*/  @P0 ELECT P1, URZ, PT ;  /* 0x00000000003f082f */ /* 0x000fe20003820000 */
[----:B------:R2:W-:-:S12]  /*4da0*/  UBLKRED.G.S.ADD.F32.RN [UR6], [UR4], UR5, desc[UR8] ;  /* 0x00000806040073bb */ /* 0x0005d800080a1405 */
[----:B------:R-:W-:Y:S02]  /*4db0*/  @P1 PLOP3.LUT P0, PT, P1, PT, PT, 0x8, 0x0 ;  /* 0x000000000000181c */ /* 0x000fe40000f0e170 */
[----:B------:R-:W-:-:S11]  /*4dc0*/  PLOP3.LUT P1, PT, PT, PT, PT, 0x8, 0x0 ;  /* 0x000000000000781c */ /* 0x000fd60003f2e170 */
[----:B--2---:R-:W-:Y:S05]  /*4dd0*/  @P0 BRA.U.ANY `(.L_x_3387) ;  /* 0xfffffffd00ec0947 */ /* 0x004fea000393ffff */
[----:B------:R0:W-:Y:S01]  /*4de0*/  UTMACMDFLUSH ;  /* 0x00000000000079b7 */ /* 0x0001e20000000000 */
[----:B------:R-:W-:-:S04]  /*4df0*/  DEPBAR.LE SB0, 0x0 ;  /* 0x000080000000791a */ /* 0x000fc80000000000 */
.L_x_3386:
[----:B------:R-:W-:Y:S05]  /*4e00*/  BSYNC B0 ;  /* 0x0000000000007941 */ /* 0x000fea0003800000 */
.L_x_3385:
        /* <DEDUP_REMOVED lines=32> */
.L_x_3388:
[----:B------:R-:W-:Y:S01]  /*5010*/  @P0 ELECT P1, URZ, PT ;  /* 0x00000000003f082f */ /* 0x000fe20003820000 */
[----:B------:R2:W-:-:S12]  /*5020*/  UBLKRED.G.S.ADD.F32.RN [UR6], [UR4], UR5, desc[UR8] ;  /* 0x00000806040073bb */ /* 0x0005d800080a1405 */
[----:B------:R-:W-:Y:S02]  /*5030*/  @P1 PLOP3.LUT P0, PT, P1, PT, PT, 0x8, 0x0 ;  /* 0x000000000000181c */ /* 0x000fe40000f0e170 */
[----:B------:R-:W-:-:S11]  /*5040*/  PLOP3.LUT P1, PT, PT, PT, PT, 0x8, 0x0 ;  /* 0x000000000000781c */ /* 0x000fd60003f2e170 */
[----:B--2---:R-:W-:Y:S05]  /*5050*/  @P0 BRA.U.ANY `(.L_x_3388) ;  /* 0xfffffffd00ec0947 */ /* 0x004fea000393ffff */
[----:B------:R0:W-:Y:S01]  /*5060*/  UTMACMDFLUSH ;  /* 0x00000000000079b7 */ /* 0x0001e20000000000 */
[----:B------:R-:W-:-:S04]  /*5070*/  DEPBAR.LE SB0, 0x0 ;  /* 0x000080000000791a */ /* 0x000fc80000000000 */
[----:B------:R-:W-:Y:S05]  /*5080*/  BRA `(.L_x_3361) ;  /* 0x0000003c00b87947 */ /* 0x000fea0003800000 */
.L_x_3354:
        /* <DEDUP_REMOVED lines=29> */
.L_x_3390:
[----:B------:R-:W-:Y:S01]  /*5260*/  ULDC UR9, c[0x0][0x8cc] ;  /* 0x0002330000097ab9 */ /* 0x000fe20000000800 */
[----:B------:R-:W-:Y:S01]  /*5270*/  UMOV UR7, UR8 ;  /* 0x0000000800077c82 */ /* 0x000fe20008000000 */
[----:B------:R-:W-:-:S11]  /*5280*/  UISETP.NE.AND UP0, UPT, UR9, 0x1, UPT ;  /* 0x000000010900788c */ /* 0x000fd6000bf05270 */
[----:B------:R-:W-:Y:S02]  /*5290*/  @UP0 ULDC.64 UR10, c[0x0][0x8d0] ;  /* 0x00023400000a0ab9 */ /* 0x000fe40000000a00 */
[----:B------:R-:W-:-:S04]  /*52a0*/  UIMAD.WIDE.U32 UR4, UR8, UR10, URZ ;  /* 0x0000000a080472a5 */ /* 0x000fc8000f8e003f */
[----:B------:R-:W-:-:S04]  /*52b0*/  @UP0 USHF.R.U32.HI UR7, URZ, UR11, UR5 ;  /* 0x0000000b3f070299 */ /* 0x000fc80008011605 */
[----:B------:R-:W-:-:S12]  /*52c0*/  UIMAD UR4, UR7, UR9, URZ ;  /* 0x00000009070472a4 */ /* 0x000fd8000f8e023f */
.L_x_3391:
        /* <DEDUP_REMOVED lines=23> */
.L_x_3392:
        /* <DEDUP_REMOVED lines=13> */
.L_x_3394:
[----:B------:R-:W-:-:S05]  /*5510*/  ULDC UR4, c[0x0][0x8f4] ;  /* 0x00023d0000047ab9 */ /* 0x000fca0000000800 */
.L_x_3393:
        /* <DEDUP_REMOVED lines=46> */
.L_x_3395:
        /* <DEDUP_REMOVED lines=13> */
.L_x_3396:
        /* <DEDUP_REMOVED lines=12> */
.L_x_3397:
        /* <DEDUP_REMOVED lines=54> */
.L_x_3400:
[----:B------:R-:W-:Y:S05]  /*5cf0*/  BSYNC B0 ;  /* 0x0000000000007941 */ /* 0x000fea0003800000 */
.L_x_3399:
        /* <DEDUP_REMOVED lines=19> */
.L_x_3402:
[----:B------:R-:W-:Y:S05]  /*5e30*/  BSYNC B0 ;  /* 0x0000000000007941 */ /* 0x000fea0003800000 */
.L_x_3401:
[----:B------:R-:W-:Y:S06]  /*5e40*/  BAR.ARV 0xa, 0xa0 ;  /* 0x0282800000007b1d */ /* 0x000fec0000002000 */
[----:B------:R-:W-:Y:S04]  /*5e50*/  BSSY B0, `(.L_x_3403) ;  /* 0x0000003000007945 */ /* 0x000fe80003800000 */
[----:B------:R-:W-:Y:S05]  /*5e60*/  @!P0 BRA `(.L_x_3404) ;  /* 0x0000000000048947 */ /* 0x000fea0003800000 */
[----:B------:R-:W-:-:S04]  /*5e70*/  DEPBAR.LE SB0, 0x0 ;  /* 0x000080000000791a */ /* 0x000fc80000000000 */
.L_x_3404:
[----:B------:R-:W-:Y:S05]  /*5e80*/  BSYNC B0 ;  /* 0x0000000000007941 */ /* 0x000fea0003800000 */
.L_x_3403:
[----:B------:R-:W-:Y:S06]  /*5e90*/  BAR.ARV 0xb, 0xa0 ;  /* 0x02c2800000007b1d */ /* 0x000fec0000002000 */
[----:B------:R-:W-:Y:S01]  /*5ea0*/  UIADD3 UR18, UR12, 0x1, URZ ;  /* 0x000000010c127890 */ /* 0x000fe2000fffe03f */
[----:B------:R-:W-:Y:S11]  /*5eb0*/  BRA `(.L_x_3405) ;  /* 0x0000000000047947 */ /* 0x000ff60003800000 */
.L_x_3398:
[----:B------:R-:W-:-:S05]  /*5ec0*/  UMOV UR18, UR12 ;  /* 0x0000000c00127c82 */ /* 0x000fca0008000000 */
.L_x_3405:
        /* <DEDUP_REMOVED lines=22> */
.L_x_3418:
        /* <DEDUP_REMOVED lines=20> */
.L_x_3407:
[----:B------:R-:W-:Y:S05]  /*6170*/  BSYNC B0 ;  /* 0x0000000000007941 */ /* 0x000fea0003800000 */
.L_x_3406:
        /* <DEDUP_REMOVED lines=13> */
.L_x_3409:
[----:B------:R-:W-:Y:S05]  /*6250*/  BSYNC B0 ;  /* 0x0000000000007941 */ /* 0x000fea0003800000 */
.L_x_3408:
[----:B------:R-:W-:Y:S06]  /*6260*/  BAR.ARV 0xa, 0xa0 ;  /* 0x0282800000007b1d */ /* 0x000fec0000002000 */
[----:B------:R-:W-:Y:S04]  /*6270*/  BSSY B0, `(.L_x_3410) ;  /* 0x0000003000007945 */ /* 0x000fe80003800000 */
[----:B------:R-:W-:Y:S05]  /*6280*/  @!P0 BRA `(.L_x_3411) ;  /* 0x0000000000048947 */ /* 0x000fea0003800000 */
[----:B------:R-:W-:-:S04]  /*6290*/  DEPBAR.LE SB0, 0x0 ;  /* 0x000080000000791a */ /* 0x000fc80000000000 */
.L_x_3411:
[----:B------:R-:W-:Y:S05]  /*62a0*/  BSYNC B0 ;  /* 0x0000000000007941 */ /* 0x000fea0003800000 */
.L_x_3410:
        /* <DEDUP_REMOVED lines=13> */
.L_x_3413:
[----:B------:R-:W-:Y:S05]  /*6380*/  BSYNC B0 ;  /* 0x0000000000007941 */ /* 0x000fea0003800000 */
.L_x_3412:
        /* <DEDUP_REMOVED lines=13> */
.L_x_3415:
[----:B------:R-:W-:Y:S05]  /*6460*/  BSYNC B0 ;  /* 0x0000000000007941 */ /* 0x000fea0003800000 */
.L_x_3414:
[----:B------:R-:W-:Y:S01]  /*6470*/  UIADD3 UR18, UR18, 0x2, URZ ;  /* 0x0000000212127890 */ /* 0x000fe2000fffe03f */
[----:B------:R-:W-:Y:S06]  /*6480*/  BAR.ARV 0xa, 0xa0 ;  /* 0x0282800000007b1d */ /* 0x000fec0000002000 */
[----:B------:R-:W-:Y:S01]  /*6490*/  UISETP.GE.AND UP0, UPT, UR18, UR7, UPT ;  /* 0x000000071200728c */ /* 0x000fe2000bf06270 */
[----:B------:R-:W-:Y:S04]  /*64a0*/  BSSY B0, `(.L_x_3416) ;  /* 0x0000003000007945 */ /* 0x000fe80003800000 */
[----:B------:R-:W-:Y:S06]  /*64b0*/  @!P0 BRA `(.L_x_3417) ;  /* 0x0000000000048947 */ /* 0x000fec0003800000 */
[----:B------:R-:W-:-:S04]  /*64c0*/  DEPBAR.LE SB0, 0x0 ;  /* 0x000080000000791a */ /* 0x000fc80000000000 */
.L_x_3417:
[----:B------:R-:W-:Y:S05]  /*64d0*/  BSYNC B0 ;  /* 0x0000000000007941 */ /* 0x000fea0003800000 */
.L_x_3416:
[----:B------:R-:W-:Y:S06]  /*64e0*/  BAR.ARV 0xb, 0xa0 ;  /* 0x02c2800000007b1d */ /* 0x000fec0000002000 */
[----:B------:R-:W-:Y:S01]  /*64f0*/  PLOP3.LUT P1, PT, PT, PT, UP0, 0x80, 0x0 ;  /* 0x000000000000781c */ /* 0x000fe20003f2f008 */
[----:B------:R-:W-:Y:S02]  /*6500*/  UIADD3 UR26, UR26, 0x4000, URZ ;  /* 0x000040001a1a7890 */ /* 0x000fe4000fffe03f */
[----:B------:R-:W-:-:S10]  /*6510*/  UIADD3 UR6, UR6, 0x4000, URZ ;  /* 0x0000400006067890 */ /* 0x000fd4000fffe03f */
[----:B------:R-:W-:Y:S05]  /*6520*/  @!P1 BRA `(.L_x_3418) ;  /* 0xfffffff800c09947 */ /* 0x000fea000383ffff */
[----:B------:R-:W-:Y:S05]  /*6530*/  BRA `(.L_x_3361) ;  /* 0x00000028008c7947 */ /* 0x000fea0003800000 */
.L_x_3389:
        /* <DEDUP_REMOVED lines=22> */
.L_x_3419:
[----:B------:R-:W-:Y:S01]  /*66a0*/  ULDC UR9, c[0x0][0x8cc] ;  /* 0x0002330000097ab9 */ /* 0x000fe20000000800 */
[----:B------:R-:W-:Y:S01]  /*66b0*/  UMOV UR7, UR8 ;  /* 0x0000000800077c82 */ /* 0x000fe20008000000 */
[----:B------:R-:W-:-:S11]  /*66c0*/  UISETP.NE.AND UP0, UPT, UR9, 0x1, UPT ;  /* 0x000000010900788c */ /* 0x000fd6000bf05270 */
[----:B------:R-:W-:Y:S02]  /*66d0*/  @UP0 ULDC.64 UR10, c[0x0][0x8d0] ;  /* 0x00023400000a0ab9 */ /* 0x000fe40000000a00 */
[----:B------:R-:W-:-:S04]  /*66e0*/  UIMAD.WIDE.U32 UR4, UR8, UR10, URZ ;  /* 0x0000000a080472a5 */ /* 0x000fc8000f8e003f */
[----:B------:R-:W-:-:S04]  /*66f0*/  @UP0 USHF.R.U32.HI UR7, URZ, UR11, UR5 ;  /* 0x0000000b3f070299 */ /* 0x000fc80008011605 */
[----:B------:R-:W-:-:S12]  /*6700*/  UIMAD UR4, UR7, UR9, URZ ;  /* 0x00000009070472a4 */ /* 0x000fd8000f8e023f */
.L_x_3420:
        /* <DEDUP_REMOVED lines=23> */
.L_x_3421:
        /* <DEDUP_REMOVED lines=14> */
.L_x_3423:
[----:B------:R-:W-:-:S05]  /*6960*/  ULDC UR4, c[0x0][0x8f4] ;  /* 0x00023d0000047ab9 */ /* 0x000fca0000000800 */
.L_x_3422:
        /* <DEDUP_REMOVED lines=60> */
.L_x_3425:
        /* <DEDUP_REMOVED lines=12> */
.L_x_3426:
[----:B------:R-:W-:Y:S05]  /*6df0*/  @!P2 BRA `(.L_x_3427) ;  /* 0x000000000014a947 */ /* 0x000fea0003800000 */
[----:B------:R-:W-:Y:S02]  /*6e00*/  IMAD.U32 R2, RZ, RZ, UR14 ;  /* 0x0000000eff027e24 */ /* 0x000fe4000f8e00ff */
[----:B------:R-:W-:-:S05]  /*6e10*/  IMAD.U32 R3, RZ, RZ, UR15 ;  /* 0x0000000fff037e24 */ /* 0x000fca000f8e00ff */
[----:B------:R-:W2:Y:S04]  /*6e20*/  LDG.E R5, desc[UR46][R2.64] ;  /* 0x0000002e02057981 */ /* 0x000ea8000c1e1900 */
[----:B------:R-:W2:Y:S02]  /*6e30*/  LDG.E R4, desc[UR46][R2.64+0x4] ;  /* 0x0000042e02047981 */ /* 0x000ea4000c1e1900 */
[----:B--2---:R-:W-:-:S07]  /*6e40*/  IMAD.IADD R4, R4, 0x1, -R5 ;  /* 0x0000000104047824 */ /* 0x004fce00078e0a05 */
.L_x_3427:
        /* <DEDUP_REMOVED lines=62> */
.L_x_3457:
        /* <DEDUP_REMOVED lines=15> */
.L_x_3430:
        /* <DEDUP_REMOVED lines=92> */
.L_x_3441:
[----:B-123--:R-:W-:-:S04]  /*78e0*/  SHF.L.U32 R18, R10, 0x1f, RZ ;  /* 0x0000001f0a127819 */ /* 0x00efc800000006ff */
[----:B------:R-:W2:Y:S02]  /*78f0*/  SYNCS.PHASECHK.TRANS64.TRYWAIT P1, [R15+URZ+0x30840], R18 ;  /* 0x030840120f0075a7 */ /* 0x000ea4000802017f */
[----:B--2---:R-:W-:Y:S05]  /*7900*/  @!P1 BRA `(.L_x_3433) ;  /* 0x00000018000c9947 */ /* 0x004fea0003800000 */
.L_x_3458:
        /* <DEDUP_REMOVED lines=8> */
.L_x_3434:
        /* <DEDUP_REMOVED lines=37> */
.L_x_3459:
        /* <DEDUP_REMOVED lines=8> */
.L_x_3436:
        /* <DEDUP_REMOVED lines=37> */
.L_x_3460:
        /* <DEDUP_REMOVED lines=8> */
.L_x_3438:
        /* <DEDUP_REMOVED lines=31> */
.L_x_3462:
        /* <DEDUP_REMOVED lines=8> */
.L_x_3440:
        /* <DEDUP_REMOVED lines=37> */
.L_x_3432:
[----:B------:R-:W4:Y:S02]  /*83f0*/  LDL.LU R4, [R1+0x4] ;  /* 0x0000040001047983 */ /* 0x000f240000300800 */
[----:B----4-:R-:W-:Y:S02]  /*8400*/  ISETP.NE.AND P1, PT, R4, RZ, PT ;  /* 0x000000ff0400720c */ /* 0x010fe40003f25270 */
[----:B------:R4:W5:Y:S11]  /*8410*/  LDL R4, [R1] ;  /* 0x0000000001047983 */ /* 0x0009760000100800 */
[----:B----4-:R-:W-:Y:S05]  /*8420*/  @!P1 BRA `(.L_x_3431) ;  /* 0x00000004005c9947 */ /* 0x010fea0003800000 */
[----:B------:R-:W-:-:S04]  /*8430*/  SHF.L.U32 R12, R10, 0x1f, RZ ;  /* 0x0000001f0a0c7819 */ /* 0x000fc800000006ff */
[----:B------:R-:W4:Y:S02]  /*8440*/  SYNCS.PHASECHK.TRANS64.TRYWAIT P1, [R15+URZ+0x30840], R12 ;  /* 0x0308400c0f0075a7 */ /* 0x000f24000802017f */
[----:B----4-:R-:W-:Y:S05]  /*8450*/  @!P1 BRA `(.L_x_3442) ;  /* 0x0000000c008c9947 */ /* 0x010fea0003800000 */
.L_x_3463:
        /* <DEDUP_REMOVED lines=8> */
.L_x_3443:
        /* <DEDUP_REMOVED lines=34> */
.L_x_3464:
        /* <DEDUP_REMOVED lines=8> */
.L_x_3445:
        /* <DEDUP_REMOVED lines=34> */
.L_x_3431:
[----:B------:R-:W1:Y:S01]  /*89a0*/  S2R R0, SR_TID.X ;  /* 0x0000000000007919 */ /* 0x000e620000002100 */
[----:B------:R-:W-:Y:S01]  /*89b0*/  IMAD R3, R16, 0x8, R15 ;  /* 0x0000000810037824 */ /* 0x000fe200078e020f */
[----:B-1----:R-:W-:Y:S02]  /*89c0*/  LOP3.LUT R2, R0, 0x7f, RZ, 0xc0, !PT ;  /* 0x0000007f00027812 */ /* 0x002fe400078ec0ff */
[----:B------:R-:W-:Y:S02]  /*89d0*/  SHF.L.U32 R0, R10, 0x1f, RZ ;  /* 0x0000001f0a007819 */ /* 0x000fe400000006ff */
[----:B------:R-:W-:Y:S02]  /*89e0*/  ISETP.NE.AND P1, PT, R2, RZ, PT ;  /* 0x000000ff0200720c */ /* 0x000fe40003f25270 */
[----:B------:R-:W1:Y:S02]  /*89f0*/  SYNCS.PHASECHK.TRANS64.TRYWAIT P0, [R3+URZ+0x30840], R0 ;  /* 0x03084000030075a7 */ /* 0x000e64000800017f */
[----:B-1----:R-:W-:Y:S09]  /*8a00*/  @!P0 BRA `(.L_x_3446) ;  /* 0x0000000800488947 */ /* 0x002ff20003800000 */
.L_x_3465:
[----:B------:R-:W-:Y:S05]  /*8a10*/  @P1 BRA `(.L_x_3447) ;  /* 0x0000000000181947 */ /* 0x000fea0003800000 */
[----:B------:R-:W1:Y:S01]  /*8a20*/  S2R R2, SR_TID.X ;  /* 0x0000000000027919 */ /* 0x000e620000002100 */
[----:B------:R-:W-:-:S04]  /*8a30*/  IMAD.MOV.U32 R0, RZ, RZ, 0x4100 ;  /* 0x00004100ff007424 */ /* 0x000fc800078e00ff */
[----:B------:R1:W-:Y:S02]  /*8a40*/  SYNCS.ARRIVE.TRANS64 RZ, [R3+URZ+0x30830], R0 ;  /* 0x0308300003ff79a7 */ /* 0x0003e4000800003f */
[----:B-1----:R-:W-:-:S13]  /*8a50*/  LOP3.LUT P0, RZ, R2, 0x1f, RZ, 0xc0, !PT ;  /* 0x0000001f02ff7812 */ /* 0x002fda000780c0ff */
[----:B------:R-:W-:Y:S05]  /*8a60*/  @!P0 BRA `(.L_x_3447) ;  /* 0x0000000000048947 */ /* 0x000fea0003800000 */
[----:B------:R-:W-:Y:S01]  /*8a70*/  BPT.TRAP 0x1 ;  /* 0x000000040000795c */ /* 0x000fe20000300000 */
.L_x_3447:
        /* <DEDUP_REMOVED lines=41> */
.L_x_3428:
[----:B------:R-:W-:Y:S05]  /*8d10*/  BSYNC B0 ;  /* 0x0000000000007941 */ /* 0x000fea0003800000 */
.L_x_3424:
[----:B------:R-:W-:-:S03]  /*8d20*/  UMOV UR7, 0xffffffff ;  /* 0xffffffff00077882 */ /* 0x000fc60000000000 */
[----:B------:R-:W-:Y:S05]  /*8d30*/  BRA.DIV UR7, `(.L_x_3448) ;  /* 0x0000000607907947 */ /* 0x000fea000b800000 */
[----:B------:R-:W-:-:S13]  /*8d40*/  ELECT P6, URZ, PT ;  /* 0x00000000003f782f */ /* 0x000fda00038c0000 */
.L_x_3468:
[----:B------:R-:W-:Y:S05]  /*8d50*/  @!P6 BRA `(.L_x_3361) ;  /* 0x000000000084e947 */ /* 0x000fea0003800000 */
[----:B------:R-:W-:-:S06]  /*8d60*/  ULOP3.LUT UR7, UR38, 0x2, URZ, 0xfc, !UPT ;  /* 0x0000000226077892 */ /* 0x000fcc000f8efc3f */
[----:B------:R-:W-:-:S05]  /*8d70*/  IMAD.U32 R0, RZ, RZ, UR7 ;  /* 0x00000007ff007e24 */ /* 0x000fca000f8e00ff */
[----:B------:R-:W-:-:S13]  /*8d80*/  ISETP.NE.AND P2, PT, R0, 0x3, PT ;  /* 0x000000030000780c */ /* 0x000fda0003f45270 */
[----:B------:R-:W-:Y:S05]  /*8d90*/  @!P2 BRA `(.L_x_3449) ;  /* 0x000000000004a947 */ /* 0x000fea0003800000 */
[----:B------:R-:W-:Y:S01]  /*8da0*/  BPT.TRAP 0x1 ;  /* 0x000000040000795c */ /* 0x000fe20000300000 */
.L_x_3449:
        /* <DEDUP_REMOVED lines=15> */
.L_x_3469:
[----:B------:R-:W2:Y:S02]  /*8ea0*/  SYNCS.PHASECHK.TRANS64.TRYWAIT P0, [R3+URZ], R0 ;  /* 0x00000000030075a7 */ /* 0x000ea4000800017f */
[----:B--2---:R-:W-:Y:S05]  /*8eb0*/  @!P0 BRA `(.L_x_3451) ;  /* 0x0000000400648947 */ /* 0x004fea0003800000 */
.L_x_3470:
[----:B------:R-:W-:Y:S05]  /*8ec0*/  @!P2 BRA `(.L_x_3452) ;  /* 0x000000000004a947 */ /* 0x000fea0003800000 */
[----:B------:R-:W-:Y:S01]  /*8ed0*/  BPT.TRAP 0x1 ;  /* 0x000000040000795c */ /* 0x000fe20000300000 */
.L_x_3452:
[----:B--2---:R-:W-:-:S04]  /*8ee0*/  VIADD R3, R8, 0x30840 ;  /* 0x0003084008037836 */ /* 0x004fc80000000000 */
[----:B------:R-:W-:-:S04]  /*8ef0*/  IMAD R5, R2, 0x8, R3 ;  /* 0x0000000802057824 */ /* 0x000fc800078e0203 */
[----:B------:R-:W2:Y:S02]  /*8f00*/  SYNCS.PHASECHK.TRANS64.TRYWAIT P0, [R5+URZ], R4 ;  /* 0x00000004050075a7 */ /* 0x000ea4000800017f */
[----:B--2---:R-:W-:Y:S05]  /*8f10*/  @!P0 BRA `(.L_x_3453) ;  /* 0x0000000400608947 */ /* 0x004fea0003800000 */
.L_x_3471:
[----:B------:R-:W-:-:S07]  /*8f20*/  IMAD R3, R6, 0x8, R3 ;  /* 0x0000000806037824 */ /* 0x000fce00078e0203 */
.L_x_3454:
[----:B---3--:R3:W4:Y:S02]  /*8f30*/  SYNCS.PHASECHK.TRANS64.TRYWAIT P0, [R3+URZ], R0 ;  /* 0x00000000030075a7 */ /* 0x008724000800017f */
[----:B----4-:R-:W-:Y:S05]  /*8f40*/  @!P0 NANOSLEEP.SYNCS 0x989680 ;  /* 0x009896800000895d */ /* 0x010fea0003900000 */
[----:B------:R-:W4:Y:S02]  /*8f50*/  @!P0 SYNCS.PHASECHK.TRANS64 P0, [R3+URZ], R0 ;  /* 0x00000000030085a7 */ /* 0x000f24000800007f */
[----:B----4-:R-:W-:Y:S05]  /*8f60*/  @!P0 BRA `(.L_x_3454) ;  /* 0xfffffffc00f08947 */ /* 0x010fea000383ffff */
.L_x_3361:
[----:B------:R-:W-:Y:S05]  /*8f70*/  BSYNC B6 ;  /* 0x0000000000067941 */ /* 0x000fea0003800000 */
.L_x_3353:
[----:B------:R-:W-:Y:S05]  /*8f80*/  EXIT ;  /* 0x000000000000794d */ /* 0x000fea0003800000 */
.L_x_3371:
[----:B------:R-:W-:Y:S02]  /*8f90*/  IMAD.MOV.U32 R12, RZ, RZ, RZ ;  /* 0x000000ffff0c7224 */ /* 0x000fe400078e00ff */
[----:B------:R-:W-:Y:S02]  /*8fa0*/  IMAD.MOV.U32 R11, RZ, RZ, 0x1f ;  /* 0x0000001fff0b7424 */ /* 0x000fe400078e00ff */
[----:B------:R-:W-:-:S07]  /*8fb0*/  IMAD.MOV.U32 R15, RZ, RZ, -0x1 ;  /* 0xffffffffff0f7424 */ /* 0x000fce00078e00ff */
[----:B------:R-:W-:Y:S05]  /*8fc0*/  WARPSYNC.COLLECTIVE R15, `(.L_x_3455) ;  /* 0x000000000f087348 */ /* 0x000fea0003c00000 */
[----:B------:R1:W2:Y:S02]  /*8fd0*/  SHFL.IDX P6, R14, R13, R12, R11 ;  /* 0x0000000c0d0e7389 */ /* 0x0002a400000c000b */
[----:B-12---:R-:W-:Y:S01]  /*8fe0*/  ENDCOLLECTIVE ;  /* 0x000000000000791b */ /* 0x006fe20003800000 */
.L_x_3455:
[----:B------:R-:W-:Y:S05]  /*8ff0*/  BRA `(.L_x_3456) ;  /* 0xffffff8800087947 */ /* 0x000fea000383ffff */
.L_x_3373:
[----:B---3--:R3:W4:Y:S02]  /*9000*/  SYNCS.PHASECHK.TRANS64.TRYWAIT P0, [R228+URZ+0x30800], R9 ;  /* 0x03080009e40075a7 */ /* 0x008724000800017f */
[----:B----4-:R-:W-:Y:S05]  /*9010*/  @!P0 NANOSLEEP.SYNCS 0x989680 ;  /* 0x009896800000895d */ /* 0x010fea0003900000 */
[----:B------:R-:W4:Y:S02]  /*9020*/  @!P0 SYNCS.PHASECHK.TRANS64 P0, [R228+URZ+0x30800], R9 ;  /* 0x03080009e40085a7 */ /* 0x000f24000800007f */
[----:B----4-:R-:W-:Y:S05]  /*9030*/  @!P0 BRA `(.L_x_3373) ;  /* 0xfffffffc00f08947 */ /* 0x010fea000383ffff */
[----:B------:R-:W-:Y:S05]  /*9040*/  BRA `(.L_x_3372) ;  /* 0xffffff8800307947 */ /* 0x000fea000383ffff */
.L_x_3377:
[----:B---3--:R3:W4:Y:S02]  /*9050*/  SYNCS.PHASECHK.TRANS64.TRYWAIT P1, [R0+URZ+0x30810], R9 ;  /* 0x03081009000075a7 */ /* 0x008724000802017f */
[----:B----4-:R-:W-:Y:S05]  /*9060*/  @!P1 NANOSLEEP.SYNCS 0x989680 ;  /* 0x009896800000995d */ /* 0x010fea0003900000 */
[----:B------:R-:W4:Y:S02]  /*9070*/  @!P1 SYNCS.PHASECHK.TRANS64 P1, [R0+URZ+0x30810], R9 ;  /* 0x03081009000095a7 */ /* 0x000f24000802007f */
[----:B----4-:R-:W-:Y:S05]  /*9080*/  @!P1 BRA `(.L_x_3377) ;  /* 0xfffffffc00f09947 */ /* 0x010fea000383ffff */
[----:B------:R-:W-:Y:S05]  /*9090*/  BRA `(.L_x_3376) ;  /* 0xffffff8c00e07947 */ /* 0x000fea000383ffff */
.L_x_3381:
[----:B------:R1:W1:Y:S02]  /*90a0*/  SYNCS.PHASECHK.TRANS64.TRYWAIT P1, [R0+URZ+0x30830], R9 ;  /* 0x03083009000075a7 */ /* 0x000264000802017f */
[----:B-1----:R-:W-:Y:S05]  /*90b0*/  @!P1 NANOSLEEP.SYNCS 0x989680 ;  /* 0x009896800000995d */ /* 0x002fea0003900000 */
[----:B------:R-:W1:Y:S02]  /*90c0*/  @!P1 SYNCS.PHASECHK.TRANS64 P1, [R0+URZ+0x30830], R9 ;  /* 0x03083009000095a7 */ /* 0x000e64000802007f */
[----:B-1----:R-:W-:Y:S05]  /*90d0*/  @!P1 BRA `(.L_x_3381) ;  /* 0xfffffffc00f09947 */ /* 0x002fea000383ffff */
[----:B------:R-:W-:Y:S05]  /*90e0*/  BRA `(.L_x_3380) ;  /* 0xffffff9400387947 */ /* 0x000fea000383ffff */
.L_x_3429:
[----:B-1----:R1:W2:Y:S02]  /*90f0*/  SYNCS.PHASECHK.TRANS64.TRYWAIT P0, [R15+URZ+0x30820], R2 ;  /* 0x030820020f0075a7 */ /* 0x0022a4000800017f */
[----:B--2---:R-:W-:Y:S05]  /*9100*/  @!P0 NANOSLEEP.SYNCS 0x989680 ;  /* 0x009896800000895d */ /* 0x004fea0003900000 */
[----:B------:R-:W2:Y:S02]  /*9110*/  @!P0 SYNCS.PHASECHK.TRANS64 P0, [R15+URZ+0x30820], R2 ;  /* 0x030820020f0085a7 */ /* 0x000ea4000800007f */
[----:B--2---:R-:W-:Y:S05]  /*9120*/  @!P0 BRA `(.L_x_3429) ;  /* 0xfffffffc00f08947 */ /* 0x004fea000383ffff */
[----:B------:R-:W-:Y:S05]  /*9130*/  BRA `(.L_x_3457) ;  /* 0xffffffe0003c7947 */ /* 0x000fea000383ffff */
.L_x_3433:
[----:B--2---:R2:W3:Y:S02]  /*9140*/  SYNCS.PHASECHK.TRANS64.TRYWAIT P1, [R15+URZ+0x30840], R18 ;  /* 0x030840120f0075a7 */ /* 0x0044e4000802017f */
[----:B---3--:R-:W-:Y:S05]  /*9150*/  @!P1 NANOSLEEP.SYNCS 0x989680 ;  /* 0x009896800000995d */ /* 0x008fea0003900000 */
[----:B------:R-:W3:Y:S02]  /*9160*/  @!P1 SYNCS.PHASECHK.TRANS64 P1, [R15+URZ+0x30840], R18 ;  /* 0x030840120f0095a7 */ /* 0x000ee4000802007f */
[----:B---3--:R-:W-:Y:S05]  /*9170*/  @!P1 BRA `(.L_x_3433) ;  /* 0xfffffffc00f09947 */ /* 0x008fea000383ffff */
[----:B------:R-:W-:Y:S05]  /*9180*/  BRA `(.L_x_3458) ;  /* 0xffffffe400e07947 */ /* 0x000fea000383ffff */
.L_x_3435:
[----:B-1----:R1:W3:Y:S02]  /*9190*/  SYNCS.PHASECHK.TRANS64.TRYWAIT P1, [R15+URZ+0x30828], R18 ;  /* 0x030828120f0075a7 */ /* 0x0022e4000802017f */
[----:B---3--:R-:W-:Y:S05]  /*91a0*/  @!P1 NANOSLEEP.SYNCS 0x989680 ;  /* 0x009896800000995d */ /* 0x008fea0003900000 */
[----:B------:R-:W3:Y:S02]  /*91b0*/  @!P1 SYNCS.PHASECHK.TRANS64 P1, [R15+URZ+0x30828], R18 ;  /* 0x030828120f0095a7 */ /* 0x000ee4000802007f */
[----:B---3--:R-:W-:Y:S05]  /*91c0*/  @!P1 BRA `(.L_x_3435) ;  /* 0xfffffffc00f09947 */ /* 0x008fea000383ffff */
[----:B------:R-:W-:Y:S05]  /*91d0*/  BRA `(.L_x_3459) ;  /* 0xffffffe800807947 */ /* 0x000fea000383ffff */
.L_x_3437:
[----:B---3--:R3:W4:Y:S02]  /*91e0*/  SYNCS.PHASECHK.TRANS64.TRYWAIT P1, [R15+URZ+0x30848], R18 ;  /* 0x030848120f0075a7 */ /* 0x008724000802017f */
[----:B----4-:R-:W-:Y:S05]  /*91f0*/  @!P1 NANOSLEEP.SYNCS 0x989680 ;  /* 0x009896800000995d */ /* 0x010fea0003900000 */
[----:B------:R-:W4:Y:S02]  /*9200*/  @!P1 SYNCS.PHASECHK.TRANS64 P1, [R15+URZ+0x30848], R18 ;  /* 0x030848120f0095a7 */ /* 0x000f24000802007f */
[----:B----4-:R-:W-:Y:S05]  /*9210*/  @!P1 BRA `(.L_x_3437) ;  /* 0xfffffffc00f09947 */ /* 0x010fea000383ffff */
[----:B------:R-:W-:Y:S05]  /*9220*/  BRA `(.L_x_3460) ;  /* 0xffffffec00207947 */ /* 0x000fea000383ffff */
.L_x_3439:
[----:B------:R-:W-:-:S07]  /*9230*/  SHF.L.U32 R4, R10, 0x1f, RZ ;  /* 0x0000001f0a047819 */ /* 0x000fce00000006ff */
.L_x_3461:
[----:B----4-:R4:W1:Y:S02]  /*9240*/  SYNCS.PHASECHK.TRANS64.TRYWAIT P1, [R15+URZ+0x30820], R4 ;  /* 0x030820040f0075a7 */ /* 0x010864000802017f */
[----:B-1----:R-:W-:Y:S05]  /*9250*/  @!P1 NANOSLEEP.SYNCS 0x989680 ;  /* 0x009896800000995d */ /* 0x002fea0003900000 */
[----:B------:R-:W1:Y:S02]  /*9260*/  @!P1 SYNCS.PHASECHK.TRANS64 P1, [R15+URZ+0x30820], R4 ;  /* 0x030820040f0095a7 */ /* 0x000e64000802007f */
[----:B-1----:R-:W-:Y:S05]  /*9270*/  @!P1 BRA `(.L_x_3461) ;  /* 0xfffffffc00f09947 */ /* 0x002fea000383ffff */
[----:B------:R-:W-:Y:S05]  /*9280*/  BRA `(.L_x_3462) ;  /* 0xffffffec00a47947 */ /* 0x000fea000383ffff */
.L_x_3442:
[----:B----4-:R4:W1:Y:S02]  /*9290*/  SYNCS.PHASECHK.TRANS64.TRYWAIT P1, [R15+URZ+0x30840], R12 ;  /* 0x0308400c0f0075a7 */ /* 0x010864000802017f */
[----:B-1----:R-:W-:Y:S05]  /*92a0*/  @!P1 NANOSLEEP.SYNCS 0x989680 ;  /* 0x009896800000995d */ /* 0x002fea0003900000 */
[----:B------:R-:W1:Y:S02]  /*92b0*/  @!P1 SYNCS.PHASECHK.TRANS64 P1, [R15+URZ+0x30840], R12 ;  /* 0x0308400c0f0095a7 */ /* 0x000e64000802007f */
[----:B-1----:R-:W-:Y:S05]  /*92c0*/  @!P1 BRA `(.L_x_3442) ;  /* 0xfffffffc00f09947 */ /* 0x002fea000383ffff */
[----:B------:R-:W-:Y:S05]  /*92d0*/  BRA `(.L_x_3463) ;  /* 0xfffffff000607947 */ /* 0x000fea000383ffff */
.L_x_3444:
[----:B-1----:R1:W2:Y:S02]  /*92e0*/  SYNCS.PHASECHK.TRANS64.TRYWAIT P1, [R15+URZ+0x30828], R12 ;  /* 0x0308280c0f0075a7 */ /* 0x0022a4000802017f */
[----:B--2---:R-:W-:Y:S05]  /*92f0*/  @!P1 NANOSLEEP.SYNCS 0x989680 ;  /* 0x009896800000995d */ /* 0x004fea0003900000 */
[----:B------:R-:W2:Y:S02]  /*9300*/  @!P1 SYNCS.PHASECHK.TRANS64 P1, [R15+URZ+0x30828], R12 ;  /* 0x0308280c0f0095a7 */ /* 0x000ea4000802007f */
[----:B--2---:R-:W-:Y:S05]  /*9310*/  @!P1 BRA `(.L_x_3444) ;  /* 0xfffffffc00f09947 */ /* 0x004fea000383ffff */
[----:B------:R-:W-:Y:S05]  /*9320*/  BRA `(.L_x_3464) ;  /* 0xfffffff000f47947 */ /* 0x000fea000383ffff */
.L_x_3446:
[----:B------:R1:W1:Y:S02]  /*9330*/  SYNCS.PHASECHK.TRANS64.TRYWAIT P0, [R3+URZ+0x30840], R0 ;  /* 0x03084000030075a7 */ /* 0x000264000800017f */
[----:B-1----:R-:W-:Y:S05]  /*9340*/  @!P0 NANOSLEEP.SYNCS 0x989680 ;  /* 0x009896800000895d */ /* 0x002fea0003900000 */
[----:B------:R-:W1:Y:S02]  /*9350*/  @!P0 SYNCS.PHASECHK.TRANS64 P0, [R3+URZ+0x30840], R0 ;  /* 0x03084000030085a7 */ /* 0x000e64000800007f */
[----:B-1----:R-:W-:Y:S05]  /*9360*/  @!P0 BRA `(.L_x_3446) ;  /* 0xfffffffc00f08947 */ /* 0x002fea000383ffff */
[----:B------:R-:W-:Y:S05]  /*9370*/  BRA `(.L_x_3465) ;  /* 0xfffffff400a47947 */ /* 0x000fea000383ffff */
.L_x_3448:
[----:B------:R-:W-:Y:S01]  /*9380*/  BSSY B0, `(.L_x_3466) ;  /* 0x0000006000007945 */ /* 0x000fe20003800000 */
[----:B------:R-:W-:-:S07]  /*9390*/  IMAD.MOV.U32 R15, RZ, RZ, -0x1 ;  /* 0xffffffffff0f7424 */ /* 0x000fce00078e00ff */
[----:B------:R-:W-:Y:S05]  /*93a0*/  WARPSYNC.COLLECTIVE R15, `(.L_x_3467) ;  /* 0x000000000f0c7348 */ /* 0x000fea0003c00000 */
[----:B------:R-:W-:Y:S02]  /*93b0*/  ELECT P6, UR62, PT ;  /* 0x00000000003e782f */ /* 0x000fe400038c0000 */
[----:B------:R-:W-:Y:S01]  /*93c0*/  MOV R14, UR62 ;  /* 0x0000003e000e7c02 */ /* 0x000fe20008000f00 */
[----:B------:R-:W-:Y:S10]  /*93d0*/  ENDCOLLECTIVE ;  /* 0x000000000000791b */ /* 0x000ff40003800000 */
.L_x_3467:
[----:B------:R-:W-:Y:S05]  /*93e0*/  BSYNC B0 ;  /* 0x0000000000007941 */ /* 0x000fea0003800000 */
.L_x_3466:
[----:B------:R-:W-:Y:S05]  /*93f0*/  BRA `(.L_x_3468) ;  /* 0xfffffff800547947 */ /* 0x000fea000383ffff */
.L_x_3450:
[----:B-1----:R1:W2:Y:S02]  /*9400*/  SYNCS.PHASECHK.TRANS64.TRYWAIT P0, [R7+URZ], R4 ;  /* 0x00000004070075a7 */ /* 0x0022a4000800017f */
[----:B--2---:R-:W-:Y:S05]  /*9410*/  @!P0 NANOSLEEP.SYNCS 0x989680 ;  /* 0x009896800000895d */ /* 0x004fea0003900000 */
[----:B------:R-:W2:Y:S02]  /*9420*/  @!P0 SYNCS.PHASECHK.TRANS64 P0, [R7+URZ], R4 ;  /* 0x00000004070085a7 */ /* 0x000ea4000800007f */
[----:B--2---:R-:W-:Y:S05]  /*9430*/  @!P0 BRA `(.L_x_3450) ;  /* 0xfffffffc00f08947 */ /* 0x004fea000383ffff */
[----:B------:R-:W-:Y:S05]  /*9440*/  BRA `(.L_x_3469) ;  /* 0xfffffff800947947 */ /* 0x000fea000383ffff */
.L_x_3451:
[----:B--2---:R2:W3:Y:S02]  /*9450*/  SYNCS.PHASECHK.TRANS64.TRYWAIT P0, [R3+URZ], R0 ;  /* 0x00000000030075a7 */ /* 0x0044e4000800017f */
[----:B---3--:R-:W-:Y:S05]  /*9460*/  @!P0 NANOSLEEP.SYNCS 0x989680 ;  /* 0x009896800000895d */ /* 0x008fea0003900000 */
[----:B------:R-:W3:Y:S02]  /*9470*/  @!P0 SYNCS.PHASECHK.TRANS64 P0, [R3+URZ], R0 ;  /* 0x00000000030085a7 */ /* 0x000ee4000800007f */
[----:B---3--:R-:W-:Y:S05]  /*9480*/  @!P0 BRA `(.L_x_3451) ;  /* 0xfffffffc00f08947 */ /* 0x008fea000383ffff */
[----:B------:R-:W-:Y:S05]  /*9490*/  BRA `(.L_x_3470) ;  /* 0xfffffff800887947 */ /* 0x000fea000383ffff */
.L_x_3453:
[----:B--2---:R2:W3:Y:S02]  /*94a0*/  SYNCS.PHASECHK.TRANS64.TRYWAIT P0, [R5+URZ], R4 ;  /* 0x00000004050075a7 */ /* 0x0044e4000800017f */
[----:B---3--:R-:W-:Y:S05]  /*94b0*/  @!P0 NANOSLEEP.SYNCS 0x989680 ;  /* 0x009896800000895d */ /* 0x008fea0003900000 */
[----:B------:R-:W3:Y:S02]  /*94c0*/  @!P0 SYNCS.PHASECHK.TRANS64 P0, [R5+URZ], R4 ;  /* 0x00000004050085a7 */ /* 0x000ee4000800007f */
[----:B---3--:R-:W-:Y:S05]  /*94d0*/  @!P0 BRA `(.L_x_3453) ;  /* 0xfffffffc00f08947 */ /* 0x008fea000383ffff */
[----:B------:R-:W-:Y:S05]  /*94e0*/  BRA `(.L_x_3471) ;  /* 0xfffffff8008c7947 */ /* 0x000fea000383ffff */
.L_x_3472:
        /* <DEDUP_REMOVED lines=9> */
.L_x_3708:


//--------------------- .text._ZN7cutlass13device_kernelIN5flash32FlashAttnBwdPostprocessConvertdQIN4cute5tupleIJNS3_1CILi128EEES6_EEENS_6half_tEfNS_4arch4Sm90ELi256ENS3_8TiledMMAINS3_8MMA_AtomIJNS3_4SM904GMMA26MMA_64x128x16_F32F16F16_RSILNSE_5MajorE0ELSG_1ELNSE_7ScaleInE1ELSH_1EEEEEENS3_6LayoutINS4_IJNS5_ILi2EEENS5_ILi1EEESM_EEENS4_IJSM_NS5_ILi0EEESO_EEEEENS4_IJNS3_10UnderscoreESR_SR_EEEEELb0EEEEEvNT_6ParamsE --------------------------
	.section	.text._ZN7cutlass13device_kernelIN5flash32FlashAttnBwdPostprocessConvertdQIN4cute5tupleIJNS3_1CILi128EEES6_EEENS_6half_tEfNS_4arch4Sm90ELi256ENS3_8TiledMMAINS3_8MMA_AtomIJNS3_4SM904GMMA26MMA_64x128x16_F32F16F16_RSILNSE_5MajorE0ELSG_1ELNSE_7ScaleInE1ELSH_1EEEEEENS3_6LayoutINS4_IJNS5_ILi2EEENS5_ILi1EEESM_EEENS4_IJSM_NS5_ILi0EEESO_EEEEENS4_IJNS3_10UnderscoreESR_SR_EEEEELb0EEEEEvNT_6ParamsE,"ax",@progbits
	.align	128
.text._ZN7cutlass13device_kernelIN5flash32FlashAttnBwdPostprocessConvertdQIN4cute5tupleIJNS3_1CILi128EEES6_EEENS_6half_tEfNS_4arch4Sm90ELi256ENS3_8TiledMMAINS3_8MMA_AtomIJNS3_4SM904GMMA26MMA_64x128x16_F32F16F16_RSILNSE_5MajorE0ELSG_1ELNSE_7ScaleInE1ELSH_1EEEEEENS3_6LayoutINS4_IJNS5_ILi2EEENS5_ILi1EEESM_EEENS4_IJSM_NS5_ILi0EEESO_EEEEENS4_IJNS3_10UnderscoreESR_SR_EEEEELb0EEEEEvNT_6ParamsE:
        .type           _ZN7cutlass13device_kernelIN5flash32FlashAttnBwdPostprocessConvertdQIN4cute5tupleIJNS3_1CILi128EEES6_EEENS_6half_tEfNS_4arch4Sm90ELi256ENS3_8TiledMMAINS3_8MMA_AtomIJNS3_4SM904GMMA26MMA_64x128x16_F32F16F16_RSILNSE_5MajorE0ELSG_1ELNSE_7ScaleInE1ELSH_1EEEEEENS3_6LayoutINS4_IJNS5_ILi2EEENS5_ILi1EEESM_EEENS4_IJSM_NS5_ILi0EEESO_EEEEENS4_IJNS3_10UnderscoreESR_SR_EEEEELb0EEEEEvNT_6ParamsE,@function
        .size           _ZN7cutlass13device_kernelIN5flash32FlashAttnBwdPostprocessConvertdQIN4cute5tupleIJNS3_1CILi128EEES6_EEENS_6half_tEfNS_4arch4Sm90ELi256ENS3_8TiledMMAINS3_8MMA_AtomIJNS3_4SM904GMMA26MMA_64x128x16_F32F16F16_RSILNSE_5MajorE0ELSG_1ELNSE_7ScaleInE1ELSH_1EEEEEENS3_6LayoutINS4_IJNS5_ILi2EEENS5_ILi1EEESM_EEENS4_IJSM_NS5_ILi0EEESO_EEEEENS4_IJNS3_10UnderscoreESR_SR_EEEEELb0EEEEEvNT_6ParamsE,(.L_x_3709 - _ZN7cutlass13device_kernelIN5flash32FlashAttnBwdPostprocessConvertdQIN4cute5tupleIJNS3_1CILi128EEES6_EEENS_6half_tEfNS_4arch4Sm90ELi256ENS3_8TiledMMAINS3_8MMA_AtomIJNS3_4SM904GMMA26MMA_64x128x16_F32F16F16_RSILNSE_5MajorE0ELSG_1ELNSE_7ScaleInE1ELSH_1EEEEEENS3_6LayoutINS4_IJNS5_ILi2EEENS5_ILi1EEESM_EEENS4_IJSM_NS5_ILi0EEESO_EEEEENS4_IJNS3_10UnderscoreESR_SR_EEEEELb0EEEEEvNT_6ParamsE)
        .other          _ZN7cutlass13device_kernelIN5flash32FlashAttnBwdPostprocessConvertdQIN4cute5tupleIJNS3_1CILi128EEES6_EEENS_6half_tEfNS_4arch4Sm90ELi256ENS3_8TiledMMAINS3_8MMA_AtomIJNS3_4SM904GMMA26MMA_64x128x16_F32F16F16_RSILNSE_5MajorE0ELSG_1ELNSE_7ScaleInE1ELSH_1EEEEEENS3_6LayoutINS4_IJNS5_ILi2EEENS5_ILi1EEESM_EEENS4_IJSM_NS5_ILi0EEESO_EEEEENS4_IJNS3_10UnderscoreESR_SR_EEEEELb0EEEEEvNT_6ParamsE,@"STO_CUDA_ENTRY STV_DEFAULT"
_ZN7cutlass13device_kernelIN5flash32FlashAttnBwdPostprocessConvertdQIN4cute5tupleIJNS3_1CILi128EEES6_EEENS_6half_tEfNS_4arch4Sm90ELi256ENS3_8TiledMMAINS3_8MMA_AtomIJNS3_4SM904GMMA26MMA_64x128x16_F32F16F16_RSILNSE_5MajorE0ELSG_1ELNSE_7ScaleInE1ELSH_1EEEEEENS3_6LayoutINS4_IJNS5_ILi2EEENS5_ILi1EEESM_EEENS4_IJSM_NS5_ILi0EEESO_EEEEENS4_IJNS3_10UnderscoreESR_SR_EEEEELb0EEEEEvNT_6ParamsE:
[----:B------:R-:W-:Y:S08]  /*0000*/  LDC R1, c[0x0][0x28] ;  /* 0x00000a00ff017b82 */ /* 0x000ff00000000800 */
[----:B------:R-:W0:Y:S01]  /*0010*/  LDC.64 R4, c[0x0][0x278] ;  /* 0x00009e00ff047b82 */ /* 0x000e220000000a00 */
[----:B------:R-:W1:Y:S01]  /*0020*/  S2R R15, SR_CTAID.Z ;  /* 0x00000000000f7919 */ /* 0x000e620000002700 */
[----:B------:R-:W-:-:S06]  /*0030*/  ULDC.64 UR8, c[0x0][0x208] ;  /* 0x0000820000087ab9 */ /* 0x000fcc0000000a00 */
[----:B------:R-:W2:Y:S08]  /*0040*/  LDC.64 R10, c[0x0][0x270] ;  /* 0x00009c00ff0a7b82 */ /* 0x000eb00000000a00 */
[----:B------:R-:W1:Y:S01]  /*0050*/  LDC.64 R2, c[0x0][0x270] ;  /* 0x00009c00ff027b82 */ /* 0x000e620000000a00 */
[----:B0-----:R-:W-:-:S04]  /*0060*/  ISETP.NE.U32.AND P2, PT, R4, RZ, PT ;  /* 0x000000ff0400720c */ /* 0x001fc80003f45070 */
[----:B------:R-:W-:Y:S02]  /*0070*/  ISETP.NE.AND.EX P2, PT, R5, RZ, PT, P2 ;  /* 0x000000ff0500720c */ /* 0x000fe40003f45320 */
[----:B--2---:R-:W-:-:S04]  /*0080*/  ISETP.NE.U32.AND P1, PT, R10, RZ, PT ;  /* 0x000000ff0a00720c */ /* 0x004fc80003f25070 */
[----:B------:R-:W-:Y:S01]  /*0090*/  ISETP.NE.AND.EX P1, PT, R11, RZ, PT, P1 ;  /* 0x000000ff0b00720c */ /* 0x000fe20003f25310 */
[----:B------:R-:W-:Y:S01]  /*00a0*/  ULDC UR4, c[0x0][0x240] ;  /* 0x0000900000047ab9 */ /* 0x000fe20000000800 */
[----:B-1----:R-:W-:-:S05]  /*00b0*/  IMAD.WIDE R2, R15, 0x4, R2 ;  /* 0x000000040f027825 */ /* 0x002fca00078e0202 */
[----:B------:R-:W0:Y:S01]  /*00c0*/  @P2 LDC.64 R4, c[0x0][0x278] ;  /* 0x00009e00ff042b82 */ /* 0x000e220000000a00 */
[----:B------:R-:W-:-:S05]  /*00d0*/  IMAD.U32 R0, RZ, RZ, UR4 ;  /* 0x00000004ff007e24 */ /* 0x000fca000f8e00ff */
[----:B------:R1:W5:Y:S01]  /*00e0*/  @P1 LDG.E R9, desc[UR8][R2.64] ;  /* 0x0000000802091981 */ /* 0x000362000c1e1900 */
[----:B0-----:R-:W-:-:S05]  /*00f0*/  @P2 IMAD.WIDE R4, R15, 0x4, R4 ;  /* 0x000000040f042825 */ /* 0x001fca00078e0204 */
[----:B------:R1:W5:Y:S01]  /*0100*/  @P2 LDG.E R0, desc[UR8][R4.64] ;  /* 0x0000000804002981 */ /* 0x000362000c1e1900 */
[----:B------:R-:W-:Y:S01]  /*0110*/  ISETP.NE.U32.AND P0, PT, R10, RZ, PT ;  /* 0x000000ff0a00720c */ /* 0x000fe20003f05070 */
[----:B------:R-:W0:Y:S03]  /*0120*/  S2R R6, SR_CTAID.X ;  /* 0x0000000000067919 */ /* 0x000e260000002500 */
[----:B------:R-:W-:Y:S01]  /*0130*/  ISETP.NE.AND.EX P0, PT, R11, RZ, PT, P0 ;  /* 0x000000ff0b00720c */ /* 0x000fe20003f05300 */
[----:B0-----:R-:W-:Y:S01]  /*0140*/  IMAD.SHL.U32 R11, R6, 0x80, RZ ;  /* 0x00000080060b7824 */ /* 0x001fe200078e00ff */
[----:B-1----:R-:W-:Y:S11]  /*0150*/  @P2 BRA `(.L_x_3473) ;  /* 0x0000000000102947 */ /* 0x002ff60003800000 */
[----:B------:R-:W-:Y:S05]  /*0160*/  @!P1 BRA `(.L_x_3473) ;  /* 0x00000000000c9947 */ /* 0x000fea0003800000 */
[----:B------:R-:W2:Y:S04]  /*0170*/  LDG.E R5, desc[UR8][R2.64] ;  /* 0x0000000802057981 */ /* 0x000ea8000c1e1900 */
[----:B-----5:R-:W2:Y:S02]  /*0180*/  LDG.E R0, desc[UR8][R2.64+0x4] ;  /* 0x0000040802007981 */ /* 0x020ea4000c1e1900 */
[----:B--2---:R-:W-:-:S07]  /*0190*/  IADD3 R0, -R5, R0, RZ ;  /* 0x0000000005007210 */ /* 0x004fce0007ffe1ff */
.L_x_3473:
[----:B-----5:R-:W-:-:S13]  /*01a0*/  ISETP.LE.AND P2, PT, R0, R11, PT ;  /* 0x0000000b0000720c */ /* 0x020fda0003f43270 */
[----:B------:R-:W-:Y:S05]  /*01b0*/  @P0 EXIT P2 ;  /* 0x000000000000094d */ /* 0x000fea0001000000 */
[----:B------:R-:W0:Y:S01]  /*01c0*/  S2R R10, SR_CTAID.Y ;  /* 0x00000000000a7919 */ /* 0x000e220000002600 */
[C---:B------:R-:W-:Y:S01]  /*01d0*/  @P1 IMAD R2, R15.reuse, 0x80, R9 ;  /* 0x000000800f021824 */ /* 0x040fe200078e0209 */
[----:B------:R-:W1:Y:S01]  /*01e0*/  LDC.64 R18, c[0x0][0x228] ;  /* 0x00008a00ff127b82 */ /* 0x000e620000000a00 */
[----:B------:R-:W-:Y:S01]  /*01f0*/  SHF.L.U32 R13, R6, 0xe, RZ ;  /* 0x0000000e060d7819 */ /* 0x000fe200000006ff */
[----:B------:R-:W2:Y:S01]  /*0200*/  S2R R17, SR_TID.X ;  /* 0x0000000000117919 */ /* 0x000ea20000002100 */
[----:B------:R-:W-:Y:S01]  /*0210*/  SEL R8, R15, RZ, !P0 ;  /* 0x000000ff0f087207 */ /* 0x000fe20004000000 */
[----:B------:R-:W-:Y:S01]  /*0220*/  BSSY B0, `(.L_x_3474) ;  /* 0x0000031000007945 */ /* 0x000fe20003800000 */
[----:B------:R-:W-:Y:S01]  /*0230*/  @P1 SHF.R.S32.HI R3, RZ, 0x1f, R2 ;  /* 0x0000001fff031819 */ /* 0x000fe20000011402 */
[----:B------:R-:W3:Y:S02]  /*0240*/  S2R R12, SR_CgaCtaId ;  /* 0x00000000000c7919 */ /* 0x000ee40000008800 */
[----:B------:R-:W4:Y:S01]  /*0250*/  LDC.64 R20, c[0x0][0x230] ;  /* 0x00008c00ff147b82 */ /* 0x000f220000000a00 */
[----:B------:R-:W-:-:S05]  /*0260*/  @P1 LEA.HI R3, R3, R2, RZ, 0x7 ;  /* 0x0000000203031211 */ /* 0x000fca00078f38ff */
[----:B------:R-:W-:Y:S02]  /*0270*/  @P1 IMAD.SHL.U32 R3, R3, 0x80, RZ ;  /* 0x0000008003031824 */ /* 0x000fe400078e00ff */
[----:B------:R-:W5:Y:S03]  /*0280*/  LDC.64 R22, c[0x0][0x210] ;  /* 0x00008400ff167b82 */ /* 0x000f660000000a00 */
[----:B------:R-:W-:Y:S02]  /*0290*/  @P1 LOP3.LUT R5, R3, 0xffffc000, RZ, 0xc0, !PT ;  /* 0xffffc00003051812 */ /* 0x000fe400078ec0ff */
[----:B------:R-:W-:Y:S02]  /*02a0*/  CS2R R2, SRZ ;  /* 0x0000000000027805 */ /* 0x000fe4000001ff00 */
[--C-:B------:R-:W-:Y:S01]  /*02b0*/  @P1 SHF.R.S32.HI R3, RZ, 0x1f, R5.reuse ;  /* 0x0000001fff031819 */ /* 0x100fe20000011405 */
[----:B------:R-:W-:Y:S01]  /*02c0*/  @P1 IMAD.MOV.U32 R2, RZ, RZ, R5 ;  /* 0x000000ffff021224 */ /* 0x000fe200078e0005 */
[----:B------:R-:W-:-:S04]  /*02d0*/  SHF.R.S32.HI R5, RZ, 0x1f, R15 ;  /* 0x0000001fff057819 */ /* 0x000fc8000001140f */
[C---:B------:R-:W-:Y:S02]  /*02e0*/  IADD3 R2, P2, R13.reuse, R2, RZ ;  /* 0x000000020d027210 */ /* 0x040fe40007f5e0ff */
[----:B0-----:R-:W-:Y:S02]  /*02f0*/  SHF.R.S32.HI R7, RZ, 0x1f, R10 ;  /* 0x0000001fff077819 */ /* 0x001fe4000001140a */
[----:B------:R-:W-:Y:S02]  /*0300*/  LEA.HI.X.SX32 R3, R13, R3, 0x1, P2 ;  /* 0x000000030d037211 */ /* 0x000fe400010f0eff */
[----:B------:R-:W-:Y:S01]  /*0310*/  SEL R5, R5, RZ, !P0 ;  /* 0x000000ff05057207 */ /* 0x000fe20004000000 */
[-C--:B-1----:R-:W-:Y:S01]  /*0320*/  IMAD R4, R7, R18.reuse, RZ ;  /* 0x0000001207047224 */ /* 0x082fe200078e02ff */
[----:B--2---:R-:W-:Y:S01]  /*0330*/  ISETP.NE.AND P0, PT, R17, RZ, PT ;  /* 0x000000ff1100720c */ /* 0x004fe20003f05270 */
[----:B------:R-:W-:-:S04]  /*0340*/  IMAD.WIDE.U32 R2, R10, R18, R2 ;  /* 0x000000120a027225 */ /* 0x000fc800078e0002 */
[----:B------:R-:W-:Y:S02]  /*0350*/  IMAD R13, R10, R19, R4 ;  /* 0x000000130a0d7224 */ /* 0x000fe400078e0204 */
[-C--:B----4-:R-:W-:Y:S02]  /*0360*/  IMAD R4, R5, R20.reuse, RZ ;  /* 0x0000001405047224 */ /* 0x090fe400078e02ff */
[----:B------:R-:W-:Y:S02]  /*0370*/  IMAD.IADD R3, R3, 0x1, R13 ;  /* 0x0000000103037824 */ /* 0x000fe400078e020d */
[C---:B------:R-:W-:Y:S02]  /*0380*/  IMAD R13, R8.reuse, R21, R4 ;  /* 0x00000015080d7224 */ /* 0x040fe400078e0204 */
[----:B------:R-:W-:-:S05]  /*0390*/  IMAD.WIDE.U32 R2, R8, R20, R2 ;  /* 0x0000001408027225 */ /* 0x000fca00078e0002 */
[----:B------:R-:W-:Y:S02]  /*03a0*/  IADD3 R3, R3, R13, RZ ;  /* 0x0000000d03037210 */ /* 0x000fe40007ffe0ff */
[----:B-----5:R-:W-:-:S04]  /*03b0*/  LEA R22, P2, R2, R22, 0x2 ;  /* 0x0000001602167211 */ /* 0x020fc800078410ff */
[----:B------:R-:W-:Y:S01]  /*03c0*/  LEA.HI.X R3, R2, R23, R3, 0x2, P2 ;  /* 0x0000001702037211 */ /* 0x000fe200010f1403 */
[----:B---3--:R-:W-:Y:S08]  /*03d0*/  @P0 BRA `(.L_x_3475) ;  /* 0x0000000000540947 */ /* 0x008ff00003800000 */
[----:B------:R-:W0:Y:S01]  /*03e0*/  S2UR UR7, SR_CgaCtaId ;  /* 0x00000000000779c3 */ /* 0x000e220000008800 */
[----:B------:R-:W-:Y:S01]  /*03f0*/  UMOV UR6, 0x400 ;  /* 0x0000040000067882 */ /* 0x000fe20000000000 */
[----:B------:R-:W-:Y:S01]  /*0400*/  UMOV UR4, 0x1 ;  /* 0x0000000100047882 */ /* 0x000fe20000000000 */
[----:B------:R-:W-:Y:S01]  /*0410*/  IMAD.MOV.U32 R2, RZ, RZ, 0x10000 ;  /* 0x00010000ff027424 */ /* 0x000fe200078e00ff */
        /* <DEDUP_REMOVED lines=12> */
.L_x_3476:
[----:B------:R-:W-:Y:S01]  /*04e0*/  @P0 ELECT P2, URZ, PT ;  /* 0x00000000003f082f */ /* 0x000fe20003840000 */
[----:B------:R1:W-:-:S12]  /*04f0*/  UBLKCP.S.G [UR6], [UR4], UR10 ;  /* 0x00000006040073ba */ /* 0x0003d8000800020a */
[----:B------:R-:W-:Y:S02]  /*0500*/  @P2 PLOP3.LUT P0, PT, P2, PT, PT, 0x8, 0x0 ;  /* 0x000000000000281c */ /* 0x000fe4000170e170 */
[----:B------:R-:W-:-:S11]  /*0510*/  PLOP3.LUT P2, PT, PT, PT, PT, 0x8, 0x0 ;  /* 0x000000000000781c */ /* 0x000fd60003f4e170 */
[----:B-1----:R-:W-:Y:S05]  /*0520*/  @P0 BRA.U.ANY `(.L_x_3476) ;  /* 0xfffffffd00ec0947 */ /* 0x002fea000393ffff */
.L_x_3475:
[----:B------:R-:W-:Y:S05]  /*0530*/  BSYNC B0 ;  /* 0x0000000000007941 */ /* 0x000fea0003800000 */
.L_x_3474:
[----:B------:R-:W-:Y:S01]  /*0540*/  BAR.SYNC.DEFER_BLOCKING 0x0 ;  /* 0x0000000000007b1d */ /* 0x000fe20000010000 */
[----:B------:R-:W-:Y:S02]  /*0550*/  MOV R57, 0x400 ;  /* 0x0000040000397802 */ /* 0x000fe40000000f00 */
[----:B------:R-:W-:Y:S02]  /*0560*/  CS2R R78, SRZ ;  /* 0x00000000004e7805 */ /* 0x000fe4000001ff00 */
[----:B0-----:R-:W-:Y:S01]  /*0570*/  SHF.L.U32 R2, RZ, 0x1f, RZ ;  /* 0x0000001fff027819 */ /* 0x001fe200000006ff */
[--C-:B------:R-:W-:Y:S01]  /*0580*/  @P1 IMAD.MOV.U32 R78, RZ, RZ, R9.reuse ;  /* 0x000000ffff4e1224 */ /* 0x100fe200078e0009 */
[----:B------:R-:W-:Y:S02]  /*0590*/  LEA R57, R12, R57, 0x18 ;  /* 0x000000390c397211 */ /* 0x000fe400078ec0ff */
[----:B------:R-:W-:-:S07]  /*05a0*/  @P1 SHF.R.S32.HI R79, RZ, 0x1f, R9 ;  /* 0x0000001fff4f1819 */ /* 0x000fce0000011409 */
.L_x_3477:
[----:B0-----:R0:W1:Y:S02]  /*05b0*/  SYNCS.PHASECHK.TRANS64.TRYWAIT P0, [R57+URZ+0x18000], R2 ;  /* 0x01800002390075a7 */ /* 0x001064000800017f */
[----:B-1----:R-:W-:Y:S05]  /*05c0*/  @!P0 NANOSLEEP.SYNCS 0x989680 ;  /* 0x009896800000895d */ /* 0x002fea0003900000 */
[----:B------:R-:W1:Y:S02]  /*05d0*/  @!P0 SYNCS.PHASECHK.TRANS64 P0, [R57+URZ+0x18000], R2 ;  /* 0x01800002390085a7 */ /* 0x000e64000800007f */
[----:B-1----:R-:W-:Y:S05]  /*05e0*/  @!P0 BRA `(.L_x_3477) ;  /* 0xfffffffc00f08947 */ /* 0x002fea000383ffff */
[----:B0-----:R-:W-:Y:S01]  /*05f0*/  SHF.R.S32.HI R2, RZ, 0x1f, R17 ;  /* 0x0000001fff027819 */ /* 0x001fe20000011411 */
[----:B------:R-:W-:Y:S01]  /*0600*/  ULDC UR4, c[0x0][0x268] ;  /* 0x00009a0000047ab9 */ /* 0x000fe20000000800 */
[----:B------:R-:W-:Y:S01]  /*0610*/  VIADDMNMX R0, R0, -R11, 0x80, PT ;  /* 0x0000008000007446 */ /* 0x000fe2000380090b */
[----:B------:R-:W-:Y:S01]  /*0620*/  ULDC.64 UR6, c[0x0][0x258] ;  /* 0x0000960000067ab9 */ /* 0x000fe20000000a00 */
[CC--:B------:R-:W-:Y:S01]  /*0630*/  LEA.HI R3, R2.reuse, R17.reuse, RZ, 0x7 ;  /* 0x0000001102037211 */ /* 0x0c0fe200078f38ff */
[----:B------:R-:W-:Y:S01]  /*0640*/  IMAD R7, R7, UR6, RZ ;  /* 0x0000000607077c24 */ /* 0x000fe2000f8e02ff */
[----:B------:R-:W-:Y:S01]  /*0650*/  LEA.HI R9, R2, R17, RZ, 0x4 ;  /* 0x0000001102097211 */ /* 0x000fe200078f20ff */
[----:B------:R-:W-:Y:S01]  /*0660*/  BSSY B0, `(.L_x_3478) ;  /* 0x00000d1000007945 */ /* 0x000fe20003800000 */
[----:B------:R-:W-:Y:S02]  /*0670*/  LOP3.LUT R4, R3, 0xfffff80, RZ, 0xc0, !PT ;  /* 0x0fffff8003047812 */ /* 0x000fe400078ec0ff */
[----:B------:R-:W-:-:S02]  /*0680*/  SHF.R.S32.HI R25, RZ, 0x7, R3 ;  /* 0x00000007ff197819 */ /* 0x000fc40000011403 */
[-C--:B------:R-:W-:Y:S02]  /*0690*/  IADD3 R4, -R4, R17.reuse, RZ ;  /* 0x0000001104047210 */ /* 0x080fe40007ffe1ff */
[----:B------:R-:W-:Y:S02]  /*06a0*/  LOP3.LUT R3, R9, 0xfffffff0, RZ, 0xc0, !PT ;  /* 0xfffffff009037812 */ /* 0x000fe400078ec0ff */
[----:B------:R-:W-:Y:S01]  /*06b0*/  LEA.HI R2, R2, R17, RZ, 0x5 ;  /* 0x0000001102027211 */ /* 0x000fe200078f28ff */
[----:B------:R-:W-:Y:S01]  /*06c0*/  IMAD R4, R25, 0x800, R4 ;  /* 0x0000080019047824 */ /* 0x000fe200078e0204 */
[----:B------:R-:W-:Y:S01]  /*06d0*/  SHF.R.S32.HI R9, RZ, 0x4, R9 ;  /* 0x00000004ff097819 */ /* 0x000fe20000011409 */
[----:B------:R-:W-:Y:S02]  /*06e0*/  IMAD.IADD R3, R17, 0x1, -R3 ;  /* 0x0000000111037824 */ /* 0x000fe400078e0a03 */
[----:B------:R-:W-:Y:S01]  /*06f0*/  IMAD.SHL.U32 R80, R4, 0x4, RZ ;  /* 0x0000000404507824 */ /* 0x000fe200078e00ff */
[C---:B------:R-:W-:Y:S01]  /*0700*/  SHF.L.U32 R11, R9.reuse, 0x6, RZ ;  /* 0x00000006090b7819 */ /* 0x040fe200000006ff */
[----:B------:R-:W-:Y:S01]  /*0710*/  IMAD.SHL.U32 R16, R2, 0x20, RZ ;  /* 0x0000002002107824 */ /* 0x000fe200078e00ff */
[----:B------:R-:W-:Y:S01]  /*0720*/  SHF.R.S32.HI R4, RZ, 0x1f, R3 ;  /* 0x0000001fff047819 */ /* 0x000fe20000011403 */
[----:B------:R-:W-:Y:S01]  /*0730*/  IMAD.SHL.U32 R24, R9, 0x8, RZ ;  /* 0x0000000809187824 */ /* 0x000fe200078e00ff */
[----:B------:R-:W-:-:S02]  /*0740*/  LEA R80, R80, R57, 0x2 ;  /* 0x0000003950507211 */ /* 0x000fc400078e10ff */
[----:B------:R-:W-:Y:S02]  /*0750*/  LEA.HI R4, R4, R3, RZ, 0x3 ;  /* 0x0000000304047211 */ /* 0x000fe400078f18ff */
[----:B------:R-:W-:Y:S01]  /*0760*/  LOP3.LUT R23, R11, 0x1c0, RZ, 0xc0, !PT ;  /* 0x000001c00b177812 */ /* 0x000fe200078ec0ff */
[----:B------:R-:W0:Y:S01]  /*0770*/  LDS.128 R40, [R80] ;  /* 0x0000000050287984 */ /* 0x000e220000000c00 */
[----:B------:R-:W-:Y:S02]  /*0780*/  LOP3.LUT R2, R4, 0xfffffff8, RZ, 0xc0, !PT ;  /* 0xfffffff804027812 */ /* 0x000fe400078ec0ff */
[----:B------:R-:W-:Y:S01]  /*0790*/  LOP3.LUT R21, R16, 0x7ffffc00, RZ, 0xc0, !PT ;  /* 0x7ffffc0010157812 */ /* 0x000fe200078ec0ff */
[----:B------:R-:W1:Y:S01]  /*07a0*/  LDS.128 R44, [R80+0x800] ;  /* 0x00080000502c7984 */ /* 0x000e620000000c00 */
[----:B------:R-:W-:Y:S01]  /*07b0*/  SHF.R.S32.HI R26, RZ, 0x3, R4 ;  /* 0x00000003ff1a7819 */ /* 0x000fe20000011404 */
[----:B------:R-:W-:Y:S01]  /*07c0*/  IMAD.IADD R2, R3, 0x1, -R2 ;  /* 0x0000000103027824 */ /* 0x000fe200078e0a02 */
[----:B------:R-:W-:Y:S01]  /*07d0*/  SHF.R.U32.HI R29, RZ, 0x3, R23 ;  /* 0x00000003ff1d7819 */ /* 0x000fe20000011617 */
[----:B------:R-:W2:Y:S01]  /*07e0*/  LDS.128 R12, [R80+0x1000] ;  /* 0x00100000500c7984 */ /* 0x000ea20000000c00 */
[----:B------:R-:W-:Y:S01]  /*07f0*/  LEA R34, R26, R25, 0x4 ;  /* 0x000000191a227211 */ /* 0x000fe200078e20ff */
[C---:B------:R-:W-:Y:S01]  /*0800*/  IMAD.SHL.U32 R20, R2.reuse, 0x8, RZ ;  /* 0x0000000802147824 */ /* 0x040fe200078e00ff */
[----:B------:R-:W-:Y:S01]  /*0810*/  SHF.L.U32 R11, R2, 0x6, RZ ;  /* 0x00000006020b7819 */ /* 0x000fe200000006ff */
[----:B------:R-:W3:Y:S01]  /*0820*/  LDS.128 R52, [R80+0x1800] ;  /* 0x0018000050347984 */ /* 0x000ee20000000c00 */
[----:B------:R-:W-:Y:S01]  /*0830*/  IMAD R32, R26, 0x200, R21 ;  /* 0x000002001a207824 */ /* 0x000fe200078e0215 */
[----:B------:R-:W-:-:S02]  /*0840*/  R2P PR, R2, 0x6 ;  /* 0x0000000602007804 */ /* 0x000fc40000000000 */
[----:B------:R-:W4:Y:S01]  /*0850*/  LDS.128 R16, [R80+0x2000] ;  /* 0x0020000050107984 */ /* 0x000f220000000c00 */
[----:B------:R-:W-:Y:S02]  /*0860*/  LOP3.LUT R11, R11, 0x1c0, RZ, 0xc0, !PT ;  /* 0x000001c00b0b7812 */ /* 0x000fe400078ec0ff */
[----:B------:R-:W-:Y:S01]  /*0870*/  LOP3.LUT R28, R23, 0x38, R20, 0xf8, !PT ;  /* 0x00000038171c7812 */ /* 0x000fe200078ef814 */
[----:B------:R-:W-:Y:S01]  /*0880*/  LDS.128 R36, [R80+0x4800] ;  /* 0x0048000050247984 */ /* 0x000fe20000000c00 */
[----:B------:R-:W-:Y:S02]  /*0890*/  LOP3.LUT R4, R11, 0x8, R24, 0xf8, !PT ;  /* 0x000000080b047812 */ /* 0x000fe400078ef818 */
[----:B------:R-:W-:Y:S01]  /*08a0*/  SHF.R.U32.HI R11, RZ, 0x3, R11 ;  /* 0x00000003ff0b7819 */ /* 0x000fe2000001160b */
[----:B------:R-:W5:Y:S01]  /*08b0*/  LDS.128 R20, [R80+0x2800] ;  /* 0x0028000050147984 */ /* 0x000f620000000c00 */
[----:B------:R-:W-:Y:S02]  /*08c0*/  LOP3.LUT R33, R28, R29, RZ, 0x3c, !PT ;  /* 0x0000001d1c217212 */ /* 0x000fe400078e3cff */
[----:B------:R-:W-:Y:S01]  /*08d0*/  LOP3.LUT R11, R4, R11, RZ, 0x3c, !PT ;  /* 0x0000000b040b7212 */ /* 0x000fe200078e3cff */
[----:B------:R-:W5:Y:S02]  /*08e0*/  LDS.128 R24, [R80+0x3000] ;  /* 0x0030000050187984 */ /* 0x000f640000000c00 */
[----:B------:R-:W-:-:S02]  /*08f0*/  IMAD.U32 R4, R34, 0x200, R33 ;  /* 0x0000020022047824 */ /* 0x000fc400078e0021 */
[----:B------:R-:W5:Y:S01]  /*0900*/  LDS.128 R28, [R80+0x3800] ;  /* 0x00380000501c7984 */ /* 0x000f620000000c00 */
[----:B------:R-:W-:-:S03]  /*0910*/  IMAD.IADD R2, R11, 0x1, R32 ;  /* 0x000000010b027824 */ /* 0x000fc600078e0220 */
[----:B------:R-:W5:Y:S01]  /*0920*/  LDS.128 R32, [R80+0x4000] ;  /* 0x0040000050207984 */ /* 0x000f620000000c00 */
[----:B0-----:R-:W-:Y:S01]  /*0930*/  FMUL.FTZ R11, R40, UR4 ;  /* 0x00000004280b7c20 */ /* 0x001fe20008410000 */
[----:B------:R-:W-:Y:S01]  /*0940*/  FMUL.FTZ R56, R41, UR4 ;  /* 0x0000000429387c20 */ /* 0x000fe20008410000 */
[----:B------:R-:W-:Y:S01]  /*0950*/  FMUL.FTZ R58, R42, UR4 ;  /* 0x000000042a3a7c20 */ /* 0x000fe20008410000 */
[----:B------:R-:W-:Y:S01]  /*0960*/  FMUL.FTZ R61, R43, UR4 ;  /* 0x000000042b3d7c20 */ /* 0x000fe20008410000 */
[----:B-1----:R-:W-:Y:S01]  /*0970*/  FMUL.FTZ R59, R44, UR4 ;  /* 0x000000042c3b7c20 */ /* 0x002fe20008410000 */
[----:B------:R-:W-:Y:S01]  /*0980*/  FMUL.FTZ R64, R45, UR4 ;  /* 0x000000042d407c20 */ /* 0x000fe20008410000 */
[----:B------:R-:W0:Y:S01]  /*0990*/  LDS.128 R40, [R80+0x5000] ;  /* 0x0050000050287984 */ /* 0x000e220000000c00 */
[----:B------:R-:W-:Y:S01]  /*09a0*/  FMUL.FTZ R60, R46, UR4 ;  /* 0x000000042e3c7c20 */ /* 0x000fe20008410000 */
[----:B------:R-:W-:Y:S01]  /*09b0*/  FMUL.FTZ R63, R47, UR4 ;  /* 0x000000042f3f7c20 */ /* 0x000fe20008410000 */
[----:B--2---:R-:W-:Y:S01]  /*09c0*/  FMUL.FTZ R62, R12, UR4 ;  /* 0x000000040c3e7c20 */ /* 0x004fe20008410000 */
[----:B------:R-:W1:Y:S01]  /*09d0*/  LDS.128 R44, [R80+0x5800] ;  /* 0x00580000502c7984 */ /* 0x000e620000000c00 */
[----:B------:R-:W-:Y:S01]  /*09e0*/  FMUL.FTZ R67, R13, UR4 ;  /* 0x000000040d437c20 */ /* 0x000fe20008410000 */
[----:B------:R-:W-:Y:S01]  /*09f0*/  FMUL.FTZ R65, R14, UR4 ;  /* 0x000000040e417c20 */ /* 0x000fe20008410000 */
[----:B------:R-:W-:Y:S01]  /*0a00*/  FMUL.FTZ R68, R15, UR4 ;  /* 0x000000040f447c20 */ /* 0x000fe20008410000 */
[----:B------:R-:W2:Y:S01]  /*0a10*/  LDS.128 R48, [R80+0x6000] ;  /* 0x0060000050307984 */ /* 0x000ea20000000c00 */
[----:B---3--:R-:W-:Y:S01]  /*0a20*/  FMUL.FTZ R66, R52, UR4 ;  /* 0x0000000434427c20 */ /* 0x008fe20008410000 */
[----:B------:R-:W-:Y:S01]  /*0a30*/  FMUL.FTZ R71, R53, UR4 ;  /* 0x0000000435477c20 */ /* 0x000fe20008410000 */
[----:B------:R-:W-:Y:S01]  /*0a40*/  FMUL.FTZ R69, R54, UR4 ;  /* 0x0000000436457c20 */ /* 0x000fe20008410000 */
[----:B------:R-:W3:Y:S01]  /*0a50*/  LDS.128 R12, [R80+0x6800] ;  /* 0x00680000500c7984 */ /* 0x000ee20000000c00 */
[----:B------:R-:W-:Y:S01]  /*0a60*/  FMUL.FTZ R72, R55, UR4 ;  /* 0x0000000437487c20 */ /* 0x000fe20008410000 */
[----:B----4-:R-:W-:Y:S01]  /*0a70*/  FMUL.FTZ R70, R16, UR4 ;  /* 0x0000000410467c20 */ /* 0x010fe20008410000 */
[----:B------:R-:W-:Y:S01]  /*0a80*/  FMUL.FTZ R75, R17, UR4 ;  /* 0x00000004114b7c20 */ /* 0x000fe20008410000 */
[----:B------:R-:W4:Y:S01]  /*0a90*/  LDS.128 R52, [R80+0x7000] ;  /* 0x0070000050347984 */ /* 0x000f220000000c00 */
[----:B------:R-:W-:Y:S01]  /*0aa0*/  FMUL.FTZ R73, R18, UR4 ;  /* 0x0000000412497c20 */ /* 0x000fe20008410000 */
[----:B------:R-:W-:Y:S01]  /*0ab0*/  FMUL.FTZ R74, R19, UR4 ;  /* 0x00000004134a7c20 */ /* 0x000fe20008410000 */
[----:B-----5:R-:W-:Y:S01]  /*0ac0*/  FMUL.FTZ R77, R21, UR4 ;  /* 0x00000004154d7c20 */ /* 0x020fe20008410000 */
[----:B------:R-:W5:Y:S01]  /*0ad0*/  LDS.128 R16, [R80+0x7800] ;  /* 0x0078000050107984 */ /* 0x000f620000000c00 */
        /* <DEDUP_REMOVED lines=14> */
[----:B------:R-:W-:Y:S01]  /*0bc0*/  FMUL.FTZ R31, R31, UR4 ;  /* 0x000000041f1f7c20 */ /* 0x000fe20008410000 */
[----:B------:R-:W-:Y:S01]  /*0bd0*/  F2FP.F16.F32.PACK_AB R74, R77, R20 ;  /* 0x000000144d4a723e */ /* 0x000fe200000000ff */
[----:B------:R-:W-:Y:S01]  /*0be0*/  FMUL.FTZ R29, R29, UR4 ;  /* 0x000000041d1d7c20 */ /* 0x000fe20008410000 */
[----:B------:R-:W-:Y:S01]  /*0bf0*/  F2FP.F16.F32.PACK_AB R20, R25, R22 ;  /* 0x000000161914723e */ /* 0x000fe200000000ff */
[----:B------:R-:W-:Y:S01]  /*0c00*/  FMUL.FTZ R35, R35, UR4 ;  /* 0x0000000423237c20 */ /* 0x000fe20008410000 */
[----:B0-----:R-:W-:Y:S01]  /*0c10*/  FMUL.FTZ R36, R40, UR4 ;  /* 0x0000000428247c20 */ /* 0x001fe20008410000 */
[----:B------:R-:W-:Y:S01]  /*0c20*/  FMUL.FTZ R38, R42, UR4 ;  /* 0x000000042a267c20 */ /* 0x000fe20008410000 */
[----:B------:R-:W-:Y:S01]  /*0c30*/  F2FP.F16.F32.PACK_AB R22, R29, R24 ;  /* 0x000000181d16723e */ /* 0x000fe200000000ff */
[----:B------:R-:W-:Y:S01]  /*0c40*/  FMUL.FTZ R37, R37, UR4 ;  /* 0x0000000425257c20 */ /* 0x000fe20008410000 */
[----:B-1----:R-:W-:Y:S01]  /*0c50*/  FMUL.FTZ R40, R44, UR4 ;  /* 0x000000042c287c20 */ /* 0x002fe20008410000 */
[----:B------:R-:W-:Y:S01]  /*0c60*/  FMUL.FTZ R42, R46, UR4 ;  /* 0x000000042e2a7c20 */ /* 0x000fe20008410000 */
[----:B------:R-:W-:Y:S01]  /*0c70*/  FMUL.FTZ R43, R43, UR4 ;  /* 0x000000042b2b7c20 */ /* 0x000fe20008410000 */
[----:B------:R-:W-:Y:S01]  /*0c80*/  FMUL.FTZ R33, R33, UR4 ;  /* 0x0000000421217c20 */ /* 0x000fe20008410000 */
[----:B--2---:R-:W-:Y:S01]  /*0c90*/  FMUL.FTZ R44, R48, UR4 ;  /* 0x00000004302c7c20 */ /* 0x004fe20008410000 */
[----:B------:R-:W-:Y:S01]  /*0ca0*/  FMUL.FTZ R46, R50, UR4 ;  /* 0x00000004322e7c20 */ /* 0x000fe20008410000 */
[----:B------:R-:W-:Y:S01]  /*0cb0*/  FMUL.FTZ R39, R39, UR4 ;  /* 0x0000000427277c20 */ /* 0x000fe20008410000 */
[----:B------:R-:W-:Y:S01]  /*0cc0*/  FMUL.FTZ R45, R45, UR4 ;  /* 0x000000042d2d7c20 */ /* 0x000fe20008410000 */
[----:B---3--:R-:W-:Y:S01]  /*0cd0*/  FMUL.FTZ R48, R12, UR4 ;  /* 0x000000040c307c20 */ /* 0x008fe20008410000 */
[----:B------:R-:W-:Y:S01]  /*0ce0*/  F2FP.F16.F32.PACK_AB R12, R56, R11 ;  /* 0x0000000b380c723e */ /* 0x000fe200000000ff */
[----:B------:R-:W-:Y:S01]  /*0cf0*/  HFMA2.MMA R56, -RZ, RZ, 0, 1.9073486328125e-06 ;  /* 0x00000020ff387435 */ /* 0x000fe200000001ff */
[----:B------:R-:W-:Y:S01]  /*0d00*/  FMUL.FTZ R50, R14, UR4 ;  /* 0x000000040e327c20 */ /* 0x000fe20008410000 */
[----:B------:R-:W-:Y:S01]  /*0d10*/  F2FP.F16.F32.PACK_AB R14, R64, R59 ;  /* 0x0000003b400e723e */ /* 0x000fe200000000ff */
[----:B------:R-:W-:Y:S01]  /*0d20*/  VIADD R11, R57, 0x10000 ;  /* 0x00010000390b7836 */ /* 0x000fe20000000000 */
[----:B------:R-:W-:Y:S01]  /*0d30*/  F2FP.F16.F32.PACK_AB R64, R67, R62 ;  /* 0x0000003e4340723e */ /* 0x000fe200000000ff */
[----:B----4-:R-:W-:Y:S01]  /*0d40*/  FMUL.FTZ R85, R53, UR4 ;  /* 0x0000000435557c20 */ /* 0x010fe20008410000 */
[----:B------:R-:W-:Y:S01]  /*0d50*/  F2FP.F16.F32.PACK_AB R67, R72, R69 ;  /* 0x000000454843723e */ /* 0x000fe200000000ff */
[----:B------:R-:W-:Y:S01]  /*0d60*/  FMUL.FTZ R53, R54, UR4 ;  /* 0x0000000436357c20 */ /* 0x000fe20008410000 */
[----:B------:R-:W-:Y:S01]  /*0d70*/  F2FP.F16.F32.PACK_AB R72, R75, R70 ;  /* 0x000000464b48723e */ /* 0x000fe200000000ff */
[----:B------:R-:W-:Y:S01]  /*0d80*/  FMUL.FTZ R81, R13, UR4 ;  /* 0x000000040d517c20 */ /* 0x000fe20008410000 */
[----:B------:R-:W-:Y:S01]  /*0d90*/  F2FP.F16.F32.PACK_AB R75, R76, R21 ;  /* 0x000000154c4b723e */ /* 0x000fe200000000ff */
[----:B------:R-:W-:Y:S01]  /*0da0*/  FMUL.FTZ R83, R15, UR4 ;  /* 0x000000040f537c20 */ /* 0x000fe20008410000 */
[----:B------:R-:W-:Y:S01]  /*0db0*/  F2FP.F16.F32.PACK_AB R21, R27, R23 ;  /* 0x000000171b15723e */ /* 0x000fe200000000ff */
[----:B------:R-:W-:Y:S01]  /*0dc0*/  IMAD.MOV.U32 R27, RZ, RZ, 0x40 ;  /* 0x00000040ff1b7424 */ /* 0x000fe200078e00ff */
[----:B------:R-:W-:Y:S01]  /*0dd0*/  SEL R56, R56, 0xffffffe0, !P1 ;  /* 0xffffffe038387807 */ /* 0x000fe20004800000 */
[----:B------:R-:W-:Y:S01]  /*0de0*/  FMUL.FTZ R54, R55, UR4 ;  /* 0x0000000437367c20 */ /* 0x000fe20008410000 */
[----:B------:R-:W-:Y:S01]  /*0df0*/  LEA R25, R2, R11, 0x1 ;  /* 0x0000000b02197211 */ /* 0x000fe200078e08ff */
[----:B------:R-:W-:Y:S01]  /*0e00*/  FMUL.FTZ R41, R41, UR4 ;  /* 0x0000000429297c20 */ /* 0x000fe20008410000 */
[----:B------:R-:W-:Y:S01]  /*0e10*/  F2FP.F16.F32.PACK_AB R23, R31, R26 ;  /* 0x0000001a1f17723e */ /* 0x000fe200000000ff */
[----:B------:R-:W-:Y:S01]  /*0e20*/  FMUL.FTZ R47, R47, UR4 ;  /* 0x000000042f2f7c20 */ /* 0x000fe20008410000 */
[----:B------:R-:W-:Y:S01]  /*0e30*/  SEL R26, R27, 0xffffffc0, !P2 ;  /* 0xffffffc01b1a7807 */ /* 0x000fe20005000000 */
[----:B------:R-:W-:-:S02]  /*0e40*/  IMAD.IADD R24, R25, 0x1, R56 ;  /* 0x0000000119187824 */ /* 0x000fc400078e0238 */
[----:B------:R-:W-:Y:S01]  /*0e50*/  FMUL.FTZ R51, R51, UR4 ;  /* 0x0000000433337c20 */ /* 0x000fe20008410000 */
[----:B------:R-:W-:Y:S01]  /*0e60*/  F2FP.F16.F32.PACK_AB R13, R61, R58 ;  /* 0x0000003a3d0d723e */ /* 0x000fe200000000ff */
[--C-:B------:R-:W-:Y:S01]  /*0e70*/  IMAD R2, R2, 0x2, R57.reuse ;  /* 0x0000000202027824 */ /* 0x100fe200078e0239 */
[----:B------:R-:W-:Y:S01]  /*0e80*/  F2FP.F16.F32.PACK_AB R15, R63, R60 ;  /* 0x0000003c3f0f723e */ /* 0x000fe200000000ff */
[----:B-----5:R-:W-:Y:S01]  /*0e90*/  FMUL.FTZ R55, R18, UR4 ;  /* 0x0000000412377c20 */ /* 0x020fe20008410000 */
[----:B------:R-:W-:Y:S01]  /*0ea0*/  FMUL.FTZ R49, R49, UR4 ;  /* 0x0000000431317c20 */ /* 0x000fe20008410000 */
[----:B------:R-:W-:Y:S01]  /*0eb0*/  F2FP.F16.F32.PACK_AB R65, R68, R65 ;  /* 0x000000414441723e */ /* 0x000fe200000000ff */
[----:B------:R-:W-:Y:S01]  /*0ec0*/  IMAD.IADD R18, R24, 0x1, R26 ;  /* 0x0000000118127824 */ /* 0x000fe200078e021a */
[----:B------:R-:W-:Y:S01]  /*0ed0*/  F2FP.F16.F32.PACK_AB R66, R71, R66 ;  /* 0x000000424742723e */ /* 0x000fe200000000ff */
[----:B------:R-:W-:Y:S01]  /*0ee0*/  FMUL.FTZ R52, R52, UR4 ;  /* 0x0000000434347c20 */ /* 0x000fe20008410000 */
[----:B------:R-:W-:Y:S01]  /*0ef0*/  IADD3 R25, R25, R26, RZ ;  /* 0x0000001a19197210 */ /* 0x000fe20007ffe0ff */
[----:B------:R-:W-:Y:S01]  /*0f00*/  FMUL.FTZ R16, R16, UR4 ;  /* 0x0000000410107c20 */ /* 0x000fe20008410000 */
[----:B------:R-:W-:Y:S01]  /*0f10*/  F2FP.F16.F32.PACK_AB R29, R35, R30 ;  /* 0x0000001e231d723e */ /* 0x000fe200000000ff */
[----:B------:R-:W-:Y:S01]  /*0f20*/  FMUL.FTZ R17, R17, UR4 ;  /* 0x0000000411117c20 */ /* 0x000fe20008410000 */
[----:B------:R-:W-:Y:S01]  /*0f30*/  FMUL.FTZ R26, R19, UR4 ;  /* 0x00000004131a7c20 */ /* 0x000fe20008410000 */
[----:B------:R-:W-:Y:S01]  /*0f40*/  F2FP.F16.F32.PACK_AB R30, R37, R32 ;  /* 0x00000020251e723e */ /* 0x000fe200000000ff */
[----:B------:R-:W-:Y:S01]  /*0f50*/  STSM.16.M88.4 [R2+0x10000], R12 ;  /* 0x0100000c02007844 */ /* 0x000fe20000000200 */
[----:B------:R-:W-:Y:S01]  /*0f60*/  F2FP.F16.F32.PACK_AB R37, R43, R38 ;  /* 0x000000262b25723e */ /* 0x000fe200000000ff */
[C---:B------:R-:W-:Y:S01]  /*0f70*/  IMAD R57, R4.reuse, 0x2, R57 ;  /* 0x0000000204397824 */ /* 0x040fe200078e0239 */
[----:B------:R-:W-:Y:S01]  /*0f80*/  F2FP.F16.F32.PACK_AB R28, R33, R28 ;  /* 0x0000001c211c723e */ /* 0x000fe200000000ff */
[----:B------:R-:W-:Y:S01]  /*0f90*/  STSM.16.M88.4 [R24], R64 ;  /* 0x0000004018007844 */ /* 0x000fe20000000200 */
[----:B------:R-:W-:Y:S01]  /*0fa0*/  F2FP.F16.F32.PACK_AB R31, R39, R34 ;  /* 0x00000022271f723e */ /* 0x000fe200000000ff */
[----:B------:R-:W-:Y:S01]  /*0fb0*/  ULDC UR4, c[0x0][0x244] ;  /* 0x0000910000047ab9 */ /* 0x000fe20000000800 */
[----:B------:R-:W-:Y:S01]  /*0fc0*/  F2FP.F16.F32.PACK_AB R38, R45, R40 ;  /* 0x000000282d26723e */ /* 0x000fe200000000ff */
[----:B------:R-:W-:Y:S01]  /*0fd0*/  STSM.16.M88.4 [R25], R72 ;  /* 0x0000004819007844 */ /* 0x000fe20000000200 */
[----:B------:R-:W-:Y:S01]  /*0fe0*/  F2FP.F16.F32.PACK_AB R36, R41, R36 ;  /* 0x000000242924723e */ /* 0x000fe200000000ff */
[----:B------:R-:W-:Y:S01]  /*0ff0*/  IMAD R11, R4, 0x2, R11 ;  /* 0x00000002040b7824 */ /* 0x000fe200078e020b */
        /* <DEDUP_REMOVED lines=13> */
[----:B0-----:R-:W-:Y:S01]  /*10d0*/  IMAD R23, R10, UR7, R7 ;  /* 0x000000070a177c24 */ /* 0x001fe2000f8e0207 */
[----:B------:R-:W-:Y:S01]  /*10e0*/  SHF.L.U32 R20, R3, 0x3, RZ ;  /* 0x0000000303147819 */ /* 0x000fe200000006ff */
[C---:B------:R-:W-:Y:S01]  /*10f0*/  VIADD R3, R9.reuse, 0x10 ;  /* 0x0000001009037836 */ /* 0x040fe20000000000 */
[C---:B------:R-:W-:Y:S01]  /*1100*/  IADD3 R16, P1, R9.reuse, R78, RZ ;  /* 0x0000004e09107210 */ /* 0x040fe20007f3e0ff */
[----:B------:R2:W-:Y:S01]  /*1110*/  STSM.16.M88.4 [R18+0x4000], R52 ;  /* 0x0040003412007844 */ /* 0x0005e20000000200 */
[----:B------:R-:W-:Y:S01]  /*1120*/  BAR.SYNC.DEFER_BLOCKING 0x0 ;  /* 0x0000000000007b1d */ /* 0x000fe20000010000 */
[----:B------:R-:W-:Y:S01]  /*1130*/  ISETP.GE.AND P0, PT, R20, UR4, PT ;  /* 0x0000000414007c0c */ /* 0x000fe2000bf06270 */
[C---:B------:R-:W-:Y:S01]  /*1140*/  VIADD R7, R9.reuse, 0x20 ;  /* 0x0000002009077836 */ /* 0x040fe20000000000 */
[--C-:B------:R-:W-:Y:S02]  /*1150*/  SHF.R.S32.HI R21, RZ, 0x1f, R20.reuse ;  /* 0x0000001fff157819 */ /* 0x100fe40000011414 */
[----:B------:R-:W-:Y:S01]  /*1160*/  LEA.HI.X.SX32 R17, R9, R79, 0x1, P1 ;  /* 0x0000004f09117211 */ /* 0x000fe200008f0eff */
[----:B------:R-:W-:Y:S01]  /*1170*/  ULDC.64 UR4, c[0x0][0x260] ;  /* 0x0000980000047ab9 */ /* 0x000fe20000000a00 */
[-C--:B------:R-:W-:Y:S01]  /*1180*/  ISETP.GE.OR P6, PT, R3, R0.reuse, P0 ;  /* 0x000000000300720c */ /* 0x080fe200007c6670 */
[----:B-1----:R-:W-:Y:S01]  /*1190*/  IMAD.WIDE.U32 R2, R10, UR6, R20 ;  /* 0x000000060a027c25 */ /* 0x002fe2000f8e0014 */
[----:B------:R-:W-:-:S02]  /*11a0*/  ISETP.GE.OR P1, PT, R9, R0, P0 ;  /* 0x000000000900720c */ /* 0x000fc40000726670 */
[----:B------:R-:W-:Y:S01]  /*11b0*/  IADD3 R19, R9, 0x30, RZ ;  /* 0x0000003009137810 */ /* 0x000fe20007ffe0ff */
[----:B------:R-:W-:Y:S01]  /*11c0*/  IMAD R5, R5, UR4, RZ ;  /* 0x0000000405057c24 */ /* 0x000fe2000f8e02ff */
[----:B------:R-:W-:Y:S01]  /*11d0*/  IADD3 R3, R3, R23, RZ ;  /* 0x0000001703037210 */ /* 0x000fe20007ffe0ff */
[----:B------:R-:W-:Y:S01]  /*11e0*/  VIADD R21, R9, 0x60 ;  /* 0x0000006009157836 */ /* 0x000fe20000000000 */
[-C--:B------:R-:W-:Y:S01]  /*11f0*/  ISETP.GE.OR P5, PT, R7, R0.reuse, P0 ;  /* 0x000000000700720c */ /* 0x080fe200007a6670 */
[----:B------:R-:W-:Y:S01]  /*1200*/  VIADD R7, R9, 0x40 ;  /* 0x0000004009077836 */ /* 0x000fe20000000000 */
[-C--:B------:R-:W-:Y:S01]  /*1210*/  ISETP.GE.OR P4, PT, R19, R0.reuse, P0 ;  /* 0x000000001300720c */ /* 0x080fe20000786670 */
[C---:B------:R-:W-:Y:S01]  /*1220*/  VIADD R19, R9.reuse, 0x50 ;  /* 0x0000005009137836 */ /* 0x040fe20000000000 */
[----:B------:R-:W-:Y:S01]  /*1230*/  IADD3 R23, R9, 0x70, RZ ;  /* 0x0000007009177810 */ /* 0x000fe20007ffe0ff */
[C---:B------:R-:W-:Y:S01]  /*1240*/  IMAD R5, R8.reuse, UR5, R5 ;  /* 0x0000000508057c24 */ /* 0x040fe2000f8e0205 */
[-C--:B------:R-:W-:Y:S01]  /*1250*/  ISETP.GE.OR P3, PT, R7, R0.reuse, P0 ;  /* 0x000000000700720c */ /* 0x080fe20000766670 */
[----:B------:R-:W-:Y:S01]  /*1260*/  IMAD.WIDE.U32 R2, R8, UR4, R2 ;  /* 0x0000000408027c25 */ /* 0x000fe2000f8e0002 */
[----:B------:R-:W-:Y:S01]  /*1270*/  ISETP.GE.OR P2, PT, R19, R0, P0 ;  /* 0x000000001300720c */ /* 0x000fe20000746670 */
[----:B------:R2:W0:Y:S02]  /*1280*/  LDS.128 R12, [R57+0x13800] ;  /* 0x01380000390c7984 */ /* 0x0004240000000c00 */
[----:B------:R-:W-:-:S04]  /*1290*/  IMAD.WIDE R6, R6, 0x80, R16 ;  /* 0x0000008006067825 */ /* 0x000fc800078e0210 */
[----:B------:R-:W-:Y:S01]  /*12a0*/  IMAD.IADD R5, R3, 0x1, R5 ;  /* 0x0000000103057824 */ /* 0x000fe200078e0205 */
[----:B------:R-:W-:Y:S06]  /*12b0*/  @P1 BRA `(.L_x_3479) ;  /* 0x00000000002c1947 */ /* 0x000fec0003800000 */
[----:B------:R-:W1:Y:S01]  /*12c0*/  LDS.128 R8, [R11] ;  /* 0x000000000b087984 */ /* 0x000e620000000c00 */
[----:B------:R-:W-:Y:S01]  /*12d0*/  ULDC.64 UR4, c[0x0][0x250] ;  /* 0x0000940000047ab9 */ /* 0x000fe20000000a00 */
[----:B------:R-:W-:Y:S02]  /*12e0*/  IMAD.MOV.U32 R4, RZ, RZ, R2 ;  /* 0x000000ffff047224 */ /* 0x000fe400078e0002 */
[----:B------:R-:W-:Y:S02]  /*12f0*/  IMAD R19, R7, UR4, RZ ;  /* 0x0000000407137c24 */ /* 0x000fe4000f8e02ff */
[----:B------:R-:W-:-:S04]  /*1300*/  IMAD.WIDE.U32 R16, R6, UR4, R4 ;  /* 0x0000000406107c25 */ /* 0x000fc8000f8e0004 */
[----:B------:R-:W-:Y:S01]  /*1310*/  IMAD R19, R6, UR5, R19 ;  /* 0x0000000506137c24 */ /* 0x000fe2000f8e0213 */
[----:B------:R-:W-:Y:S02]  /*1320*/  ULDC.64 UR4, c[0x0][0x238] ;  /* 0x00008e0000047ab9 */ /* 0x000fe40000000a00 */
[----:B--2---:R-:W-:Y:S02]  /*1330*/  LEA R18, P1, R16, UR4, 0x1 ;  /* 0x0000000410127c11 */ /* 0x004fe4000f8208ff */
[----:B------:R-:W-:-:S04]  /*1340*/  IADD3 R17, R17, R19, RZ ;  /* 0x0000001311117210 */ /* 0x000fc80007ffe0ff */
[----:B------:R-:W-:-:S05]  /*1350*/  LEA.HI.X R19, R16, UR5, R17, 0x1, P1 ;  /* 0x0000000510137c11 */ /* 0x000fca00088f0c11 */
[----:B-1----:R1:W-:Y:S02]  /*1360*/  STG.E.128 desc[UR8][R18.64], R8 ;  /* 0x0000000812007986 */ /* 0x0023e4000c101d08 */
.L_x_3479:
[----:B------:R-:W-:Y:S05]  /*1370*/  BSYNC B0 ;  /* 0x0000000000007941 */ /* 0x000fea0003800000 */
.L_x_3478:
[----:B-1----:R1:W3:Y:S01]  /*1380*/  LDS.128 R8, [R57+0x10800] ;  /* 0x0108000039087984 */ /* 0x0022e20000000c00 */
[----:B------:R-:W-:Y:S01]  /*1390*/  BSSY B0, `(.L_x_3480) ;  /* 0x0000011000007945 */ /* 0x000fe20003800000 */
[-C--:B------:R-:W-:Y:S02]  /*13a0*/  ISETP.GE.OR P1, PT, R21, R0.reuse, P0 ;  /* 0x000000001500720c */ /* 0x080fe40000726670 */
[----:B------:R-:W-:Y:S01]  /*13b0*/  ISETP.GE.OR P0, PT, R23, R0, P0 ;  /* 0x000000001700720c */ /* 0x000fe20000706670 */
[----:B------:R-:W-:-:S12]  /*13c0*/  @P6 BRA `(.L_x_3481) ;  /* 0x0000000000346947 */ /* 0x000fd80003800000 */
[----:B------:R-:W-:Y:S01]  /*13d0*/  IADD3 R19, P6, R6, 0x10, RZ ;  /* 0x0000001006137810 */ /* 0x000fe20007fde0ff */
[----:B------:R-:W-:Y:S01]  /*13e0*/  ULDC.64 UR4, c[0x0][0x250] ;  /* 0x0000940000047ab9 */ /* 0x000fe20000000a00 */
[----:B------:R-:W-:Y:S01]  /*13f0*/  MOV R17, R5 ;  /* 0x0000000500117202 */ /* 0x000fe20000000f00 */
        /* <DEDUP_REMOVED lines=9> */
[----:B---3--:R4:W-:Y:S02]  /*1490*/  STG.E.128 desc[UR8][R18.64], R8 ;  /* 0x0000000812007986 */ /* 0x0089e4000c101d08 */
.L_x_3481:
[----:B------:R-:W-:Y:S05]  /*14a0*/  BSYNC B0 ;  /* 0x0000000000007941 */ /* 0x000fea0003800000 */
.L_x_3480:
[----:B---34-:R3:W4:Y:S01]  /*14b0*/  LDS.128 R8, [R57+0x11000] ;  /* 0x0110000039087984 */ /* 0x0187220000000c00 */
[----:B------:R-:W-:Y:S04]  /*14c0*/  BSSY B0, `(.L_x_3482) ;  /* 0x000000f000007945 */ /* 0x000fe80003800000 */
[----:B------:R-:W-:Y:S05]  /*14d0*/  @P5 BRA `(.L_x_3483) ;  /* 0x0000000000345947 */ /* 0x000fea0003800000 */
        /* <DEDUP_REMOVED lines=12> */
[----:B----4-:R2:W-:Y:S02]  /*15a0*/  STG.E.128 desc[UR8][R18.64], R8 ;  /* 0x0000000812007986 */ /* 0x0105e4000c101d08 */
.L_x_3483:
[----:B------:R-:W-:Y:S05]  /*15b0*/  BSYNC B0 ;  /* 0x0000000000007941 */ /* 0x000fea0003800000 */
.L_x_3482:
[----:B--2-4-:R2:W4:Y:S01]  /*15c0*/  LDS.128 R8, [R57+0x11800] ;  /* 0x0118000039087984 */ /* 0x0145220000000c00 */
[----:B------:R-:W-:Y:S04]  /*15d0*/  BSSY B0, `(.L_x_3484) ;  /* 0x000000f000007945 */ /* 0x000fe80003800000 */
[----:B------:R-:W-:Y:S05]  /*15e0*/  @P4 BRA `(.L_x_3485) ;  /* 0x0000000000344947 */ /* 0x000fea0003800000 */
[----:B------:R-:W-:Y:S01]  /*15f0*/  IADD3 R19, P4, R6, 0x30, RZ ;  /* 0x0000003006137810 */ /* 0x000fe20007f9e0ff */
[----:B------:R-:W-:Y:S01]  /*1600*/  ULDC.64 UR4, c[0x0][0x250] ;  /* 0x0000940000047ab9 */ /* 0x000fe20000000a00 */
[----:B------:R-:W-:Y:S01]  /*1610*/  MOV R17, R5 ;  /* 0x0000000500117202 */ /* 0x000fe20000000f00 */
[----:B------:R-:W-:Y:S01]  /*1620*/  IMAD.MOV.U32 R16, RZ, RZ, R2 ;  /* 0x000000ffff107224 */ /* 0x000fe200078e0002 */
[----:B------:R-:W-:-:S03]  /*1630*/  IADD3.X R0, RZ, R7, RZ, P4, !PT ;  /* 0x00000007ff007210 */ /* 0x000fc600027fe4ff */
        /* <DEDUP_REMOVED lines=8> */
.L_x_3485:
[----:B------:R-:W-:Y:S05]  /*16c0*/  BSYNC B0 ;  /* 0x0000000000007941 */ /* 0x000fea0003800000 */
.L_x_3484:
[----:B----4-:R4:W0:Y:S01]  /*16d0*/  LDS.128 R8, [R57+0x12000] ;  /* 0x0120000039087984 */ /* 0x0108220000000c00 */
        /* <DEDUP_REMOVED lines=14> */
[----:B0-----:R0:W-:Y:S02]  /*17c0*/  STG.E.128 desc[UR8][R18.64], R8 ;  /* 0x0000000812007986 */ /* 0x0011e4000c101d08 */
.L_x_3487:
[----:B------:R-:W-:Y:S05]  /*17d0*/  BSYNC B0 ;  /* 0x0000000000007941 */ /* 0x000fea0003800000 */
.L_x_3486:
[----:B0-----:R0:W0:Y:S01]  /*17e0*/  LDS.128 R8, [R57+0x12800] ;  /* 0x0128000039087984 */ /* 0x0010220000000c00 */
        /* <DEDUP_REMOVED lines=15> */
.L_x_3489:
[----:B------:R-:W-:Y:S05]  /*18e0*/  BSYNC B0 ;  /* 0x0000000000007941 */ /* 0x000fea0003800000 */
.L_x_3488:
        /* <DEDUP_REMOVED lines=16> */
.L_x_3491:
[----:B------:R-:W-:Y:S05]  /*19f0*/  BSYNC B0 ;  /* 0x0000000000007941 */ /* 0x000fea0003800000 */
.L_x_3490:
[----:B------:R-:W-:Y:S05]  /*1a00*/  @P0 EXIT ;  /* 0x000000000000094d */ /* 0x000fea0003800000 */
[----:B0-----:R-:W-:Y:S01]  /*1a10*/  IADD3 R9, P0, R6, 0x70, RZ ;  /* 0x0000007006097810 */ /* 0x001fe20007f1e0ff */
[----:B------:R-:W-:Y:S01]  /*1a20*/  ULDC.64 UR4, c[0x0][0x250] ;  /* 0x0000940000047ab9 */ /* 0x000fe20000000a00 */
[----:B------:R-:W-:Y:S02]  /*1a30*/  IMAD.MOV.U32 R3, RZ, RZ, R5 ;  /* 0x000000ffff037224 */ /* 0x000fe400078e0005 */
[----:B------:R-:W-:Y:S01]  /*1a40*/  IADD3.X R6, RZ, R7, RZ, P0, !PT ;  /* 0x00000007ff067210 */ /* 0x000fe200007fe4ff */
[----:B------:R-:W-:-:S04]  /*1a50*/  IMAD.WIDE.U32 R2, R9, UR4, R2 ;  /* 0x0000000409027c25 */ /* 0x000fc8000f8e0002 */
[----:B------:R-:W-:-:S04]  /*1a60*/  IMAD R6, R6, UR4, RZ ;  /* 0x0000000406067c24 */ /* 0x000fc8000f8e02ff */
[----:B------:R-:W-:Y:S01]  /*1a70*/  IMAD R9, R9, UR5, R6 ;  /* 0x0000000509097c24 */ /* 0x000fe2000f8e0206 */
[----:B------:R-:W-:Y:S02]  /*1a80*/  ULDC.64 UR4, c[0x0][0x238] ;  /* 0x00008e0000047ab9 */ /* 0x000fe40000000a00 */
[----:B------:R-:W-:Y:S02]  /*1a90*/  LEA R4, P0, R2, UR4, 0x1 ;  /* 0x0000000402047c11 */ /* 0x000fe4000f8008ff */
[----:B------:R-:W-:-:S04]  /*1aa0*/  IADD3 R3, R3, R9, RZ ;  /* 0x0000000903037210 */ /* 0x000fc80007ffe0ff */
[----:B------:R-:W-:-:S05]  /*1ab0*/  LEA.HI.X R5, R2, UR5, R3, 0x1, P0 ;  /* 0x0000000502057c11 */ /* 0x000fca00080f0c03 */
[----:B------:R-:W-:Y:S01]  /*1ac0*/  STG.E.128 desc[UR8][R4.64], R12 ;  /* 0x0000000c04007986 */ /* 0x000fe2000c101d08 */
[----:B------:R-:W-:Y:S05]  /*1ad0*/  EXIT ;  /* 0x000000000000794d */ /* 0x000fea0003800000 */
.L_x_3492:
        /* <DEDUP_REMOVED lines=10> */
.L_x_3709:


//--------------------- .text._ZN7cutlass13device_kernelIN5flash32FlashAttnBwdPostprocessConvertdQIN4cute5tupleIJNS3_1CILi64EEENS5_ILi128EEEEEENS_6half_tEfNS_4arch4Sm90ELi256ENS3_8TiledMMAINS3_8MMA_AtomIJNS3_4SM904GMMA25MMA_64x64x16_F32F16F16_SSILNSF_5MajorE0ELSH_1ELNSF_7ScaleInE1ELSI_1EEEEEENS3_6LayoutINS4_IJNS5_ILi1EEENS5_ILi2EEESM_EEENS4_IJNS5_ILi0EEESM_SP_EEEEENS4_IJNS3_10UnderscoreESS_SS_EEEEELb0EEEEEvNT_6ParamsE --------------------------
	.section	.text._ZN7cutlass13device_kernelIN5flash32FlashAttnBwdPostprocessConvertdQIN4cute5tupleIJNS3_1CILi64EEENS5_ILi128EEEEEENS_6half_tEfNS_4arch4Sm90ELi256ENS3_8TiledMMAINS3_8MMA_AtomIJNS3_4SM904GMMA25MMA_64x64x16_F32F16F16_SSILNSF_5MajorE0ELSH_1ELNSF_7ScaleInE1ELSI_1EEEEEENS3_6LayoutINS4_IJNS5_ILi1EEENS5_ILi2EEESM_EEENS4_IJNS5_ILi0EEESM_SP_EEEEENS4_IJNS3_10UnderscoreESS_SS_EEEEELb0EEEEEvNT_6ParamsE,"ax",@progbits
	.align	128
.text._ZN7cutlass13device_kernelIN5flash32FlashAttnBwdPostprocessConvertdQIN4cute5tupleIJNS3_1CILi64EEENS5_ILi128EEEEEENS_6half_tEfNS_4arch4Sm90ELi256ENS3_8TiledMMAINS3_8MMA_AtomIJNS3_4SM904GMMA25MMA_64x64x16_F32F16F16_SSILNSF_5MajorE0ELSH_1ELNSF_7ScaleInE1ELSI_1EEEEEENS3_6LayoutINS4_IJNS5_ILi1EEENS5_ILi2EEESM_EEENS4_IJNS5_ILi0EEESM_SP_EEEEENS4_IJNS3_10UnderscoreESS_SS_EEEEELb0EEEEEvNT_6ParamsE:
        .type           _ZN7cutlass13device_kernelIN5flash32FlashAttnBwdPostprocessConvertdQIN4cute5tupleIJNS3_1CILi64EEENS5_ILi128EEEEEENS_6half_tEfNS_4arch4Sm90ELi256ENS3_8TiledMMAINS3_8MMA_AtomIJNS3_4SM904GMMA25MMA_64x64x16_F32F16F16_SSILNSF_5MajorE0ELSH_1ELNSF_7ScaleInE1ELSI_1EEEEEENS3_6LayoutINS4_IJNS5_ILi1EEENS5_ILi2EEESM_EEENS4_IJNS5_ILi0EEESM_SP_EEEEENS4_IJNS3_10UnderscoreESS_SS_EEEEELb0EEEEEvNT_6ParamsE,@function
        .size           _ZN7cutlass13device_kernelIN5flash32FlashAttnBwdPostprocessConvertdQIN4cute5tupleIJNS3_1CILi64EEENS5_ILi128EEEEEENS_6half_tEfNS_4arch4Sm90ELi256ENS3_8TiledMMAINS3_8MMA_AtomIJNS3_4SM904GMMA25MMA_64x64x16_F32F16F16_SSILNSF_5MajorE0ELSH_1ELNSF_7ScaleInE1ELSI_1EEEEEENS3_6LayoutINS4_IJNS5_ILi1EEENS5_ILi2EEESM_EEENS4_IJNS5_ILi0EEESM_SP_EEEEENS4_IJNS3_10UnderscoreESS_SS_EEEEELb0EEEEEvNT_6ParamsE,(.L_x_3710 - _ZN7cutlass13device_kernelIN5flash32FlashAttnBwdPostprocessConvertdQIN4cute5tupleIJNS3_1CILi64EEENS5_ILi128EEEEEENS_6half_tEfNS_4arch4Sm90ELi256ENS3_8TiledMMAINS3_8MMA_AtomIJNS3_4SM904GMMA25MMA_64x64x16_F32F16F16_SSILNSF_5MajorE0ELSH_1ELNSF_7ScaleInE1ELSI_1EEEEEENS3_6LayoutINS4_IJNS5_ILi1EEENS5_ILi2EEESM_EEENS4_IJNS5_ILi0EEESM_SP_EEEEENS4_IJNS3_10UnderscoreESS_SS_EEEEELb0EEEEEvNT_6ParamsE)
        .other          _ZN7cutlass13device_kernelIN5flash32FlashAttnBwdPostprocessConvertdQIN4cute5tupleIJNS3_1CILi64EEENS5_ILi128EEEEEENS_6half_tEfNS_4arch4Sm90ELi256ENS3_8TiledMMAINS3_8MMA_AtomIJNS3_4SM904GMMA25MMA_64x64x16_F32F16F16_SSILNSF_5MajorE0ELSH_1ELNSF_7ScaleInE1ELSI_1EEEEEENS3_6LayoutINS4_IJNS5_ILi1EEENS5_ILi2EEESM_EEENS4_IJNS5_ILi0EEESM_SP_EEEEENS4_IJNS3_10UnderscoreESS_SS_EEEEELb0EEEEEvNT_6ParamsE,@"STO_CUDA_ENTRY STV_DEFAULT"
_ZN7cutlass13device_kernelIN5flash32FlashAttnBwdPostprocessConvertdQIN4cute5tupleIJNS3_1CILi64EEENS5_ILi128EEEEEENS_6half_tEfNS_4arch4Sm90ELi256ENS3_8TiledMMAINS3_8MMA_AtomIJNS3_4SM904GMMA25MMA_64x64x16_F32F16F16_SSILNSF_5MajorE0ELSH_1ELNSF_7ScaleInE1ELSI_1EEEEEENS3_6LayoutINS4_IJNS5_ILi1EEENS5_ILi2EEESM_EEENS4_IJNS5_ILi0EEESM_SP_EEEEENS4_IJNS3_10UnderscoreESS_SS_EEEEELb0EEEEEvNT_6ParamsE:
        /* <DEDUP_REMOVED lines=25> */
[----:B--2---:R-:W-:-:S07]  /*0190*/  IMAD.IADD R43, R43, 0x1, -R0 ;  /* 0x000000012b2b7824 */ /* 0x004fce00078e0a00 */
.L_x_3493:
[----:B-----5:R-:W-:-:S13]  /*01a0*/  ISETP.LE.AND P2, PT, R43, R42, PT ;  /* 0x0000002a2b00720c */ /* 0x020fda0003f43270 */
[----:B------:R-:W-:Y:S05]  /*01b0*/  @P0 EXIT P2 ;  /* 0x000000000000094d */ /* 0x000fea0001000000 */
[----:B------:R-:W0:Y:S01]  /*01c0*/  S2R R6, SR_CTAID.Y ;  /* 0x0000000000067919 */ /* 0x000e220000002600 */
[----:B------:R-:W-:Y:S01]  /*01d0*/  @P1 IMAD R0, R13, 0x40, R9 ;  /* 0x000000400d001824 */ /* 0x000fe200078e0209 */
[----:B------:R-:W1:Y:S01]  /*01e0*/  LDC.64 R14, c[0x0][0x228] ;  /* 0x00008a00ff0e7b82 */ /* 0x000e620000000a00 */
[----:B------:R-:W-:Y:S01]  /*01f0*/  CS2R R10, SRZ ;  /* 0x00000000000a7805 */ /* 0x000fe2000001ff00 */
[----:B------:R-:W-:Y:S01]  /*0200*/  IMAD.SHL.U32 R7, R3, 0x2000, RZ ;  /* 0x0000200003077824 */ /* 0x000fe200078e00ff */
[----:B------:R-:W2:Y:S01]  /*0210*/  S2R R8, SR_CgaCtaId ;  /* 0x0000000000087919 */ /* 0x000ea20000008800 */
[----:B------:R-:W-:Y:S01]  /*0220*/  @P1 SHF.R.S32.HI R5, RZ, 0x1f, R0 ;  /* 0x0000001fff051819 */ /* 0x000fe20000011400 */
[----:B------:R-:W-:Y:S01]  /*0230*/  BSSY B0, `(.L_x_3494) ;  /* 0x0000030000007945 */ /* 0x000fe20003800000 */
[----:B------:R-:W-:Y:S02]  /*0240*/  SEL R4, R13, RZ, !P0 ;  /* 0x000000ff0d047207 */ /* 0x000fe40004000000 */
[----:B------:R-:W-:Y:S01]  /*0250*/  @P1 LEA.HI R5, R5, R0, RZ, 0x6 ;  /* 0x0000000005051211 */ /* 0x000fe200078f30ff */
[----:B------:R-:W3:Y:S01]  /*0260*/  LDC.64 R16, c[0x0][0x230] ;  /* 0x00008c00ff107b82 */ /* 0x000ee20000000a00 */
[----:B------:R-:W4:Y:S02]  /*0270*/  S2R R0, SR_TID.X ;  /* 0x0000000000007919 */ /* 0x000f240000002100 */
[----:B------:R-:W-:-:S04]  /*0280*/  @P1 SHF.L.U32 R5, R5, 0x7, RZ ;  /* 0x0000000705051819 */ /* 0x000fc800000006ff */
[----:B------:R-:W-:Y:S01]  /*0290*/  @P1 LOP3.LUT R5, R5, 0xffffe000, RZ, 0xc0, !PT ;  /* 0xffffe00005051812 */ /* 0x000fe200078ec0ff */
[----:B------:R-:W5:Y:S03]  /*02a0*/  LDC.64 R18, c[0x0][0x210] ;  /* 0x00008400ff127b82 */ /* 0x000f660000000a00 */
[--C-:B------:R-:W-:Y:S01]  /*02b0*/  @P1 SHF.R.S32.HI R11, RZ, 0x1f, R5.reuse ;  /* 0x0000001fff0b1819 */ /* 0x100fe20000011405 */
[----:B------:R-:W-:-:S05]  /*02c0*/  @P1 IMAD.MOV.U32 R10, RZ, RZ, R5 ;  /* 0x000000ffff0a1224 */ /* 0x000fca00078e0005 */
[C---:B------:R-:W-:Y:S02]  /*02d0*/  IADD3 R10, P2, R7.reuse, R10, RZ ;  /* 0x0000000a070a7210 */ /* 0x040fe40007f5e0ff */
[----:B0-----:R-:W-:Y:S02]  /*02e0*/  SHF.R.S32.HI R5, RZ, 0x1f, R6 ;  /* 0x0000001fff057819 */ /* 0x001fe40000011406 */
[----:B------:R-:W-:Y:S02]  /*02f0*/  LEA.HI.X.SX32 R11, R7, R11, 0x1, P2 ;  /* 0x0000000b070b7211 */ /* 0x000fe400010f0eff */
[----:B------:R-:W-:Y:S01]  /*0300*/  SHF.R.S32.HI R7, RZ, 0x1f, R13 ;  /* 0x0000001fff077819 */ /* 0x000fe2000001140d */
[-C--:B-1----:R-:W-:Y:S02]  /*0310*/  IMAD R2, R5, R14.reuse, RZ ;  /* 0x0000000e05027224 */ /* 0x082fe400078e02ff */
[----:B------:R-:W-:Y:S01]  /*0320*/  IMAD.WIDE.U32 R10, R6, R14, R10 ;  /* 0x0000000e060a7225 */ /* 0x000fe200078e000a */
[----:B------:R-:W-:-:S03]  /*0330*/  SEL R7, R7, RZ, !P0 ;  /* 0x000000ff07077207 */ /* 0x000fc60004000000 */
[----:B------:R-:W-:Y:S01]  /*0340*/  IMAD R15, R6, R15, R2 ;  /* 0x0000000f060f7224 */ /* 0x000fe200078e0202 */
[----:B----4-:R-:W-:Y:S01]  /*0350*/  ISETP.NE.AND P0, PT, R0, RZ, PT ;  /* 0x000000ff0000720c */ /* 0x010fe20003f05270 */
[-C--:B---3--:R-:W-:Y:S02]  /*0360*/  IMAD R2, R7, R16.reuse, RZ ;  /* 0x0000001007027224 */ /* 0x088fe400078e02ff */
[----:B------:R-:W-:Y:S02]  /*0370*/  IMAD.IADD R11, R11, 0x1, R15 ;  /* 0x000000010b0b7824 */ /* 0x000fe400078e020f */
[C---:B------:R-:W-:Y:S02]  /*0380*/  IMAD R13, R4.reuse, R17, R2 ;  /* 0x00000011040d7224 */ /* 0x040fe400078e0202 */
[----:B------:R-:W-:-:S04]  /*0390*/  IMAD.WIDE.U32 R10, R4, R16, R10 ;  /* 0x00000010040a7225 */ /* 0x000fc800078e000a */
[----:B------:R-:W-:Y:S01]  /*03a0*/  IMAD.IADD R2, R11, 0x1, R13 ;  /* 0x000000010b027824 */ /* 0x000fe200078e020d */
[----:B-----5:R-:W-:-:S04]  /*03b0*/  LEA R18, P2, R10, R18, 0x2 ;  /* 0x000000120a127211 */ /* 0x020fc800078410ff */
[----:B------:R-:W-:Y:S01]  /*03c0*/  LEA.HI.X R2, R10, R19, R2, 0x2, P2 ;  /* 0x000000130a027211 */ /* 0x000fe200010f1402 */
[----:B--2---:R-:W-:Y:S08]  /*03d0*/  @P0 BRA `(.L_x_3495) ;  /* 0x0000000000540947 */ /* 0x004ff00003800000 */
[----:B------:R-:W0:Y:S01]  /*03e0*/  S2UR UR7, SR_CgaCtaId ;  /* 0x00000000000779c3 */ /* 0x000e220000008800 */
[----:B------:R-:W-:Y:S01]  /*03f0*/  UMOV UR6, 0x400 ;  /* 0x0000040000067882 */ /* 0x000fe20000000000 */
[----:B------:R-:W-:Y:S01]  /*0400*/  UMOV UR4, 0x1 ;  /* 0x0000000100047882 */ /* 0x000fe20000000000 */
[----:B------:R-:W-:Y:S01]  /*0410*/  HFMA2.MMA R10, -RZ, RZ, 0, -0.0 ;  /* 0x00008000ff0a7435 */ /* 0x000fe200000001ff */
        /* <DEDUP_REMOVED lines=12> */
.L_x_3496:
[----:B------:R-:W-:Y:S01]  /*04e0*/  @P0 ELECT P2, URZ, PT ;  /* 0x00000000003f082f */ /* 0x000fe20003840000 */
[----:B------:R1:W-:-:S12]  /*04f0*/  UBLKCP.S.G [UR6], [UR4], UR10 ;  /* 0x00000006040073ba */ /* 0x0003d8000800020a */
[----:B------:R-:W-:Y:S02]  /*0500*/  @P2 PLOP3.LUT P0, PT, P2, PT, PT, 0x8, 0x0 ;  /* 0x000000000000281c */ /* 0x000fe4000170e170 */
[----:B------:R-:W-:-:S11]  /*0510*/  PLOP3.LUT P2, PT, PT, PT, PT, 0x8, 0x0 ;  /* 0x000000000000781c */ /* 0x000fd60003f4e170 */
[----:B-1----:R-:W-:Y:S05]  /*0520*/  @P0 BRA.U.ANY `(.L_x_3496) ;  /* 0xfffffffd00ec0947 */ /* 0x002fea000393ffff */
.L_x_3495:
[----:B------:R-:W-:Y:S05]  /*0530*/  BSYNC B0 ;  /* 0x0000000000007941 */ /* 0x000fea0003800000 */
.L_x_3494:
[----:B------:R-:W-:Y:S01]  /*0540*/  BAR.SYNC.DEFER_BLOCKING 0x0 ;  /* 0x0000000000007b1d */ /* 0x000fe20000010000 */
[----:B------:R-:W-:Y:S02]  /*0550*/  MOV R41, 0x400 ;  /* 0x0000040000297802 */ /* 0x000fe40000000f00 */
[----:B------:R-:W-:Y:S02]  /*0560*/  CS2R R50, SRZ ;  /* 0x0000000000327805 */ /* 0x000fe4000001ff00 */
[----:B------:R-:W-:Y:S01]  /*0570*/  SHF.L.U32 R2, RZ, 0x1f, RZ ;  /* 0x0000001fff027819 */ /* 0x000fe200000006ff */
[--C-:B------:R-:W-:Y:S01]  /*0580*/  @P1 IMAD.MOV.U32 R50, RZ, RZ, R9.reuse ;  /* 0x000000ffff321224 */ /* 0x100fe200078e0009 */
[----:B------:R-:W-:Y:S02]  /*0590*/  LEA R41, R8, R41, 0x18 ;  /* 0x0000002908297211 */ /* 0x000fe400078ec0ff */
[----:B------:R-:W-:-:S07]  /*05a0*/  @P1 SHF.R.S32.HI R51, RZ, 0x1f, R9 ;  /* 0x0000001fff331819 */ /* 0x000fce0000011409 */
.L_x_3497:
[----:B-1----:R1:W2:Y:S02]  /*05b0*/  SYNCS.PHASECHK.TRANS64.TRYWAIT P0, [R41+URZ+0xc000], R2 ;  /* 0x00c00002290075a7 */ /* 0x0022a4000800017f */
[----:B--2---:R-:W-:Y:S05]  /*05c0*/  @!P0 NANOSLEEP.SYNCS 0x989680 ;  /* 0x009896800000895d */ /* 0x004fea0003900000 */
[----:B------:R-:W2:Y:S02]  /*05d0*/  @!P0 SYNCS.PHASECHK.TRANS64 P0, [R41+URZ+0xc000], R2 ;  /* 0x00c00002290085a7 */ /* 0x000ea4000800007f */
[----:B--2---:R-:W-:Y:S05]  /*05e0*/  @!P0 BRA `(.L_x_3497) ;  /* 0xfffffffc00f08947 */ /* 0x004fea000383ffff */
[----:B------:R-:W-:Y:S01]  /*05f0*/  SHF.R.S32.HI R9, RZ, 0x1f, R0 ;  /* 0x0000001fff097819 */ /* 0x000fe20000011400 */
[----:B------:R-:W-:Y:S01]  /*0600*/  ULDC UR4, c[0x0][0x268] ;  /* 0x00009a0000047ab9 */ /* 0x000fe20000000800 */
[----:B------:R-:W-:Y:S01]  /*0610*/  VIADDMNMX R43, R43, -R42, 0x40, PT ;  /* 0x000000402b2b7446 */ /* 0x000fe2000380092a */
[----:B------:R-:W-:Y:S01]  /*0620*/  ULDC.64 UR6, c[0x0][0x258] ;  /* 0x0000960000067ab9 */ /* 0x000fe20000000a00 */
[-C--:B-1----:R-:W-:Y:S01]  /*0630*/  LEA.HI R2, R9, R0.reuse, RZ, 0x7 ;  /* 0x0000000009027211 */ /* 0x082fe200078f38ff */
[----:B------:R-:W-:Y:S01]  /*0640*/  IMAD R5, R5, UR6, RZ ;  /* 0x0000000605057c24 */ /* 0x000fe2000f8e02ff */
[----:B------:R-:W-:Y:S01]  /*0650*/  LEA.HI R40, R9, R0, RZ, 0x4 ;  /* 0x0000000009287211 */ /* 0x000fe200078f20ff */
[----:B------:R-:W-:Y:S01]  /*0660*/  BSSY B0, `(.L_x_3498) ;  /* 0x0000092000007945 */ /* 0x000fe20003800000 */
[----:B------:R-:W-:Y:S02]  /*0670*/  LOP3.LUT R11, R2, 0xfffff80, RZ, 0xc0, !PT ;  /* 0x0fffff80020b7812 */ /* 0x000fe400078ec0ff */
[----:B------:R-:W-:-:S02]  /*0680*/  LOP3.LUT R13, R40, 0xfffffff0, RZ, 0xc0, !PT ;  /* 0xfffffff0280d7812 */ /* 0x000fc400078ec0ff */
[----:B------:R-:W-:Y:S01]  /*0690*/  SHF.R.S32.HI R2, RZ, 0x7, R2 ;  /* 0x00000007ff027819 */ /* 0x000fe20000011402 */
[C---:B------:R-:W-:Y:S01]  /*06a0*/  IMAD.IADD R11, R0.reuse, 0x1, -R11 ;  /* 0x00000001000b7824 */ /* 0x040fe200078e0a0b */
[----:B------:R-:W-:Y:S01]  /*06b0*/  LEA.HI R12, R9, R0, RZ, 0x5 ;  /* 0x00000000090c7211 */ /* 0x000fe200078f28ff */
[----:B------:R-:W-:Y:S01]  /*06c0*/  IMAD.IADD R0, R0, 0x1, -R13 ;  /* 0x0000000100007824 */ /* 0x000fe200078e0a0d */
[----:B------:R-:W-:Y:S01]  /*06d0*/  SHF.R.S32.HI R40, RZ, 0x4, R40 ;  /* 0x00000004ff287819 */ /* 0x000fe20000011428 */
[----:B------:R-:W-:Y:S01]  /*06e0*/  IMAD.SHL.U32 R28, R2, 0x1000, RZ ;  /* 0x00001000021c7824 */ /* 0x000fe200078e00ff */
[--C-:B------:R-:W-:Y:S02]  /*06f0*/  SHF.R.S32.HI R24, RZ, 0x5, R12.reuse ;  /* 0x00000005ff187819 */ /* 0x100fe4000001140c */
[----:B------:R-:W-:Y:S01]  /*0700*/  SHF.R.S32.HI R17, RZ, 0x1f, R12 ;  /* 0x0000001fff117819 */ /* 0x000fe2000001140c */
[----:B------:R-:W-:Y:S01]  /*0710*/  IMAD R8, R11, 0x4, R28 ;  /* 0x000000040b087824 */ /* 0x000fe200078e021c */
[----:B------:R-:W-:Y:S01]  /*0720*/  SHF.R.S32.HI R21, RZ, 0x1f, R0 ;  /* 0x0000001fff157819 */ /* 0x000fe20000011400 */
[C---:B------:R-:W-:Y:S01]  /*0730*/  IMAD.SHL.U32 R30, R40.reuse, 0x40, RZ ;  /* 0x00000040281e7824 */ /* 0x040fe200078e00ff */
[----:B------:R-:W-:Y:S01]  /*0740*/  LEA.HI R20, R17, R24, RZ, 0x2 ;  /* 0x0000001811147211 */ /* 0x000fe200078f10ff */
[----:B------:R-:W-:Y:S01]  /*0750*/  IMAD.SHL.U32 R49, R40, 0x8, RZ ;  /* 0x0000000828317824 */ /* 0x000fe200078e00ff */
[----:B------:R-:W-:-:S02]  /*0760*/  LEA.HI R52, R21, R0, RZ, 0x3 ;  /* 0x0000000015347211 */ /* 0x000fc400078f18ff */
[----:B------:R-:W-:Y:S02]  /*0770*/  LOP3.LUT R25, R20, 0x3ffffc, RZ, 0xc0, !PT ;  /* 0x003ffffc14197812 */ /* 0x000fe400078ec0ff */
[----:B------:R-:W-:Y:S02]  /*0780*/  LEA R53, R8, R41, 0x2 ;  /* 0x0000002908357211 */ /* 0x000fe400078e10ff */
[----:B------:R-:W-:Y:S01]  /*0790*/  LOP3.LUT R29, R52, 0xfffffff8, RZ, 0xc0, !PT ;  /* 0xfffffff8341d7812 */ /* 0x000fe200078ec0ff */
[----:B------:R-:W-:Y:S01]  /*07a0*/  IMAD.IADD R45, R24, 0x1, -R25 ;  /* 0x00000001182d7824 */ /* 0x000fe200078e0a19 */
[----:B------:R-:W-:Y:S01]  /*07b0*/  LOP3.LUT R48, R30, 0x1c0, RZ, 0xc0, !PT ;  /* 0x000001c01e307812 */ /* 0x000fe200078ec0ff */
[----:B0-----:R-:W0:Y:S01]  /*07c0*/  LDS.128 R8, [R53] ;  /* 0x0000000035087984 */ /* 0x001e220000000c00 */
[----:B------:R-:W-:Y:S01]  /*07d0*/  SHF.R.S32.HI R52, RZ, 0x3, R52 ;  /* 0x00000003ff347819 */ /* 0x000fe20000011434 */
[----:B------:R-:W-:Y:S01]  /*07e0*/  IMAD.IADD R44, R0, 0x1, -R29 ;  /* 0x00000001002c7824 */ /* 0x000fe200078e0a1d */
[----:B------:R-:W-:Y:S01]  /*07f0*/  LEA R45, R45, R28, 0xa ;  /* 0x0000001c2d2d7211 */ /* 0x000fe200078e50ff */
[----:B------:R-:W1:Y:S02]  /*0800*/  LDS.128 R12, [R53+0x800] ;  /* 0x00080000350c7984 */ /* 0x000e640000000c00 */
[----:B------:R-:W-:Y:S01]  /*0810*/  IMAD.SHL.U32 R46, R44, 0x40, RZ ;  /* 0x000000402c2e7824 */ /* 0x000fe200078e00ff */
[----:B------:R-:W-:Y:S01]  /*0820*/  LEA R45, R52, R45, 0x9 ;  /* 0x0000002d342d7211 */ /* 0x000fe200078e48ff */
[----:B------:R-:W2:Y:S01]  /*0830*/  LDS.128 R16, [R53+0x1000] ;  /* 0x0010000035107984 */ /* 0x000ea20000000c00 */
[C---:B------:R-:W-:Y:S01]  /*0840*/  IMAD.SHL.U32 R47, R44.reuse, 0x8, RZ ;  /* 0x000000082c2f7824 */ /* 0x040fe200078e00ff */
[----:B------:R-:W-:Y:S01]  /*0850*/  R2P PR, R44, 0x6 ;  /* 0x000000062c007804 */ /* 0x000fe20000000000 */
[----:B------:R-:W-:Y:S01]  /*0860*/  IMAD R2, R52, 0x8, R2 ;  /* 0x0000000834027824 */ /* 0x000fe200078e0202 */
[----:B------:R-:W3:Y:S01]  /*0870*/  LDS.128 R24, [R53+0x2000] ;  /* 0x0020000035187984 */ /* 0x000ee20000000c00 */
[----:B------:R-:W-:-:S02]  /*0880*/  LOP3.LUT R46, R46, 0x1c0, RZ, 0xc0, !PT ;  /* 0x000001c02e2e7812 */ /* 0x000fc400078ec0ff */
[----:B------:R-:W-:Y:S01]  /*0890*/  LOP3.LUT R47, R48, 0x38, R47, 0xf8, !PT ;  /* 0x00000038302f7812 */ /* 0x000fe200078ef82f */
[----:B------:R-:W4:Y:S01]  /*08a0*/  LDS.128 R28, [R53+0x2800] ;  /* 0x00280000351c7984 */ /* 0x000f220000000c00 */
[----:B------:R-:W-:Y:S02]  /*08b0*/  LOP3.LUT R49, R46, 0x8, R49, 0xf8, !PT ;  /* 0x000000082e317812 */ /* 0x000fe400078ef831 */
[----:B------:R-:W-:Y:S01]  /*08c0*/  SHF.R.U32.HI R46, RZ, 0x3, R46 ;  /* 0x00000003ff2e7819 */ /* 0x000fe2000001162e */
[----:B------:R-:W5:Y:S01]  /*08d0*/  LDS.128 R20, [R53+0x1800] ;  /* 0x0018000035147984 */ /* 0x000f620000000c00 */
[----:B------:R-:W-:Y:S02]  /*08e0*/  SHF.R.U32.HI R48, RZ, 0x3, R48 ;  /* 0x00000003ff307819 */ /* 0x000fe40000011630 */
[----:B------:R-:W-:Y:S01]  /*08f0*/  LOP3.LUT R46, R49, R46, RZ, 0x3c, !PT ;  /* 0x0000002e312e7212 */ /* 0x000fe200078e3cff */
[----:B------:R-:W5:Y:S01]  /*0900*/  LDS.128 R32, [R53+0x3000] ;  /* 0x0030000035207984 */ /* 0x000f620000000c00 */
[----:B------:R-:W-:-:S03]  /*0910*/  LOP3.LUT R47, R47, R48, RZ, 0x3c, !PT ;  /* 0x000000302f2f7212 */ /* 0x000fc600078e3cff */
[----:B------:R-:W5:Y:S01]  /*0920*/  LDS.128 R36, [R53+0x3800] ;  /* 0x0038000035247984 */ /* 0x000f620000000c00 */
[----:B------:R-:W-:Y:S02]  /*0930*/  IMAD.IADD R44, R46, 0x1, R45 ;  /* 0x000000012e2c7824 */ /* 0x000fe400078e022d */
[----:B------:R-:W-:Y:S02]  /*0940*/  IMAD.U32 R2, R2, 0x200, R47 ;  /* 0x0000020002027824 */ /* 0x000fe400078e002f */
[----:B0-----:R-:W-:Y:S01]  /*0950*/  FMUL.FTZ R45, R9, UR4 ;  /* 0x00000004092d7c20 */ /* 0x001fe20008410000 */
[----:B------:R-:W-:Y:S01]  /*0960*/  FMUL.FTZ R46, R11, UR4 ;  /* 0x000000040b2e7c20 */ /* 0x000fe20008410000 */
[----:B------:R-:W-:Y:S01]  /*0970*/  FMUL.FTZ R9, R10, UR4 ;  /* 0x000000040a097c20 */ /* 0x000fe20008410000 */
        /* <DEDUP_REMOVED lines=8> */
[----:B------:R-:W-:Y:S01]  /*0a00*/  F2FP.F16.F32.PACK_AB R10, R13, R10 ;  /* 0x0000000a0d0a723e */ /* 0x000fe200000000ff */
[----:B---3--:R-:W-:Y:S01]  /*0a10*/  FMUL.FTZ R18, R24, UR4 ;  /* 0x0000000418127c20 */ /* 0x008fe20008410000 */
[----:B------:R-:W-:Y:S01]  /*0a20*/  FMUL.FTZ R17, R17, UR4 ;  /* 0x0000000411117c20 */ /* 0x000fe20008410000 */
[----:B------:R-:W-:Y:S01]  /*0a30*/  F2FP.F16.F32.PACK_AB R13, R19, R14 ;  /* 0x0000000e130d723e */ /* 0x000fe200000000ff */
[----:B------:R-:W-:Y:S01]  /*0a40*/  FMUL.FTZ R25, R25, UR4 ;  /* 0x0000000419197c20 */ /* 0x000fe20008410000 */
[----:B----4-:R-:W-:Y:S01]  /*0a50*/  FMUL.FTZ R24, R30, UR4 ;  /* 0x000000041e187c20 */ /* 0x010fe20008410000 */
[----:B------:R-:W-:Y:S01]  /*0a60*/  FMUL.FTZ R31, R31, UR4 ;  /* 0x000000041f1f7c20 */ /* 0x000fe20008410000 */
[----:B------:R-:W-:Y:S01]  /*0a70*/  FMUL.FTZ R29, R29, UR4 ;  /* 0x000000041d1d7c20 */ /* 0x000fe20008410000 */
[----:B------:R-:W-:Y:S01]  /*0a80*/  F2FP.F16.F32.PACK_AB R8, R45, R8 ;  /* 0x000000082d08723e */ /* 0x000fe200000000ff */
[----:B-----5:R-:W-:Y:S01]  /*0a90*/  FMUL.FTZ R15, R20, UR4 ;  /* 0x00000004140f7c20 */ /* 0x020fe20008410000 */
[----:B------:R-:W-:Y:S01]  /*0aa0*/  FMUL.FTZ R20, R21, UR4 ;  /* 0x0000000415147c20 */ /* 0x000fe20008410000 */
[----:B------:R-:W-:Y:S01]  /*0ab0*/  FMUL.FTZ R21, R26, UR4 ;  /* 0x000000041a157c20 */ /* 0x000fe20008410000 */
[----:B------:R-:W-:Y:S01]  /*0ac0*/  FMUL.FTZ R26, R27, UR4 ;  /* 0x000000041b1a7c20 */ /* 0x000fe20008410000 */
[----:B------:R-:W-:Y:S01]  /*0ad0*/  FMUL.FTZ R27, R32, UR4 ;  /* 0x00000004201b7c20 */ /* 0x000fe20008410000 */
[----:B------:R-:W-:Y:S01]  /*0ae0*/  F2FP.F16.F32.PACK_AB R19, R31, R24 ;  /* 0x000000181f13723e */ /* 0x000fe200000000ff */
[----:B------:R-:W-:Y:S01]  /*0af0*/  FMUL.FTZ R32, R33, UR4 ;  /* 0x0000000421207c20 */ /* 0x000fe20008410000 */
[----:B------:R-:W-:Y:S01]  /*0b00*/  HFMA2.MMA R24, -RZ, RZ, 0, 1.9073486328125e-06 ;  /* 0x00000020ff187435 */ /* 0x000fe200000001ff */
[----:B------:R-:W-:Y:S01]  /*0b10*/  FMUL.FTZ R16, R22, UR4 ;  /* 0x0000000416107c20 */ /* 0x000fe20008410000 */
[----:B------:R-:W-:Y:S01]  /*0b20*/  FMUL.FTZ R23, R23, UR4 ;  /* 0x0000000417177c20 */ /* 0x000fe20008410000 */
[----:B------:R-:W-:Y:S01]  /*0b30*/  FMUL.FTZ R33, R38, UR4 ;  /* 0x0000000426217c20 */ /* 0x000fe20008410000 */
[----:B------:R-:W-:Y:S01]  /*0b40*/  FMUL.FTZ R38, R39, UR4 ;  /* 0x0000000427267c20 */ /* 0x000fe20008410000 */
[----:B------:R-:W-:Y:S01]  /*0b50*/  VIADD R39, R41, 0x8000 ;  /* 0x0000800029277836 */ /* 0x000fe20000000000 */
[----:B------:R-:W-:Y:S01]  /*0b60*/  F2FP.F16.F32.PACK_AB R14, R20, R15 ;  /* 0x0000000f140e723e */ /* 0x000fe200000000ff */
[----:B------:R-:W-:Y:S01]  /*0b70*/  FMUL.FTZ R22, R28, UR4 ;  /* 0x000000041c167c20 */ /* 0x000fe20008410000 */
[----:B------:R-:W-:Y:S01]  /*0b80*/  F2FP.F16.F32.PACK_AB R15, R23, R16 ;  /* 0x00000010170f723e */ /* 0x000fe200000000ff */
[----:B------:R-:W-:Y:S01]  /*0b90*/  IMAD R23, R44, 0x2, R39 ;  /* 0x000000022c177824 */ /* 0x000fe200078e0227 */
[----:B------:R-:W-:Y:S01]  /*0ba0*/  SEL R24, R24, 0xffffffe0, !P1 ;  /* 0xffffffe018187807 */ /* 0x000fe20004800000 */
[----:B------:R-:W-:Y:S01]  /*0bb0*/  FMUL.FTZ R28, R34, UR4 ;  /* 0x00000004221c7c20 */ /* 0x000fe20008410000 */
[----:B------:R-:W-:Y:S01]  /*0bc0*/  FMUL.FTZ R35, R35, UR4 ;  /* 0x0000000423237c20 */ /* 0x000fe20008410000 */
[----:B------:R-:W-:Y:S01]  /*0bd0*/  FMUL.FTZ R30, R36, UR4 ;  /* 0x00000004241e7c20 */ /* 0x000fe20008410000 */
[----:B------:R-:W-:Y:S01]  /*0be0*/  FMUL.FTZ R37, R37, UR4 ;  /* 0x0000000425257c20 */ /* 0x000fe20008410000 */
[C---:B------:R-:W-:Y:S01]  /*0bf0*/  VIADD R45, R23.reuse, 0x40 ;  /* 0x00000040172d7836 */ /* 0x040fe20000000000 */
[----:B------:R-:W-:Y:S01]  /*0c00*/  F2FP.F16.F32.PACK_AB R9, R46, R9 ;  /* 0x000000092e09723e */ /* 0x000fe200000000ff */
[----:B------:R-:W-:Y:S01]  /*0c10*/  @P2 VIADD R45, R23, 0xffffffc0 ;  /* 0xffffffc0172d2836 */ /* 0x000fe20000000000 */
[----:B------:R-:W-:Y:S01]  /*0c20*/  F2FP.F16.F32.PACK_AB R11, R48, R11 ;  /* 0x0000000b300b723e */ /* 0x000fe200000000ff */
[--C-:B------:R-:W-:Y:S01]  /*0c30*/  IMAD R44, R44, 0x2, R41.reuse ;  /* 0x000000022c2c7824 */ /* 0x100fe200078e0229 */
[----:B------:R-:W-:Y:S01]  /*0c40*/  F2FP.F16.F32.PACK_AB R20, R32, R27 ;  /* 0x0000001b2014723e */ /* 0x000fe200000000ff */
[----:B------:R-:W-:Y:S01]  /*0c50*/  IMAD R41, R2, 0x2, R41 ;  /* 0x0000000202297824 */ /* 0x000fe200078e0229 */
[----:B------:R-:W-:Y:S01]  /*0c60*/  F2FP.F16.F32.PACK_AB R12, R17, R12 ;  /* 0x0000000c110c723e */ /* 0x000fe200000000ff */
[----:B------:R-:W-:Y:S01]  /*0c70*/  ULDC UR4, c[0x0][0x244] ;  /* 0x0000910000047ab9 */ /* 0x000fe20000000800 */
[----:B------:R-:W-:Y:S01]  /*0c80*/  F2FP.F16.F32.PACK_AB R16, R25, R18 ;  /* 0x000000121910723e */ /* 0x000fe200000000ff */
[----:B------:R0:W-:Y:S01]  /*0c90*/  STSM.16.M88.4 [R44+0x8000], R8 ;  /* 0x008000082c007844 */ /* 0x0001e20000000200 */
[----:B------:R-:W-:-:S02]  /*0ca0*/  IADD3 R32, R23, R24, RZ ;  /* 0x0000001817207210 */ /* 0x000fc40007ffe0ff */
[----:B------:R-:W-:Y:S02]  /*0cb0*/  F2FP.F16.F32.PACK_AB R17, R26, R21 ;  /* 0x000000151a11723e */ /* 0x000fe400000000ff */
[----:B------:R-:W-:Y:S01]  /*0cc0*/  F2FP.F16.F32.PACK_AB R18, R29, R22 ;  /* 0x000000161d12723e */ /* 0x000fe200000000ff */
[----:B------:R1:W-:Y:S01]  /*0cd0*/  STSM.16.M88.4 [R32], R12 ;  /* 0x0000000c20007844 */ /* 0x0003e20000000200 */
[----:B------:R-:W-:Y:S01]  /*0ce0*/  F2FP.F16.F32.PACK_AB R23, R38, R33 ;  /* 0x000000212617723e */ /* 0x000fe200000000ff */
[----:B------:R-:W-:Y:S01]  /*0cf0*/  IMAD.IADD R33, R24, 0x1, R45 ;  /* 0x0000000118217824 */ /* 0x000fe200078e022d */
[----:B------:R-:W-:Y:S01]  /*0d00*/  F2FP.F16.F32.PACK_AB R21, R35, R28 ;  /* 0x0000001c2315723e */ /* 0x000fe200000000ff */
[----:B------:R1:W-:Y:S01]  /*0d10*/  STSM.16.M88.4 [R45], R16 ;  /* 0x000000102d007844 */ /* 0x0003e20000000200 */
[----:B------:R-:W-:Y:S01]  /*0d20*/  F2FP.F16.F32.PACK_AB R22, R37, R30 ;  /* 0x0000001e2516723e */ /* 0x000fe200000000ff */
[----:B------:R-:W-:Y:S01]  /*0d30*/  IMAD.SHL.U32 R30, R0, 0x8, RZ ;  /* 0x00000008001e7824 */ /* 0x000fe200078e00ff */
[----:B------:R-:W-:-:S02]  /*0d40*/  IADD3 R28, P0, R40, R50, RZ ;  /* 0x00000032281c7210 */ /* 0x000fc40007f1e0ff */
[C---:B------:R-:W-:Y:S01]  /*0d50*/  IADD3 R0, R40.reuse, 0x10, RZ ;  /* 0x0000001028007810 */ /* 0x040fe20007ffe0ff */
[----:B------:R1:W-:Y:S01]  /*0d60*/  STSM.16.M88.4 [R33], R20 ;  /* 0x0000001421007844 */ /* 0x0003e20000000200 */
[----:B------:R-:W-:Y:S01]  /*0d70*/  LEA.HI.X.SX32 R29, R40, R51, 0x1, P0 ;  /* 0x00000033281d7211 */ /* 0x000fe200000f0eff */
[----:B0-----:R-:W-:Y:S01]  /*0d80*/  IMAD R11, R6, UR7, R5 ;  /* 0x00000007060b7c24 */ /* 0x001fe2000f8e0205 */
[----:B------:R-:W-:Y:S01]  /*0d90*/  BAR.SYNC.DEFER_BLOCKING 0x0 ;  /* 0x0000000000007b1d */ /* 0x000fe20000010000 */
[----:B------:R-:W-:Y:S01]  /*0da0*/  ISETP.GE.AND P0, PT, R30, UR4, PT ;  /* 0x000000041e007c0c */ /* 0x000fe2000bf06270 */
[C---:B------:R-:W-:Y:S01]  /*0db0*/  VIADD R5, R40.reuse, 0x20 ;  /* 0x0000002028057836 */ /* 0x040fe20000000000 */
[--C-:B------:R-:W-:Y:S02]  /*0dc0*/  SHF.R.S32.HI R31, RZ, 0x1f, R30.reuse ;  /* 0x0000001fff1f7819 */ /* 0x100fe4000001141e */
[CC--:B------:R-:W-:Y:S01]  /*0dd0*/  ISETP.GE.OR P3, PT, R40.reuse, R43.reuse, P0 ;  /* 0x0000002b2800720c */ /* 0x0c0fe20000766670 */
[----:B------:R-:W-:Y:S01]  /*0de0*/  ULDC.64 UR4, c[0x0][0x260] ;  /* 0x0000980000047ab9 */ /* 0x000fe20000000a00 */
[----:B------:R-:W-:Y:S01]  /*0df0*/  VIADD R40, R40, 0x30 ;  /* 0x0000003028287836 */ /* 0x000fe20000000000 */
[-C--:B------:R-:W-:Y:S01]  /*0e00*/  ISETP.GE.OR P1, PT, R5, R43.reuse, P0 ;  /* 0x0000002b0500720c */ /* 0x080fe20000726670 */
[----:B------:R-:W-:Y:S01]  /*0e10*/  IMAD.WIDE.U32 R8, R6, UR6, R30 ;  /* 0x0000000606087c25 */ /* 0x000fe2000f8e001e */
[----:B------:R-:W-:-:S02]  /*0e20*/  ISETP.GE.OR P2, PT, R0, R43, P0 ;  /* 0x0000002b0000720c */ /* 0x000fc40000746670 */
[----:B------:R-:W-:Y:S01]  /*0e30*/  ISETP.GE.OR P0, PT, R40, R43, P0 ;  /* 0x0000002b2800720c */ /* 0x000fe20000706670 */
[----:B------:R-:W-:Y:S02]  /*0e40*/  IMAD R7, R7, UR4, RZ ;  /* 0x0000000407077c24 */ /* 0x000fe4000f8e02ff */
[----:B------:R-:W-:Y:S02]  /*0e50*/  IMAD.IADD R9, R9, 0x1, R11 ;  /* 0x0000000109097824 */ /* 0x000fe400078e020b */
[C---:B------:R-:W-:Y:S02]  /*0e60*/  IMAD R11, R4.reuse, UR5, R7 ;  /* 0x00000005040b7c24 */ /* 0x040fe4000f8e0207 */
[----:B------:R-:W-:Y:S01]  /*0e70*/  IMAD.WIDE.U32 R4, R4, UR4, R8 ;  /* 0x0000000404047c25 */ /* 0x000fe2000f8e0008 */
[----:B------:R-:W-:-:S03]  /*0e80*/  LEA R8, R2, R39, 0x1 ;  /* 0x0000002702087211 */ /* 0x000fc600078e08ff */
[----:B------:R-:W-:Y:S01]  /*0e90*/  IMAD.WIDE R6, R3, 0x40, R28 ;  /* 0x0000004003067825 */ /* 0x000fe200078e021c */
[----:B------:R1:W0:Y:S03]  /*0ea0*/  LDS.128 R24, [R41+0x9800] ;  /* 0x0098000029187984 */ /* 0x0002260000000c00 */
[----:B------:R-:W-:Y:S01]  /*0eb0*/  IMAD.IADD R3, R5, 0x1, R11 ;  /* 0x0000000105037824 */ /* 0x000fe200078e020b */
[----:B------:R-:W-:Y:S06]  /*0ec0*/  @P3 BRA `(.L_x_3499) ;  /* 0x00000000002c3947 */ /* 0x000fec0003800000 */
[----:B------:R-:W2:Y:S01]  /*0ed0*/  LDS.128 R8, [R8] ;  /* 0x0000000008087984 */ /* 0x000ea20000000c00 */
[----:B------:R-:W-:Y:S01]  /*0ee0*/  ULDC.64 UR4, c[0x0][0x250] ;  /* 0x0000940000047ab9 */ /* 0x000fe20000000a00 */
[----:B------:R-:W-:Y:S02]  /*0ef0*/  IMAD.MOV.U32 R2, RZ, RZ, R4 ;  /* 0x000000ffff027224 */ /* 0x000fe400078e0004 */
[----:B-1----:R-:W-:Y:S02]  /*0f00*/  IMAD R15, R7, UR4, RZ ;  /* 0x00000004070f7c24 */ /* 0x002fe4000f8e02ff */
[----:B------:R-:W-:-:S04]  /*0f10*/  IMAD.WIDE.U32 R12, R6, UR4, R2 ;  /* 0x00000004060c7c25 */ /* 0x000fc8000f8e0002 */
[----:B------:R-:W-:Y:S01]  /*0f20*/  IMAD R15, R6, UR5, R15 ;  /* 0x00000005060f7c24 */ /* 0x000fe2000f8e020f */
[----:B------:R-:W-:Y:S02]  /*0f30*/  ULDC.64 UR4, c[0x0][0x238] ;  /* 0x00008e0000047ab9 */ /* 0x000fe40000000a00 */
[----:B------:R-:W-:Y:S01]  /*0f40*/  LEA R14, P3, R12, UR4, 0x1 ;  /* 0x000000040c0e7c11 */ /* 0x000fe2000f8608ff */
[----:B------:R-:W-:-:S05]  /*0f50*/  IMAD.IADD R13, R13, 0x1, R15 ;  /* 0x000000010d0d7824 */ /* 0x000fca00078e020f */
[----:B------:R-:W-:-:S05]  /*0f60*/  LEA.HI.X R15, R12, UR5, R13, 0x1, P3 ;  /* 0x000000050c0f7c11 */ /* 0x000fca00098f0c0d */
[----:B--2---:R2:W-:Y:S02]  /*0f70*/  STG.E.128 desc[UR8][R14.64], R8 ;  /* 0x000000080e007986 */ /* 0x0045e4000c101d08 */
.L_x_3499:
[----:B------:R-:W-:Y:S05]  /*0f80*/  BSYNC B0 ;  /* 0x0000000000007941 */ /* 0x000fea0003800000 */
.L_x_3498:
[----:B--2---:R2:W3:Y:S01]  /*0f90*/  LDS.128 R8, [R41+0x8800] ;  /* 0x0088000029087984 */ /* 0x0044e20000000c00 */
[----:B------:R-:W-:Y:S04]  /*0fa0*/  BSSY B0, `(.L_x_3500) ;  /* 0x000000f000007945 */ /* 0x000fe80003800000 */
[----:B------:R-:W-:Y:S05]  /*0fb0*/  @P2 BRA `(.L_x_3501) ;  /* 0x0000000000342947 */ /* 0x000fea0003800000 */
[----:B-1----:R-:W-:Y:S01]  /*0fc0*/  IADD3 R15, P2, R6, 0x10, RZ ;  /* 0x00000010060f7810 */ /* 0x002fe20007f5e0ff */
        /* <DEDUP_REMOVED lines=12> */
.L_x_3501:
[----:B------:R-:W-:Y:S05]  /*1090*/  BSYNC B0 ;  /* 0x0000000000007941 */ /* 0x000fea0003800000 */
.L_x_3500:
[----:B---34-:R3:W4:Y:S01]  /*10a0*/  LDS.128 R8, [R41+0x9000] ;  /* 0x0090000029087984 */ /* 0x0187220000000c00 */
        /* <DEDUP_REMOVED lines=14> */
[----:B----4-:R1:W-:Y:S02]  /*1190*/  STG.E.128 desc[UR8][R14.64], R8 ;  /* 0x000000080e007986 */ /* 0x0103e4000c101d08 */
.L_x_3503:
[----:B------:R-:W-:Y:S05]  /*11a0*/  BSYNC B0 ;  /* 0x0000000000007941 */ /* 0x000fea0003800000 */
.L_x_3502:
[----:B------:R-:W-:Y:S05]  /*11b0*/  @P0 EXIT ;  /* 0x000000000000094d */ /* 0x000fea0003800000 */
[----:B------:R-:W-:Y:S01]  /*11c0*/  IADD3 R5, P0, R6, 0x30, RZ ;  /* 0x0000003006057810 */ /* 0x000fe20007f1e0ff */
[----:B------:R-:W-:Y:S01]  /*11d0*/  ULDC.64 UR4, c[0x0][0x250] ;  /* 0x0000940000047ab9 */ /* 0x000fe20000000a00 */
[----:B------:R-:W-:Y:S02]  /*11e0*/  IMAD.MOV.U32 R2, RZ, RZ, R4 ;  /* 0x000000ffff027224 */ /* 0x000fe400078e0004 */
[----:B------:R-:W-:Y:S02]  /*11f0*/  IADD3.X R6, RZ, R7, RZ, P0, !PT ;  /* 0x00000007ff067210 */ /* 0x000fe400007fe4ff */
[----:B------:R-:W-:-:S04]  /*1200*/  IMAD.WIDE.U32 R2, R5, UR4, R2 ;  /* 0x0000000405027c25 */ /* 0x000fc8000f8e0002 */
[----:B------:R-:W-:-:S04]  /*1210*/  IMAD R6, R6, UR4, RZ ;  /* 0x0000000406067c24 */ /* 0x000fc8000f8e02ff */
[----:B------:R-:W-:Y:S01]  /*1220*/  IMAD R5, R5, UR5, R6 ;  /* 0x0000000505057c24 */ /* 0x000fe2000f8e0206 */
[----:B------:R-:W-:Y:S02]  /*1230*/  ULDC.64 UR4, c[0x0][0x238] ;  /* 0x00008e0000047ab9 */ /* 0x000fe40000000a00 */
[----:B------:R-:W-:Y:S01]  /*1240*/  LEA R4, P0, R2, UR4, 0x1 ;  /* 0x0000000402047c11 */ /* 0x000fe2000f8008ff */
[----:B------:R-:W-:-:S05]  /*1250*/  IMAD.IADD R3, R3, 0x1, R5 ;  /* 0x0000000103037824 */ /* 0x000fca00078e0205 */
[----:B------:R-:W-:-:S05]  /*1260*/  LEA.HI.X R5, R2, UR5, R3, 0x1, P0 ;  /* 0x0000000502057c11 */ /* 0x000fca00080f0c03 */
[----:B0-----:R-:W-:Y:S01]  /*1270*/  STG.E.128 desc[UR8][R4.64], R24 ;  /* 0x0000001804007986 */ /* 0x001fe2000c101d08 */
[----:B------:R-:W-:Y:S05]  /*1280*/  EXIT ;  /* 0x000000000000794d */ /* 0x000fea0003800000 */
.L_x_3504:
        /* <DEDUP_REMOVED lines=15> */
.L_x_3710:


//--------------------- .text._ZN7cutlass13device_kernelIN5flash11enable_sm90INS1_16FlashAttnBwdSm90INS1_25CollectiveMainloopBwdSm90ILi2ELi2ELi2EN4cute5tupleIJNS5_1CILi1EEES8_S8_EEENS6_IJNS7_ILi64EEENS7_ILi128EEESB_EEENS_6half_tEfNS_4arch4Sm90ELb1ELb0ELb0ELb1ELb1ELb1ELb0ELb0ELi2ELi1ELi2ELi1ELb0EEENS1_24CollectiveEpilogueBwdGQAISC_fSF_Li256ELb1ELb1EEENS1_25SingleTileBwdLPTSchedulerILb1ELi128ELb1EEEEEEEEEvNT_6ParamsE --------------------------
	.section	.text._ZN7cutlass13device_kernelIN5flash11enable_sm90INS1_16FlashAttnBwdSm90INS1_25CollectiveMainloopBwdSm90ILi2ELi2ELi2EN4cute5tupleIJNS5_1CILi1EEES8_S8_EEENS6_IJNS7_ILi64EEENS7_ILi128EEESB_EEENS_6half_tEfNS_4arch4Sm90ELb1ELb0ELb0ELb1ELb1ELb1ELb0ELb0ELi2ELi1ELi2ELi1ELb0EEENS1_24CollectiveEpilogueBwdGQAISC_fSF_Li256ELb1ELb1EEENS1_25SingleTileBwdLPTSchedulerILb1ELi128ELb1EEEEEEEEEvNT_6ParamsE,"ax",@progbits
	.align	128
.text._ZN7cutlass13device_kernelIN5flash11enable_sm90INS1_16FlashAttnBwdSm90INS1_25CollectiveMainloopBwdSm90ILi2ELi2ELi2EN4cute5tupleIJNS5_1CILi1EEES8_S8_EEENS6_IJNS7_ILi64EEENS7_ILi128EEESB_EEENS_6half_tEfNS_4arch4Sm90ELb1ELb0ELb0ELb1ELb1ELb1ELb0ELb0ELi2ELi1ELi2ELi1ELb0EEENS1_24CollectiveEpilogueBwdGQAISC_fSF_Li256ELb1ELb1EEENS1_25SingleTileBwdLPTSchedulerILb1ELi128ELb1EEEEEEEEEvNT_6ParamsE:
        .type           _ZN7cutlass13device_kernelIN5flash11enable_sm90INS1_16FlashAttnBwdSm90INS1_25CollectiveMainloopBwdSm90ILi2ELi2ELi2EN4cute5tupleIJNS5_1CILi1EEES8_S8_EEENS6_IJNS7_ILi64EEENS7_ILi128EEESB_EEENS_6half_tEfNS_4arch4Sm90ELb1ELb0ELb0ELb1ELb1ELb1ELb0ELb0ELi2ELi1ELi2ELi1ELb0EEENS1_24CollectiveEpilogueBwdGQAISC_fSF_Li256ELb1ELb1EEENS1_25SingleTileBwdLPTSchedulerILb1ELi128ELb1EEEEEEEEEvNT_6ParamsE,@function
        .size           _ZN7cutlass13device_kernelIN5flash11enable_sm90INS1_16FlashAttnBwdSm90INS1_25CollectiveMainloopBwdSm90ILi2ELi2ELi2EN4cute5tupleIJNS5_1CILi1EEES8_S8_EEENS6_IJNS7_ILi64EEENS7_ILi128EEESB_EEENS_6half_tEfNS_4arch4Sm90ELb1ELb0ELb0ELb1ELb1ELb1ELb0ELb0ELi2ELi1ELi2ELi1ELb0EEENS1_24CollectiveEpilogueBwdGQAISC_fSF_Li256ELb1ELb1EEENS1_25SingleTileBwdLPTSchedulerILb1ELi128ELb1EEEEEEEEEvNT_6ParamsE,(.L_x_3711 - _ZN7cutlass13device_kernelIN5flash11enable_sm90INS1_16FlashAttnBwdSm90INS1_25CollectiveMainloopBwdSm90ILi2ELi2ELi2EN4cute5tupleIJNS5_1CILi1EEES8_S8_EEENS6_IJNS7_ILi64EEENS7_ILi128EEESB_EEENS_6half_tEfNS_4arch4Sm90ELb1ELb0ELb0ELb1ELb1ELb1ELb0ELb0ELi2ELi1ELi2ELi1ELb0EEENS1_24CollectiveEpilogueBwdGQAISC_fSF_Li256ELb1ELb1EEENS1_25SingleTileBwdLPTSchedulerILb1ELi128ELb1EEEEEEEEEvNT_6ParamsE)
        .other          _ZN7cutlass13device_kernelIN5flash11enable_sm90INS1_16FlashAttnBwdSm90INS1_25CollectiveMainloopBwdSm90ILi2ELi2ELi2EN4cute5tupleIJNS5_1CILi1EEES8_S8_EEENS6_IJNS7_ILi64EEENS7_ILi128EEESB_EEENS_6half_tEfNS_4arch4Sm90ELb1ELb0ELb0ELb1ELb1ELb1ELb0ELb0ELi2ELi1ELi2ELi1ELb0EEENS1_24CollectiveEpilogueBwdGQAISC_fSF_Li256ELb1ELb1EEENS1_25SingleTileBwdLPTSchedulerILb1ELi128ELb1EEEEEEEEEvNT_6ParamsE,@"STO_CUDA_ENTRY STV_DEFAULT"
_ZN7cutlass13device_kernelIN5flash11enable_sm90INS1_16FlashAttnBwdSm90INS1_25CollectiveMainloopBwdSm90ILi2ELi2ELi2EN4cute5tupleIJNS5_1CILi1EEES8_S8_EEENS6_IJNS7_ILi64EEENS7_ILi128EEESB_EEENS_6half_tEfNS_4arch4Sm90ELb1ELb0ELb0ELb1ELb1ELb1ELb0ELb0ELi2ELi1ELi2ELi1ELb0EEENS1_24CollectiveEpilogueBwdGQAISC_fSF_Li256ELb1ELb1EEENS1_25SingleTileBwdLPTSchedulerILb1ELi128ELb1EEEEEEEEEvNT_6ParamsE:
        /* <DEDUP_REMOVED lines=24> */
.L_x_3506:
[----:B------:R-:W-:Y:S05]  /*0180*/  BSYNC B0 ;  /* 0x0000000000007941 */ /* 0x000fea0003800000 */
.L_x_3505:
        /* <DEDUP_REMOVED lines=37> */
.L_x_3507:
        /* <DEDUP_REMOVED lines=22> */
.L_x_3508:
[----:B------:R-:W-:Y:S01]  /*0540*/  PLOP3.LUT P0, PT, PT, PT, UP0, 0x80, 0x0 ;  /* 0x000000000000781c */ /* 0x000fe20003f0f008 */
[----:B------:R-:W-:Y:S01]  /*0550*/  NOP ;  /* 0x0000000000007918 */ /* 0x000fe20000000000 */
[----:B------:R-:W-:Y:S01]  /*0560*/  ULDC.64 UR46, c[0x0][0x208] ;  /* 0x00008200002e7ab9 */ /* 0x000fe20000000a00 */
[----:B------:R-:W-:Y:S01]  /*0570*/  BSSY B6, `(.L_x_3509) ;  /* 0x0000980000067945 */ /* 0x000fe20003800000 */
[----:B-12-4-:R-:W-:Y:S09]  /*0580*/  BAR.SYNC.DEFER_BLOCKING 0x0 ;  /* 0x0000000000007b1d */ /* 0x016ff20000010000 */
[----:B------:R-:W-:Y:S05]  /*0590*/  @!P0 BRA `(.L_x_3510) ;  /* 0x0000004c00fc8947 */ /* 0x000fea0003800000 */
.L_x_3511:
        /* <DEDUP_REMOVED lines=32> */
.L_x_3512:
[----:B------:R-:W-:Y:S01]  /*07a0*/  ULDC UR8, c[0x0][0x8cc] ;  /* 0x0002330000087ab9 */ /* 0x000fe20000000800 */
[----:B------:R-:W-:Y:S01]  /*07b0*/  UMOV UR7, UR9 ;  /* 0x0000000900077c82 */ /* 0x000fe20008000000 */
[----:B------:R-:W-:-:S11]  /*07c0*/  UISETP.NE.AND UP0, UPT, UR8, 0x1, UPT ;  /* 0x000000010800788c */ /* 0x000fd6000bf05270 */
[----:B------:R-:W-:Y:S02]  /*07d0*/  @UP0 ULDC.64 UR10, c[0x0][0x8d0] ;  /* 0x00023400000a0ab9 */ /* 0x000fe40000000a00 */
[----:B------:R-:W-:-:S04]  /*07e0*/  UIMAD.WIDE.U32 UR4, UR9, UR10, URZ ;  /* 0x0000000a090472a5 */ /* 0x000fc8000f8e003f */
[----:B------:R-:W-:-:S04]  /*07f0*/  @UP0 USHF.R.U32.HI UR7, URZ, UR11, UR5 ;  /* 0x0000000b3f070299 */ /* 0x000fc80008011605 */
[----:B------:R-:W-:-:S12]  /*0800*/  UIMAD UR4, UR7, UR8, URZ ;  /* 0x00000008070472a4 */ /* 0x000fd8000f8e023f */
.L_x_3513:
        /* <DEDUP_REMOVED lines=23> */
.L_x_3514:
        /* <DEDUP_REMOVED lines=14> */
.L_x_3516:
[----:B------:R-:W-:-:S05]  /*0a60*/  ULDC UR4, c[0x0][0x8f4] ;  /* 0x00023d0000047ab9 */ /* 0x000fca0000000800 */
.L_x_3515:
        /* <DEDUP_REMOVED lines=22> */
.L_x_3518:
        /* <DEDUP_REMOVED lines=14> */
.L_x_3519:
        /* <DEDUP_REMOVED lines=11> */
.L_x_3520:
        /* <DEDUP_REMOVED lines=13> */
.L_x_3521:
        /* <DEDUP_REMOVED lines=101> */
.L_x_3524:
        /* <DEDUP_REMOVED lines=15> */
.L_x_3523:
        /* <DEDUP_REMOVED lines=22> */
.L_x_3526:
        /* <DEDUP_REMOVED lines=15> */
.L_x_3525:
        /* <DEDUP_REMOVED lines=8> */
.L_x_3642:
        /* <DEDUP_REMOVED lines=15> */
.L_x_3528:
        /* <DEDUP_REMOVED lines=102> */
.L_x_3540:
[----:B------:R-:W-:-:S13]  /*1f90*/  ISETP.NE.AND P0, PT, R231, 0x3, PT ;  /* 0x00000003e700780c */ /* 0x000fda0003f05270 */
[----:B------:R-:W-:Y:S05]  /*1fa0*/  @!P0 BRA `(.L_x_3530) ;  /* 0x0000000000048947 */ /* 0x000fea0003800000 */
[----:B------:R-:W-:Y:S01]  /*1fb0*/  BPT.TRAP 0x1 ;  /* 0x000000040000795c */ /* 0x000fe20000300000 */
.L_x_3530:
[----:B------:R-:W-:Y:S01]  /*1fc0*/  IMAD R0, R3, 0x8, R228 ;  /* 0x0000000803007824 */ /* 0x000fe200078e02e4 */
[----:B------:R-:W-:-:S04]  /*1fd0*/  SHF.L.U32 R9, R4, 0x1f, RZ ;  /* 0x0000001f04097819 */ /* 0x000fc800000006ff */
[----:B------:R2:W3:Y:S01]  /*1fe0*/  SYNCS.PHASECHK.TRANS64.TRYWAIT P1, [R0+URZ+0x30810], R9 ;  /* 0x03081009000075a7 */ /* 0x0004e2000802017f */
[----:B------:R-:W-:Y:S05]  /*1ff0*/  @!P0 BRA `(.L_x_3531) ;  /* 0x0000000000048947 */ /* 0x000fea0003800000 */
[----:B------:R-:W-:Y:S01]  /*2000*/  BPT.TRAP 0x1 ;  /* 0x000000040000795c */ /* 0x000fe20000300000 */
.L_x_3531:
[----:B---3--:R-:W-:Y:S05]  /*2010*/  @P1 BRA `(.L_x_3532) ;  /* 0x0000000000081947 */ /* 0x008fea0003800000 */
[----:B------:R-:W3:Y:S02]  /*2020*/  SYNCS.PHASECHK.TRANS64.TRYWAIT P1, [R0+URZ+0x30810], R9 ;  /* 0x03081009000075a7 */ /* 0x000ee4000802017f */
[----:B---3--:R-:W-:Y:S05]  /*2030*/  @!P1 BRA `(.L_x_3533) ;  /* 0x0000007c00849947 */ /* 0x008fea0003800000 */
.L_x_3532:
        /* <DEDUP_REMOVED lines=81> */
.L_x_3534:
[----:B------:R1:W1:Y:S01]  /*2550*/  SYNCS.PHASECHK.TRANS64.TRYWAIT P1, [R0+URZ+0x30830], R9 ;  /* 0x03083009000075a7 */ /* 0x000262000802017f */
[----:B------:R-:W-:Y:S05]  /*2560*/  @!P0 BRA `(.L_x_3535) ;  /* 0x0000000000048947 */ /* 0x000fea0003800000 */
[----:B------:R-:W-:Y:S01]  /*2570*/  BPT.TRAP 0x1 ;  /* 0x000000040000795c */ /* 0x000fe20000300000 */
.L_x_3535:
[----:B------:R-:W-:-:S05]  /*2580*/  VIADD R6, R228, 0x20000 ;  /* 0x00020000e4067836 */ /* 0x000fca0000000000 */
[----:B------:R-:W-:-:S04]  /*2590*/  SHF.R.U32.HI R6, RZ, 0x4, R6 ;  /* 0x00000004ff067819 */ /* 0x000fc80000011606 */
[----:B------:R-:W-:-:S04]  /*25a0*/  LOP3.LUT R225, R6, 0x3fff, RZ, 0xc0, !PT ;  /* 0x00003fff06e17812 */ /* 0x000fc800078ec0ff */
[----:B------:R-:W-:Y:S01]  /*25b0*/  LOP3.LUT R6, R225, 0x10000, RZ, 0xfc, !PT ;  /* 0x00010000e1067812 */ /* 0x000fe200078efcff */
[----:B-1----:R-:W-:Y:S06]  /*25c0*/  @P1 BRA `(.L_x_3536) ;  /* 0x0000000000081947 */ /* 0x002fec0003800000 */
[----:B------:R-:W1:Y:S02]  /*25d0*/  SYNCS.PHASECHK.TRANS64.TRYWAIT P1, [R0+URZ+0x30830], R9 ;  /* 0x03083009000075a7 */ /* 0x000e64000802017f */
[----:B-1----:R-:W-:Y:S05]  /*25e0*/  @!P1 BRA `(.L_x_3537) ;  /* 0x00000078002c9947 */ /* 0x002fea0003800000 */
.L_x_3536:
        /* <DEDUP_REMOVED lines=406> */
.L_x_3538:
        /* <DEDUP_REMOVED lines=49> */
.L_x_3539:
        /* <DEDUP_REMOVED lines=78> */
.L_x_3522:
[----:B------:R-:W-:Y:S05]  /*4740*/  @P0 BRA `(.L_x_3517) ;  /* 0x0000005400880947 */ /* 0x000fea0003800000 */
[----:B------:R-:W-:Y:S01]  /*4750*/  ULDC.64 UR4, c[0x0][0x878] ;  /* 0x00021e0000047ab9 */ /* 0x000fe20000000a00 */
[----:B------:R-:W1:Y:S01]  /*4760*/  S2R R4, SR_TID.X ;  /* 0x0000000000047919 */ /* 0x000e620000002100 */
[----:B------:R-:W-:Y:S01]  /*4770*/  UISETP.NE.U32.AND UP0, UPT, UR4, URZ, UPT ;  /* 0x0000003f0400728c */ /* 0x000fe2000bf05070 */
[----:B------:R-:W-:Y:S01]  /*4780*/  ULDC UR10, c[0x0][0x870] ;  /* 0x00021c00000a7ab9 */ /* 0x000fe20000000800 */
[----:B------:R-:W-:Y:S02]  /*4790*/  ULDC UR11, c[0x0][0x80c] ;  /* 0x00020300000b7ab9 */ /* 0x000fe40000000800 */
[----:B------:R-:W-:Y:S01]  /*47a0*/  UISETP.NE.AND.EX UP0, UPT, UR5, URZ, UPT, UP0 ;  /* 0x0000003f0500728c */ /* 0x000fe2000bf05300 */
[----:B------:R-:W2:Y:S01]  /*47b0*/  S2UR UR15, SR_CgaCtaId ;  /* 0x00000000000f79c3 */ /* 0x000ea20000008800 */
[----:B------:R-:W-:Y:S01]  /*47c0*/  UMOV UR14, 0x400 ;  /* 0x00000400000e7882 */ /* 0x000fe20000000000 */
[----:B------:R-:W-:Y:S01]  /*47d0*/  ULDC.64 UR18, c[0x0][0x818] ;  /* 0x0002060000127ab9 */ /* 0x000fe20000000a00 */
[----:B------:R-:W-:Y:S01]  /*47e0*/  ULDC.64 UR20, c[0x0][0x840] ;  /* 0x0002100000147ab9 */ /* 0x000fe20000000a00 */
[----:B------:R-:W-:Y:S01]  /*47f0*/  ULDC.64 UR22, c[0x0][0x848] ;  /* 0x0002120000167ab9 */ /* 0x000fe20000000a00 */
[----:B------:R-:W-:-:S05]  /*4800*/  PLOP3.LUT P0, PT, PT, PT, UP0, 0x80, 0x0 ;  /* 0x000000000000781c */ /* 0x000fca0003f0f008 */
[----:B------:R-:W-:Y:S02]  /*4810*/  @UP0 ULDC.64 UR4, c[0x0][0x878] ;  /* 0x00021e0000040ab9 */ /* 0x000fe40000000a00 */
[----:B------:R-:W-:-:S06]  /*4820*/  @UP0 UIMAD.WIDE UR4, UR37, 0x4, UR4 ;  /* 0x00000004250408a5 */ /* 0x000fcc000f8e0204 */
[----:B------:R-:W-:Y:S01]  /*4830*/  IMAD.U32 R2, RZ, RZ, UR4 ;  /* 0x00000004ff027e24 */ /* 0x000fe2000f8e00ff */
[----:B------:R-:W-:Y:S01]  /*4840*/  ULDC UR4, c[0x0][0x850] ;  /* 0x0002140000047ab9 */ /* 0x000fe20000000800 */
[----:B------:R-:W-:-:S05]  /*4850*/  IMAD.U32 R3, RZ, RZ, UR5 ;  /* 0x00000005ff037e24 */ /* 0x000fca000f8e00ff */
[----:B------:R-:W3:Y:S01]  /*4860*/  @P0 LDG.E R2, desc[UR46][R2.64] ;  /* 0x0000002e02020981 */ /* 0x000ee2000c1e1900 */
[----:B------:R-:W-:Y:S01]  /*4870*/  UISETP.NE.AND UP1, UPT, UR4, 0x1, UPT ;  /* 0x000000010400788c */ /* 0x000fe2000bf25270 */
[C---:B-1----:R-:W-:Y:S01]  /*4880*/  VIADD R5, R4.reuse, 0xffffff80 ;  /* 0xffffff8004057836 */ /* 0x042fe20000000000 */
[----:B------:R-:W-:Y:S01]  /*4890*/  UIMAD UR10, UR39, UR10, URZ ;  /* 0x0000000a270a72a4 */ /* 0x000fe2000f8e023f */
[----:B------:R-:W-:Y:S01]  /*48a0*/  BSSY B0, `(.L_x_3541) ;  /* 0x000005e000007945 */ /* 0x000fe20003800000 */
[----:B------:R-:W-:Y:S01]  /*48b0*/  UMOV UR5, UR36 ;  /* 0x0000002400057c82 */ /* 0x000fe20008000000 */
[----:B------:R-:W-:Y:S01]  /*48c0*/  UIMAD UR9, UR37, UR11, URZ ;  /* 0x0000000b250972a4 */ /* 0x000fe2000f8e023f */
[----:B------:R-:W-:Y:S01]  /*48d0*/  SHF.R.S32.HI R0, RZ, 0x1f, R5 ;  /* 0x0000001fff007819 */ /* 0x000fe20000011405 */
[----:B------:R-:W-:Y:S01]  /*48e0*/  UIMAD UR10, UR10, UR11, URZ ;  /* 0x0000000b0a0a72a4 */ /* 0x000fe2000f8e023f */
[----:B------:R-:W-:Y:S01]  /*48f0*/  BAR.SYNC.DEFER_BLOCKING 0x1, 0x100 ;  /* 0x0044000000007b1d */ /* 0x000fe20000010000 */
[----:B------:R-:W-:Y:S01]  /*4900*/  USHF.L.U32 UR39, UR39, 0xe, URZ ;  /* 0x0000000e27277899 */ /* 0x000fe2000800063f */
[----:B------:R-:W-:-:S04]  /*4910*/  ISETP.NE.AND P1, PT, R4, 0x80, PT ;  /* 0x000000800400780c */ /* 0x000fc80003f25270 */
[----:B------:R-:W-:Y:S01]  /*4920*/  @UP1 ULDC UR6, c[0x0][0x854] ;  /* 0x0002150000061ab9 */ /* 0x000fe20000000800 */
[----:B------:R-:W-:Y:S01]  /*4930*/  @UP1 ULDC UR12, c[0x0][0x858] ;  /* 0x00021600000c1ab9 */ /* 0x000fe20000000800 */
[----:B------:R-:W-:Y:S02]  /*4940*/  UIMAD.WIDE.U32 UR6, UR36, UR6, URZ ;  /* 0x00000006240672a5 */ /* 0x000fe4000f8e003f */
[----:B------:R-:W-:Y:S02]  /*4950*/  USHF.R.S32.HI UR6, URZ, 0x1f, UR9 ;  /* 0x0000001f3f067899 */ /* 0x000fe40008011409 */
[----:B------:R-:W-:Y:S02]  /*4960*/  @UP1 USHF.R.U32.HI UR5, URZ, UR12, UR7 ;  /* 0x0000000c3f051299 */ /* 0x000fe40008011607 */
[----:B------:R-:W-:Y:S02]  /*4970*/  USHF.R.S32.HI UR7, URZ, 0x1f, UR10 ;  /* 0x0000001f3f077899 */ /* 0x000fe4000801140a */
[----:B------:R-:W-:-:S02]  /*4980*/  UIADD3 UR9, UP1, UP2, UR10, UR9, UR5 ;  /* 0x000000090a097290 */ /* 0x000fc4000fa3e005 */
[----:B------:R-:W-:Y:S01]  /*4990*/  USHF.R.S32.HI UR11, URZ, 0x1f, UR5 ;  /* 0x0000001f3f0b7899 */ /* 0x000fe20008011405 */
[----:B------:R-:W-:-:S03]  /*49a0*/  ULDC.64 UR12, c[0x0][0x868] ;  /* 0x00021a00000c7ab9 */ /* 0x000fc60000000a00 */
[----:B------:R-:W-:Y:S02]  /*49b0*/  UIADD3.X UR7, UR7, UR6, UR11, UP1, UP2 ;  /* 0x0000000607077290 */ /* 0x000fe40008fe440b */
[----:B------:R-:W-:Y:S02]  /*49c0*/  USHF.L.U32 UR6, UR9, 0x2, URZ ;  /* 0x0000000209067899 */ /* 0x000fe4000800063f */
[----:B------:R-:W-:Y:S02]  /*49d0*/  USHF.L.U64.HI UR7, UR9, 0x2, UR7 ;  /* 0x0000000209077899 */ /* 0x000fe40008010207 */
[----:B------:R-:W-:Y:S01]  /*49e0*/  UIADD3 UR9, UP1, UR6, UR12, URZ ;  /* 0x0000000c06097290 */ /* 0x000fe2000ff3e03f */
[----:B---3--:R-:W-:Y:S02]  /*49f0*/  @P0 R2UR UR8, R2 ;  /* 0x00000000020802ca */ /* 0x008fe400000e0000 */
[----:B------:R-:W-:Y:S02]  /*4a00*/  LEA.HI R2, R0, R5, RZ, 0x7 ;  /* 0x0000000500027211 */ /* 0x000fe400078f38ff */
[----:B------:R-:W-:-:S02]  /*4a10*/  ISETP.NE.AND P0, PT, R5, RZ, PT ;  /* 0x000000ff0500720c */ /* 0x000fc40003f05270 */
[C---:B------:R-:W-:Y:S01]  /*4a20*/  LOP3.LUT R0, R2.reuse, 0xfffff80, RZ, 0xc0, !PT ;  /* 0x0fffff8002007812 */ /* 0x040fe200078ec0ff */
[----:B------:R-:W-:-:S04]  /*4a30*/  IMAD.SHL.U32 R2, R2, 0x40, RZ ;  /* 0x0000004002027824 */ /* 0x000fc800078e00ff */
[----:B------:R-:W-:Y:S01]  /*4a40*/  IMAD.IADD R0, R5, 0x1, -R0 ;  /* 0x0000000105007824 */ /* 0x000fe200078e0a00 */
[----:B------:R-:W-:Y:S01]  /*4a50*/  LOP3.LUT R3, R2, 0x3fffe000, RZ, 0xc0, !PT ;  /* 0x3fffe00002037812 */ /* 0x000fe200078ec0ff */
[----:B------:R-:W-:Y:S01]  /*4a60*/  @UP0 ULEA UR8, UR37, UR8, 0x7 ;  /* 0x0000000825080291 */ /* 0x000fe2000f8e383f */
[----:B------:R-:W-:-:S03]  /*4a70*/  IMAD.U32 R2, RZ, RZ, UR9 ;  /* 0x00000009ff027e24 */ /* 0x000fc6000f8e00ff */
[----:B------:R-:W-:Y:S01]  /*4a80*/  @UP0 USHF.R.S32.HI UR10, URZ, 0x1f, UR8 ;  /* 0x0000001f3f0a0899 */ /* 0x000fe20008011408 */
[----:B------:R-:W-:-:S03]  /*4a90*/  IMAD R0, R0, 0x4, R3 ;  /* 0x0000000400007824 */ /* 0x000fc600078e0203 */
[----:B------:R-:W-:Y:S02]  /*4aa0*/  @UP0 ULEA.HI UR8, UR10, UR8, URZ, 0x7 ;  /* 0x000000080a080291 */ /* 0x000fe4000f8f383f */
[----:B------:R-:W-:Y:S02]  /*4ab0*/  UIADD3.X UR10, UR7, UR13, URZ, UP1, !UPT ;  /* 0x0000000d070a7290 */ /* 0x000fe40008ffe43f */
[----:B------:R-:W-:-:S04]  /*4ac0*/  @UP0 USHF.L.U32 UR8, UR8, 0x7, URZ ;  /* 0x0000000708080899 */ /* 0x000fc8000800063f */
[----:B------:R-:W-:Y:S01]  /*4ad0*/  @UP0 ULOP3.LUT UR12, UR8, 0xffffc000, URZ, 0xc0, !UPT ;  /* 0xffffc000080c0892 */ /* 0x000fe2000f8ec03f */
[----:B------:R-:W-:Y:S01]  /*4ae0*/  IMAD.U32 R3, RZ, RZ, UR10 ;  /* 0x0000000aff037e24 */ /* 0x000fe2000f8e00ff */
[----:B--2---:R-:W-:Y:S02]  /*4af0*/  ULEA UR8, UR15, UR14, 0x18 ;  /* 0x0000000e0f087291 */ /* 0x004fe4000f8ec03f */
[----:B------:R-:W-:-:S03]  /*4b00*/  @UP0 USHF.R.S32.HI UR13, URZ, 0x1f, UR12 ;  /* 0x0000001f3f0d0899 */ /* 0x000fc6000801140c */
[----:B------:R-:W-:Y:S01]  /*4b10*/  @!UP0 UMOV UR12, URZ ;  /* 0x0000003f000c8c82 */ /* 0x000fe20008000000 */
[----:B------:R-:W-:Y:S01]  /*4b20*/  LEA R0, R0, UR8, 0x2 ;  /* 0x0000000800007c11 */ /* 0x000fe2000f8e10ff */
[----:B------:R-:W-:Y:S02]  /*4b30*/  UIADD3 UR14, UP1, UR39, UR12, URZ ;  /* 0x0000000c270e7290 */ /* 0x000fe4000ff3e03f */
[----:B------:R-:W-:Y:S01]  /*4b40*/  @!UP0 UMOV UR13, URZ ;  /* 0x0000003f000d8c82 */ /* 0x000fe20008000000 */
[----:B------:R-:W-:Y:S01]  /*4b50*/  UIMAD UR12, UR11, UR18, URZ ;  /* 0x000000120b0c72a4 */ /* 0x000fe2000f8e023f */
[----:B------:R1:W-:Y:S01]  /*4b60*/  STS.128 [R0], R24 ;  /* 0x0000001800007388 */ /* 0x0003e20000000c00 */
[----:B------:R-:W-:Y:S02]  /*4b70*/  ULEA.HI.X.SX32 UR15, UR39, UR13, 0x1, UP1 ;  /* 0x0000000d270f7291 */ /* 0x000fe400088f0e3f */
[----:B------:R-:W-:Y:S01]  /*4b80*/  UIMAD UR11, UR11, UR20, URZ ;  /* 0x000000140b0b72a4 */ /* 0x000fe2000f8e023f */
[----:B------:R1:W-:Y:S01]  /*4b90*/  STS.128 [R0+0x800], R28 ;  /* 0x0008001c00007388 */ /* 0x0003e20000000c00 */
[----:B------:R-:W-:-:S02]  /*4ba0*/  UIMAD UR16, UR5, UR19, UR12 ;  /* 0x00000013051072a4 */ /* 0x000fc4000f8e020c */
[----:B------:R-:W-:Y:S01]  /*4bb0*/  UIMAD.WIDE.U32 UR12, UR5, UR18, UR14 ;  /* 0x00000012050c72a5 */ /* 0x000fe2000f8e000e */
[----:B------:R1:W-:Y:S01]  /*4bc0*/  STS.128 [R0+0x1000], R32 ;  /* 0x0010002000007388 */ /* 0x0003e20000000c00 */
[----:B------:R-:W-:Y:S02]  /*4bd0*/  UIMAD UR18, UR5, UR21, UR11 ;  /* 0x00000015051272a4 */ /* 0x000fe4000f8e020b */
[----:B------:R-:W-:Y:S01]  /*4be0*/  USHF.R.S32.HI UR11, URZ, 0x1f, UR37 ;  /* 0x0000001f3f0b7899 */ /* 0x000fe20008011425 */
[----:B------:R1:W-:Y:S01]  /*4bf0*/  STS.128 [R0+0x1800], R36 ;  /* 0x0018002400007388 */ /* 0x0003e20000000c00 */
[----:B------:R-:W-:Y:S02]  /*4c00*/  UIMAD.WIDE.U32 UR14, UR5, UR20, UR14 ;  /* 0x00000014050e72a5 */ /* 0x000fe4000f8e000e */
[----:B------:R-:W-:Y:S01]  /*4c10*/  USEL UR11, UR11, URZ, !UP0 ;  /* 0x0000003f0b0b7287 */ /* 0x000fe2000c000000 */
[----:B------:R1:W-:Y:S01]  /*4c20*/  STS.128 [R0+0x2000], R40 ;  /* 0x0020002800007388 */ /* 0x0003e20000000c00 */
[----:B------:R-:W-:Y:S01]  /*4c30*/  ULDC.64 UR20, c[0x0][0x820] ;  /* 0x0002080000147ab9 */ /* 0x000fe20000000a00 */
[----:B------:R-:W-:-:S02]  /*4c40*/  UIADD3 UR13, UR13, UR16, URZ ;  /* 0x000000100d0d7290 */ /* 0x000fc4000fffe03f */
[----:B------:R1:W-:Y:S01]  /*4c50*/  STS.128 [R0+0x2800], R44 ;  /* 0x0028002c00007388 */ /* 0x0003e20000000c00 */
[----:B------:R-:W-:Y:S02]  /*4c60*/  USEL UR37, UR37, URZ, !UP0 ;  /* 0x0000003f25257287 */ /* 0x000fe4000c000000 */
        /* <DEDUP_REMOVED lines=16> */
[----:B------:R-:W-:Y:S01]  /*4d70*/  UIADD3 UR5, UR15, UR16, URZ ;  /* 0x000000100f057290 */ /* 0x000fe2000fffe03f */
[----:B------:R1:W-:Y:S01]  /*4d80*/  STS.128 [R0+0x5800], R68 ;  /* 0x0058004400007388 */ /* 0x0003e20000000c00 */
[----:B------:R-:W-:-:S02]  /*4d90*/  ULEA UR18, UP0, UR12, UR18, 0x2 ;  /* 0x000000120c127291 */ /* 0x000fc4000f80103f */
[----:B------:R-:W-:Y:S01]  /*4da0*/  ULEA UR20, UP1, UR14, UR20, 0x2 ;  /* 0x000000140e147291 */ /* 0x000fe2000f82103f */
[----:B------:R1:W-:Y:S01]  /*4db0*/  STS.128 [R0+0x6000], R72 ;  /* 0x0060004800007388 */ /* 0x0003e20000000c00 */
[----:B------:R-:W-:Y:S02]  /*4dc0*/  ULEA.HI.X UR19, UR12, UR19, UR11, 0x2, UP0 ;  /* 0x000000130c137291 */ /* 0x000fe400080f140b */
[----:B------:R-:W-:Y:S01]  /*4dd0*/  ULEA.HI.X UR5, UR14, UR21, UR5, 0x2, UP1 ;  /* 0x000000150e057291 */ /* 0x000fe200088f1405 */
[----:B------:R1:W-:Y:S01]  /*4de0*/  STS.128 [R0+0x6800], R76 ;  /* 0x0068004c00007388 */ /* 0x0003e20000000c00 */
[----:B------:R-:W-:-:S03]  /*4df0*/  UIMAD UR17, UR4, UR17, UR36 ;  /* 0x00000011041172a4 */ /* 0x000fc6000f8e0224 */
[----:B------:R1:W-:Y:S04]  /*4e00*/  STS.128 [R0+0x7000], R80 ;  /* 0x0070005000007388 */ /* 0x0003e80000000c00 */
[----:B------:R1:W-:Y:S01]  /*4e10*/  STS.128 [R0+0x7800], R84 ;  /* 0x0078005400007388 */ /* 0x0003e20000000c00 */
[----:B------:R-:W-:Y:S05]  /*4e20*/  @P0 BRA `(.L_x_3542) ;  /* 0x0000000000140947 */ /* 0x000fea0003800000 */
.L_x_3543:
[----:B------:R-:W2:Y:S04]  /*4e30*/  LDG.E.STRONG.GPU R4, desc[UR46][R2.64] ;  /* 0x0000002e02047981 */ /* 0x000ea8000c1ef900 */
[----:B--2---:R-:W-:Y:S01]  /*4e40*/  CCTL.IVALL ;  /* 0x00000000ff00798f */ /* 0x004fe20002000000 */
[----:B------:R-:W-:Y:S05]  /*4e50*/  YIELD ;  /* 0x0000000000007946 */ /* 0x000fea0003800000 */
[----:B------:R-:W-:-:S13]  /*4e60*/  ISETP.NE.AND P0, PT, R4, UR17, PT ;  /* 0x0000001104007c0c */ /* 0x000fda000bf05270 */
[----:B------:R-:W-:Y:S05]  /*4e70*/  @P0 BRA `(.L_x_3543) ;  /* 0xfffffffc00ec0947 */ /* 0x000fea000383ffff */
.L_x_3542:
[----:B------:R-:W-:Y:S05]  /*4e80*/  BSYNC B0 ;  /* 0x0000000000007941 */ /* 0x000fea0003800000 */
.L_x_3541:
[----:B------:R-:W-:-:S03]  /*4e90*/  UMOV UR4, 0xffffffff ;  /* 0xffffffff00047882 */ /* 0x000fc60000000000 */
[----:B------:R-:W-:Y:S05]  /*4ea0*/  BRA.DIV UR4, `(.L_x_3544) ;  /* 0x0000005204107947 */ /* 0x000fea000b800000 */
[----:B------:R-:W-:Y:S01]  /*4eb0*/  NOP ;  /* 0x0000000000007918 */ /* 0x000fe20000000000 */
.L_x_3645:
        /* <DEDUP_REMOVED lines=15> */
.L_x_3547:
[----:B------:R-:W-:Y:S01]  /*4fb0*/  @P0 ELECT P2, URZ, PT ;  /* 0x00000000003f082f */ /* 0x000fe20003840000 */
[----:B------:R2:W-:-:S12]  /*4fc0*/  UBLKRED.G.S.ADD.F32.RN [UR4], [UR8], UR9, desc[UR10] ;  /* 0x00000a04080073bb */ /* 0x0005d800080a1409 */
[----:B------:R-:W-:Y:S02]  /*4fd0*/  @P2 PLOP3.LUT P0, PT, P2, PT, PT, 0x8, 0x0 ;  /* 0x000000000000281c */ /* 0x000fe4000170e170 */
[----:B------:R-:W-:-:S11]  /*4fe0*/  PLOP3.LUT P2, PT, PT, PT, PT, 0x8, 0x0 ;  /* 0x000000000000781c */ /* 0x000fd60003f4e170 */
[----:B--2---:R-:W-:Y:S05]  /*4ff0*/  @P0 BRA.U.ANY `(.L_x_3547) ;  /* 0xfffffffd00ec0947 */ /* 0x004fea000393ffff */
[----:B------:R0:W-:Y:S01]  /*5000*/  UTMACMDFLUSH ;  /* 0x00000000000079b7 */ /* 0x0001e20000000000 */
[----:B------:R-:W-:-:S04]  /*5010*/  DEPBAR.LE SB0, 0x0 ;  /* 0x000080000000791a */ /* 0x000fc80000000000 */
.L_x_3546:
[----:B------:R-:W-:Y:S05]  /*5020*/  BSYNC B0 ;  /* 0x0000000000007941 */ /* 0x000fea0003800000 */
.L_x_3545:
        /* <DEDUP_REMOVED lines=14> */
.L_x_3549:
[----:B------:R-:W-:Y:S05]  /*5110*/  BSYNC B0 ;  /* 0x0000000000007941 */ /* 0x000fea0003800000 */
.L_x_3548:
        /* <DEDUP_REMOVED lines=24> */
.L_x_3552:
[----:B-12---:R-:W2:Y:S04]  /*52a0*/  LDG.E.STRONG.GPU R0, desc[UR46][R2.64] ;  /* 0x0000002e02007981 */ /* 0x006ea8000c1ef900 */
[----:B--2---:R-:W-:Y:S01]  /*52b0*/  CCTL.IVALL ;  /* 0x00000000ff00798f */ /* 0x004fe20002000000 */
[----:B------:R-:W-:Y:S05]  /*52c0*/  YIELD ;  /* 0x0000000000007946 */ /* 0x000fea0003800000 */
[----:B------:R-:W-:-:S13]  /*52d0*/  ISETP.NE.AND P0, PT, R0, UR17, PT ;  /* 0x0000001100007c0c */ /* 0x000fda000bf05270 */
[----:B------:R-:W-:Y:S05]  /*52e0*/  @P0 BRA `(.L_x_3552) ;  /* 0xfffffffc00ec0947 */ /* 0x000fea000383ffff */
.L_x_3551:
[----:B------:R-:W-:Y:S05]  /*52f0*/  BSYNC B0 ;  /* 0x0000000000007941 */ /* 0x000fea0003800000 */
.L_x_3550:
[----:B------:R-:W-:-:S03]  /*5300*/  UMOV UR4, 0xffffffff ;  /* 0xffffffff00047882 */ /* 0x000fc60000000000 */
[----:B------:R-:W-:Y:S05]  /*5310*/  BRA.DIV UR4, `(.L_x_3553) ;  /* 0x0000004e04107947 */ /* 0x000fea000b800000 */
[----:B------:R-:W-:Y:S01]  /*5320*/  NOP ;  /* 0x0000000000007918 */ /* 0x000fe20000000000 */
.L_x_3648:
        /* <DEDUP_REMOVED lines=16> */
.L_x_3556:
[----:B------:R-:W-:Y:S01]  /*5430*/  @P0 ELECT P2, URZ, PT ;  /* 0x00000000003f082f */ /* 0x000fe20003840000 */
[----:B------:R3:W-:-:S12]  /*5440*/  UBLKRED.G.S.ADD.F32.RN [UR4], [UR8], UR6, desc[UR10] ;  /* 0x00000a04080073bb */ /* 0x0007d800080a1406 */
[----:B------:R-:W-:Y:S02]  /*5450*/  @P2 PLOP3.LUT P0, PT, P2, PT, PT, 0x8, 0x0 ;  /* 0x000000000000281c */ /* 0x000fe4000170e170 */
[----:B------:R-:W-:-:S11]  /*5460*/  PLOP3.LUT P2, PT, PT, PT, PT, 0x8, 0x0 ;  /* 0x000000000000781c */ /* 0x000fd60003f4e170 */
[----:B---3--:R-:W-:Y:S05]  /*5470*/  @P0 BRA.U.ANY `(.L_x_3556) ;  /* 0xfffffffd00ec0947 */ /* 0x008fea000393ffff */
[----:B------:R0:W-:Y:S01]  /*5480*/  UTMACMDFLUSH ;  /* 0x00000000000079b7 */ /* 0x0001e20000000000 */
[----:B------:R-:W-:-:S04]  /*5490*/  DEPBAR.LE SB0, 0x0 ;  /* 0x000080000000791a */ /* 0x000fc80000000000 */
.L_x_3555:
[----:B------:R-:W-:Y:S05]  /*54a0*/  BSYNC B0 ;  /* 0x0000000000007941 */ /* 0x000fea0003800000 */
.L_x_3554:
        /* <DEDUP_REMOVED lines=14> */
.L_x_3510:
        /* <DEDUP_REMOVED lines=29> */
.L_x_3558:
[----:B------:R-:W-:Y:S01]  /*5760*/  ULDC UR9, c[0x0][0x8cc] ;  /* 0x0002330000097ab9 */ /* 0x000fe20000000800 */
[----:B------:R-:W-:Y:S01]  /*5770*/  UMOV UR7, UR8 ;  /* 0x0000000800077c82 */ /* 0x000fe20008000000 */
[----:B------:R-:W-:-:S11]  /*5780*/  UISETP.NE.AND UP0, UPT, UR9, 0x1, UPT ;  /* 0x000000010900788c */ /* 0x000fd6000bf05270 */
[----:B------:R-:W-:Y:S02]  /*5790*/  @UP0 ULDC.64 UR10, c[0x0][0x8d0] ;  /* 0x00023400000a0ab9 */ /* 0x000fe40000000a00 */
[----:B------:R-:W-:-:S04]  /*57a0*/  UIMAD.WIDE.U32 UR4, UR8, UR10, URZ ;  /* 0x0000000a080472a5 */ /* 0x000fc8000f8e003f */
[----:B------:R-:W-:-:S04]  /*57b0*/  @UP0 USHF.R.U32.HI UR7, URZ, UR11, UR5 ;  /* 0x0000000b3f070299 */ /* 0x000fc80008011605 */
[----:B------:R-:W-:-:S12]  /*57c0*/  UIMAD UR4, UR7, UR9, URZ ;  /* 0x00000009070472a4 */ /* 0x000fd8000f8e023f */
.L_x_3559:
        /* <DEDUP_REMOVED lines=23> */
.L_x_3560:
        /* <DEDUP_REMOVED lines=13> */
.L_x_3562:
[----:B------:R-:W-:-:S05]  /*5a10*/  ULDC UR4, c[0x0][0x8f4] ;  /* 0x00023d0000047ab9 */ /* 0x000fca0000000800 */
.L_x_3561:
        /* <DEDUP_REMOVED lines=48> */
.L_x_3563:
        /* <DEDUP_REMOVED lines=13> */
.L_x_3564:
        /* <DEDUP_REMOVED lines=12> */
.L_x_3565:
        /* <DEDUP_REMOVED lines=68> */
.L_x_3569:
[----:B------:R-:W2:Y:S04]  /*62f0*/  LDG.E.STRONG.GPU R4, desc[UR46][R2.64] ;  /* 0x0000002e02047981 */ /* 0x000ea8000c1ef900 */
[----:B--2---:R-:W-:Y:S01]  /*6300*/  CCTL.IVALL ;  /* 0x00000000ff00798f */ /* 0x004fe20002000000 */
[----:B------:R-:W-:Y:S05]  /*6310*/  YIELD ;  /* 0x0000000000007946 */ /* 0x000fea0003800000 */
[----:B------:R-:W-:-:S13]  /*6320*/  ISETP.NE.AND P1, PT, R4, R5, PT ;  /* 0x000000050400720c */ /* 0x000fda0003f25270 */
[----:B------:R-:W-:Y:S05]  /*6330*/  @P1 BRA `(.L_x_3569) ;  /* 0xfffffffc00ec1947 */ /* 0x000fea000383ffff */
.L_x_3568:
[----:B------:R-:W-:Y:S05]  /*6340*/  BSYNC B0 ;  /* 0x0000000000007941 */ /* 0x000fea0003800000 */
.L_x_3567:
[----:B------:R-:W-:-:S03]  /*6350*/  UMOV UR6, 0xffffffff ;  /* 0xffffffff00067882 */ /* 0x000fc60000000000 */
[----:B------:R-:W-:Y:S05]  /*6360*/  BRA.DIV UR6, `(.L_x_3570) ;  /* 0x0000003e06187947 */ /* 0x000fea000b800000 */
[----:B------:R-:W-:Y:S01]  /*6370*/  NOP ;  /* 0x0000000000007918 */ /* 0x000fe20000000000 */
.L_x_3651:
        /* <DEDUP_REMOVED lines=22> */
.L_x_3572:
[----:B------:R-:W-:Y:S05]  /*64e0*/  BSYNC B0 ;  /* 0x0000000000007941 */ /* 0x000fea0003800000 */
.L_x_3571:
        /* <DEDUP_REMOVED lines=20> */
.L_x_3574:
[----:B------:R-:W-:Y:S05]  /*6630*/  BSYNC B0 ;  /* 0x0000000000007941 */ /* 0x000fea0003800000 */
.L_x_3573:
[----:B------:R-:W-:Y:S06]  /*6640*/  BAR.ARV 0xa, 0xa0 ;  /* 0x0282800000007b1d */ /* 0x000fec0000002000 */
[----:B------:R-:W-:Y:S04]  /*6650*/  BSSY B0, `(.L_x_3575) ;  /* 0x0000003000007945 */ /* 0x000fe80003800000 */
[----:B------:R-:W-:Y:S05]  /*6660*/  @!P0 BRA `(.L_x_3576) ;  /* 0x0000000000048947 */ /* 0x000fea0003800000 */
[----:B------:R-:W-:-:S04]  /*6670*/  DEPBAR.LE SB0, 0x0 ;  /* 0x000080000000791a */ /* 0x000fc80000000000 */
.L_x_3576:
[----:B------:R-:W-:Y:S05]  /*6680*/  BSYNC B0 ;  /* 0x0000000000007941 */ /* 0x000fea0003800000 */
.L_x_3575:
        /* <DEDUP_REMOVED lines=19> */
.L_x_3578:
[----:B------:R-:W-:Y:S05]  /*67c0*/  BSYNC B0 ;  /* 0x0000000000007941 */ /* 0x000fea0003800000 */
.L_x_3577:
[----:B------:R-:W-:Y:S01]  /*67d0*/  UIADD3 UR7, UR13, 0x1, URZ ;  /* 0x000000010d077890 */ /* 0x000fe2000fffe03f */
[----:B------:R-:W-:Y:S11]  /*67e0*/  BRA `(.L_x_3579) ;  /* 0x0000000000047947 */ /* 0x000ff60003800000 */
.L_x_3566:
[----:B------:R-:W-:-:S05]  /*67f0*/  UMOV UR7, UR13 ;  /* 0x0000000d00077c82 */ /* 0x000fca0008000000 */
.L_x_3579:
        /* <DEDUP_REMOVED lines=16> */
.L_x_3604:
        /* <DEDUP_REMOVED lines=18> */
.L_x_3582:
[----:B------:R-:W2:Y:S04]  /*6a20*/  LDG.E.STRONG.GPU R4, desc[UR46][R2.64] ;  /* 0x0000002e02047981 */ /* 0x000ea8000c1ef900 */
[----:B--2---:R-:W-:Y:S01]  /*6a30*/  CCTL.IVALL ;  /* 0x00000000ff00798f */ /* 0x004fe20002000000 */
[----:B------:R-:W-:Y:S05]  /*6a40*/  YIELD ;  /* 0x0000000000007946 */ /* 0x000fea0003800000 */
[----:B------:R-:W-:-:S13]  /*6a50*/  ISETP.NE.AND P1, PT, R4, R5, PT ;  /* 0x000000050400720c */ /* 0x000fda0003f25270 */
[----:B------:R-:W-:Y:S05]  /*6a60*/  @P1 BRA `(.L_x_3582) ;  /* 0xfffffffc00ec1947 */ /* 0x000fea000383ffff */
.L_x_3581:
[----:B------:R-:W-:Y:S05]  /*6a70*/  BSYNC B0 ;  /* 0x0000000000007941 */ /* 0x000fea0003800000 */
.L_x_3580:
[----:B------:R-:W-:-:S03]  /*6a80*/  UMOV UR24, 0xffffffff ;  /* 0xffffffff00187882 */ /* 0x000fc60000000000 */
[----:B------:R-:W-:Y:S05]  /*6a90*/  BRA.DIV UR24, `(.L_x_3583) ;  /* 0x0000003618687947 */ /* 0x000fea000b800000 */
[----:B------:R-:W-:Y:S01]  /*6aa0*/  NOP ;  /* 0x0000000000007918 */ /* 0x000fe20000000000 */
.L_x_3654:
        /* <DEDUP_REMOVED lines=19> */
.L_x_3585:
[----:B------:R-:W-:Y:S05]  /*6be0*/  BSYNC B0 ;  /* 0x0000000000007941 */ /* 0x000fea0003800000 */
.L_x_3584:
        /* <DEDUP_REMOVED lines=15> */
.L_x_3587:
[----:B------:R-:W-:Y:S05]  /*6ce0*/  BSYNC B0 ;  /* 0x0000000000007941 */ /* 0x000fea0003800000 */
.L_x_3586:
[----:B------:R-:W-:Y:S06]  /*6cf0*/  BAR.ARV 0xa, 0xa0 ;  /* 0x0282800000007b1d */ /* 0x000fec0000002000 */
[----:B------:R-:W-:Y:S04]  /*6d00*/  BSSY B0, `(.L_x_3588) ;  /* 0x0000003000007945 */ /* 0x000fe80003800000 */
[----:B------:R-:W-:Y:S05]  /*6d10*/  @!P0 BRA `(.L_x_3589) ;  /* 0x0000000000048947 */ /* 0x000fea0003800000 */
[----:B------:R-:W-:-:S04]  /*6d20*/  DEPBAR.LE SB0, 0x0 ;  /* 0x000080000000791a */ /* 0x000fc80000000000 */
.L_x_3589:
[----:B------:R-:W-:Y:S05]  /*6d30*/  BSYNC B0 ;  /* 0x0000000000007941 */ /* 0x000fea0003800000 */
.L_x_3588:
        /* <DEDUP_REMOVED lines=19> */
.L_x_3591:
[----:B------:R-:W-:Y:S05]  /*6e70*/  BSYNC B0 ;  /* 0x0000000000007941 */ /* 0x000fea0003800000 */
.L_x_3590:
        /* <DEDUP_REMOVED lines=17> */
.L_x_3594:
[----:B------:R-:W2:Y:S04]  /*6f90*/  LDG.E.STRONG.GPU R4, desc[UR46][R2.64] ;  /* 0x0000002e02047981 */ /* 0x000ea8000c1ef900 */
[----:B--2---:R-:W-:Y:S01]  /*6fa0*/  CCTL.IVALL ;  /* 0x00000000ff00798f */ /* 0x004fe20002000000 */
[----:B------:R-:W-:Y:S05]  /*6fb0*/  YIELD ;  /* 0x0000000000007946 */ /* 0x000fea0003800000 */
[----:B------:R-:W-:-:S13]  /*6fc0*/  ISETP.NE.AND P1, PT, R4, R5, PT ;  /* 0x000000050400720c */ /* 0x000fda0003f25270 */
[----:B------:R-:W-:Y:S05]  /*6fd0*/  @P1 BRA `(.L_x_3594) ;  /* 0xfffffffc00ec1947 */ /* 0x000fea000383ffff */
.L_x_3593:
[----:B------:R-:W-:Y:S05]  /*6fe0*/  BSYNC B0 ;  /* 0x0000000000007941 */ /* 0x000fea0003800000 */
.L_x_3592:
[----:B------:R-:W-:-:S03]  /*6ff0*/  UMOV UR18, 0xffffffff ;  /* 0xffffffff00127882 */ /* 0x000fc60000000000 */
[----:B------:R-:W-:Y:S05]  /*7000*/  BRA.DIV UR18, `(.L_x_3595) ;  /* 0x0000003212287947 */ /* 0x000fea000b800000 */
[----:B------:R-:W-:Y:S01]  /*7010*/  NOP ;  /* 0x0000000000007918 */ /* 0x000fe20000000000 */
.L_x_3657:
        /* <DEDUP_REMOVED lines=15> */
.L_x_3597:
[----:B------:R-:W-:Y:S05]  /*7110*/  BSYNC B0 ;  /* 0x0000000000007941 */ /* 0x000fea0003800000 */
.L_x_3596:
        /* <DEDUP_REMOVED lines=15> */
.L_x_3599:
[----:B------:R-:W-:Y:S05]  /*7210*/  BSYNC B0 ;  /* 0x0000000000007941 */ /* 0x000fea0003800000 */
.L_x_3598:
[----:B------:R-:W-:Y:S06]  /*7220*/  BAR.ARV 0xa, 0xa0 ;  /* 0x0282800000007b1d */ /* 0x000fec0000002000 */
[----:B------:R-:W-:Y:S04]  /*7230*/  BSSY B0, `(.L_x_3600) ;  /* 0x0000003000007945 */ /* 0x000fe80003800000 */
[----:B------:R-:W-:Y:S05]  /*7240*/  @!P0 BRA `(.L_x_3601) ;  /* 0x0000000000048947 */ /* 0x000fea0003800000 */
[----:B------:R-:W-:-:S04]  /*7250*/  DEPBAR.LE SB0, 0x0 ;  /* 0x000080000000791a */ /* 0x000fc80000000000 */
.L_x_3601:
[----:B------:R-:W-:Y:S05]  /*7260*/  BSYNC B0 ;  /* 0x0000000000007941 */ /* 0x000fea0003800000 */
.L_x_3600:
        /* <DEDUP_REMOVED lines=19> */
.L_x_3603:
[----:B------:R-:W-:Y:S05]  /*73a0*/  BSYNC B0 ;  /* 0x0000000000007941 */ /* 0x000fea0003800000 */
.L_x_3602:
[----:B------:R-:W-:Y:S02]  /*73b0*/  UIADD3 UR7, UR7, 0x2, URZ ;  /* 0x0000000207077890 */ /* 0x000fe4000fffe03f */
[----:B------:R-:W-:Y:S02]  /*73c0*/  UIADD3 UR6, UR6, 0x4000, URZ ;  /* 0x0000400006067890 */ /* 0x000fe4000fffe03f */
[----:B------:R-:W-:-:S06]  /*73d0*/  UISETP.GE.AND UP0, UPT, UR7, UR12, UPT ;  /* 0x0000000c0700728c */ /* 0x000fcc000bf06270 */
[----:B------:R-:W-:-:S13]  /*73e0*/  PLOP3.LUT P1, PT, PT, PT, UP0, 0x80, 0x0 ;  /* 0x000000000000781c */ /* 0x000fda0003f2f008 */
[----:B------:R-:W-:Y:S05]  /*73f0*/  @!P1 BRA `(.L_x_3604) ;  /* 0xfffffff400409947 */ /* 0x000fea000383ffff */
[----:B------:R-:W-:Y:S05]  /*7400*/  BRA `(.L_x_3517) ;  /* 0x0000002800587947 */ /* 0x000fea0003800000 */
.L_x_3557:
        /* <DEDUP_REMOVED lines=21> */
.L_x_3605:
[----:B------:R-:W1:Y:S01]  /*7560*/  LDC R3, c[0x0][0x8cc] ;  /* 0x00023300ff037b82 */ /* 0x000e620000000800 */
[----:B------:R-:W-:Y:S01]  /*7570*/  IMAD.MOV.U32 R0, RZ, RZ, R5 ;  /* 0x000000ffff007224 */ /* 0x000fe200078e0005 */
[----:B-1----:R-:W-:-:S13]  /*7580*/  ISETP.NE.AND P0, PT, R3, 0x1, PT ;  /* 0x000000010300780c */ /* 0x002fda0003f05270 */
[----:B------:R-:W1:Y:S02]  /*7590*/  @P0 LDC.64 R6, c[0x0][0x8d0] ;  /* 0x00023400ff060b82 */ /* 0x000e640000000a00 */
[----:B-1----:R-:W-:-:S05]  /*75a0*/  @P0 IMAD.HI.U32 R4, R5, R6, RZ ;  /* 0x0000000605040227 */ /* 0x002fca00078e00ff */
[----:B------:R-:W-:-:S05]  /*75b0*/  @P0 SHF.R.U32.HI R0, RZ, R7, R4 ;  /* 0x00000007ff000219 */ /* 0x000fca0000011604 */
[----:B------:R-:W-:-:S07]  /*75c0*/  IMAD R3, R0, R3, RZ ;  /* 0x0000000300037224 */ /* 0x000fce00078e02ff */
.L_x_3606:
        /* <DEDUP_REMOVED lines=23> */
.L_x_3607:
        /* <DEDUP_REMOVED lines=10> */
.L_x_3609:
[----:B------:R-:W2:Y:S02]  /*77e0*/  LDC R4, c[0x0][0x8f4] ;  /* 0x00023d00ff047b82 */ /* 0x000ea40000000800 */
.L_x_3608:
[----:B--2--5:R-:W-:Y:S01]  /*77f0*/  VIADD R4, R4, 0x7f ;  /* 0x0000007f04047836 */ /* 0x024fe20000000000 */
[----:B------:R-:W-:Y:S01]  /*7800*/  LOP3.LUT R12, R0, 0x1ffffff, RZ, 0x3c, !PT ;  /* 0x01ffffff000c7812 */ /* 0x000fe200078e3cff */
[----:B------:R-:W-:Y:S02]  /*7810*/  IMAD.MOV.U32 R10, RZ, RZ, 0x1 ;  /* 0x00000001ff0a7424 */ /* 0x000fe400078e00ff */
[----:B-1----:R-:W-:Y:S01]  /*7820*/  IMAD.MOV.U32 R2, RZ, RZ, RZ ;  /* 0x000000ffff027224 */ /* 0x002fe200078e00ff */
        /* <DEDUP_REMOVED lines=38> */
.L_x_3611:
        /* <DEDUP_REMOVED lines=20> */
.L_x_3612:
[----:B------:R-:W-:Y:S05]  /*7bd0*/  @!P0 BRA `(.L_x_3613) ;  /* 0x00000000000c8947 */ /* 0x000fea0003800000 */
[----:B------:R-:W2:Y:S04]  /*7be0*/  LDG.E R5, desc[UR46][R2.64] ;  /* 0x0000002e02057981 */ /* 0x000ea8000c1e1900 */
[----:B------:R-:W2:Y:S02]  /*7bf0*/  LDG.E R0, desc[UR46][R2.64+0x4] ;  /* 0x0000042e02007981 */ /* 0x000ea4000c1e1900 */
[----:B--2---:R-:W-:-:S07]  /*7c00*/  IMAD.IADD R0, R0, 0x1, -R5 ;  /* 0x0000000100007824 */ /* 0x004fce00078e0a05 */
.L_x_3613:
        /* <DEDUP_REMOVED lines=66> */
.L_x_3658:
        /* <DEDUP_REMOVED lines=15> */
.L_x_3616:
        /* <DEDUP_REMOVED lines=92> */
.L_x_3627:
[----:B-123--:R-:W-:-:S04]  /*86e0*/  SHF.L.U32 R18, R10, 0x1f, RZ ;  /* 0x0000001f0a127819 */ /* 0x00efc800000006ff */
[----:B------:R-:W2:Y:S02]  /*86f0*/  SYNCS.PHASECHK.TRANS64.TRYWAIT P1, [R15+URZ+0x30840], R18 ;  /* 0x030840120f0075a7 */ /* 0x000ea4000802017f */
[----:B--2---:R-:W-:Y:S05]  /*8700*/  @!P1 BRA `(.L_x_3619) ;  /* 0x0000001800989947 */ /* 0x004fea0003800000 */
.L_x_3659:
        /* <DEDUP_REMOVED lines=8> */
.L_x_3620:
        /* <DEDUP_REMOVED lines=37> */
.L_x_3660:
        /* <DEDUP_REMOVED lines=8> */
.L_x_3622:
        /* <DEDUP_REMOVED lines=37> */
.L_x_3661:
        /* <DEDUP_REMOVED lines=8> */
.L_x_3624:
        /* <DEDUP_REMOVED lines=31> */
.L_x_3663:
        /* <DEDUP_REMOVED lines=8> */
.L_x_3626:
        /* <DEDUP_REMOVED lines=37> */
.L_x_3618:
[----:B------:R-:W4:Y:S02]  /*91f0*/  LDL.LU R4, [R1+0x4] ;  /* 0x0000040001047983 */ /* 0x000f240000300800 */
[----:B----4-:R-:W-:Y:S02]  /*9200*/  ISETP.NE.AND P1, PT, R4, RZ, PT ;  /* 0x000000ff0400720c */ /* 0x010fe40003f25270 */
[----:B------:R4:W5:Y:S11]  /*9210*/  LDL R4, [R1] ;  /* 0x0000000001047983 */ /* 0x0009760000100800 */
[----:B----4-:R-:W-:Y:S05]  /*9220*/  @!P1 BRA `(.L_x_3617) ;  /* 0x00000004005c9947 */ /* 0x010fea0003800000 */
[----:B------:R-:W-:-:S04]  /*9230*/  SHF.L.U32 R12, R10, 0x1f, RZ ;  /* 0x0000001f0a0c7819 */ /* 0x000fc800000006ff */
[----:B------:R-:W4:Y:S02]  /*9240*/  SYNCS.PHASECHK.TRANS64.TRYWAIT P1, [R15+URZ+0x30840], R12 ;  /* 0x0308400c0f0075a7 */ /* 0x000f24000802017f */
[----:B----4-:R-:W-:Y:S05]  /*9250*/  @!P1 BRA `(.L_x_3628) ;  /* 0x0000001000189947 */ /* 0x010fea0003800000 */
.L_x_3664:
        /* <DEDUP_REMOVED lines=8> */
.L_x_3629:
        /* <DEDUP_REMOVED lines=34> */
.L_x_3665:
        /* <DEDUP_REMOVED lines=8> */
.L_x_3631:
        /* <DEDUP_REMOVED lines=34> */
.L_x_3617:
[----:B------:R-:W1:Y:S01]  /*97a0*/  S2R R0, SR_TID.X ;  /* 0x0000000000007919 */ /* 0x000e620000002100 */
[----:B------:R-:W-:Y:S01]  /*97b0*/  IMAD R3, R16, 0x8, R15 ;  /* 0x0000000810037824 */ /* 0x000fe200078e020f */
[----:B-1----:R-:W-:Y:S02]  /*97c0*/  LOP3.LUT R2, R0, 0x7f, RZ, 0xc0, !PT ;  /* 0x0000007f00027812 */ /* 0x002fe400078ec0ff */
[----:B------:R-:W-:Y:S02]  /*97d0*/  SHF.L.U32 R0, R10, 0x1f, RZ ;  /* 0x0000001f0a007819 */ /* 0x000fe400000006ff */
[----:B------:R-:W-:Y:S02]  /*97e0*/  ISETP.NE.AND P1, PT, R2, RZ, PT ;  /* 0x000000ff0200720c */ /* 0x000fe40003f25270 */
[----:B------:R-:W1:Y:S02]  /*97f0*/  SYNCS.PHASECHK.TRANS64.TRYWAIT P0, [R3+URZ+0x30840], R0 ;  /* 0x03084000030075a7 */ /* 0x000e64000800017f */
[----:B-1----:R-:W-:Y:S09]  /*9800*/  @!P0 BRA `(.L_x_3632) ;  /* 0x0000000800d48947 */ /* 0x002ff20003800000 */
.L_x_3666:
[----:B------:R-:W-:Y:S05]  /*9810*/  @P1 BRA `(.L_x_3633) ;  /* 0x0000000000181947 */ /* 0x000fea0003800000 */
[----:B------:R-:W1:Y:S01]  /*9820*/  S2R R2, SR_TID.X ;  /* 0x0000000000027919 */ /* 0x000e620000002100 */
[----:B------:R-:W-:-:S04]  /*9830*/  IMAD.MOV.U32 R0, RZ, RZ, 0x4100 ;  /* 0x00004100ff007424 */ /* 0x000fc800078e00ff */
[----:B------:R1:W-:Y:S02]  /*9840*/  SYNCS.ARRIVE.TRANS64 RZ, [R3+URZ+0x30830], R0 ;  /* 0x0308300003ff79a7 */ /* 0x0003e4000800003f */
[----:B-1----:R-:W-:-:S13]  /*9850*/  LOP3.LUT P0, RZ, R2, 0x1f, RZ, 0xc0, !PT ;  /* 0x0000001f02ff7812 */ /* 0x002fda000780c0ff */
[----:B------:R-:W-:Y:S05]  /*9860*/  @!P0 BRA `(.L_x_3633) ;  /* 0x0000000000048947 */ /* 0x000fea0003800000 */
[----:B------:R-:W-:Y:S01]  /*9870*/  BPT.TRAP 0x1 ;  /* 0x000000040000795c */ /* 0x000fe20000300000 */
.L_x_3633:
        /* <DEDUP_REMOVED lines=41> */
.L_x_3614:
[----:B------:R-:W-:Y:S05]  /*9b10*/  BSYNC B0 ;  /* 0x0000000000007941 */ /* 0x000fea0003800000 */
.L_x_3610:
[----:B------:R-:W-:-:S03]  /*9b20*/  UMOV UR7, 0xffffffff ;  /* 0xffffffff00077882 */ /* 0x000fc60000000000 */
[----:B------:R-:W-:Y:S05]  /*9b30*/  BRA.DIV UR7, `(.L_x_3634) ;  /* 0x0000000a071c7947 */ /* 0x000fea000b800000 */
[----:B------:R-:W-:-:S13]  /*9b40*/  ELECT P6, URZ, PT ;  /* 0x00000000003f782f */ /* 0x000fda00038c0000 */
.L_x_3669:
[----:B------:R-:W-:Y:S05]  /*9b50*/  @!P6 BRA `(.L_x_3517) ;  /* 0x000000000084e947 */ /* 0x000fea0003800000 */
[----:B------:R-:W-:-:S06]  /*9b60*/  ULOP3.LUT UR7, UR38, 0x2, URZ, 0xfc, !UPT ;  /* 0x0000000226077892 */ /* 0x000fcc000f8efc3f */
[----:B------:R-:W-:-:S05]  /*9b70*/  IMAD.U32 R0, RZ, RZ, UR7 ;  /* 0x00000007ff007e24 */ /* 0x000fca000f8e00ff */
[----:B------:R-:W-:-:S13]  /*9b80*/  ISETP.NE.AND P2, PT, R0, 0x3, PT ;  /* 0x000000030000780c */ /* 0x000fda0003f45270 */
[----:B------:R-:W-:Y:S05]  /*9b90*/  @!P2 BRA `(.L_x_3635) ;  /* 0x000000000004a947 */ /* 0x000fea0003800000 */
[----:B------:R-:W-:Y:S01]  /*9ba0*/  BPT.TRAP 0x1 ;  /* 0x000000040000795c */ /* 0x000fe20000300000 */
.L_x_3635:
        /* <DEDUP_REMOVED lines=15> */
.L_x_3670:
[----:B------:R-:W2:Y:S02]  /*9ca0*/  SYNCS.PHASECHK.TRANS64.TRYWAIT P0, [R3+URZ], R0 ;  /* 0x00000000030075a7 */ /* 0x000ea4000800017f */
[----:B--2---:R-:W-:Y:S05]  /*9cb0*/  @!P0 BRA `(.L_x_3637) ;  /* 0x0000000400f08947 */ /* 0x004fea0003800000 */
.L_x_3671:
[----:B------:R-:W-:Y:S05]  /*9cc0*/  @!P2 BRA `(.L_x_3638) ;  /* 0x000000000004a947 */ /* 0x000fea0003800000 */
[----:B------:R-:W-:Y:S01]  /*9cd0*/  BPT.TRAP 0x1 ;  /* 0x000000040000795c */ /* 0x000fe20000300000 */
.L_x_3638:
[----:B--2---:R-:W-:-:S04]  /*9ce0*/  VIADD R3, R8, 0x30840 ;  /* 0x0003084008037836 */ /* 0x004fc80000000000 */
[----:B------:R-:W-:-:S04]  /*9cf0*/  IMAD R5, R2, 0x8, R3 ;  /* 0x0000000802057824 */ /* 0x000fc800078e0203 */
[----:B------:R-:W2:Y:S02]  /*9d00*/  SYNCS.PHASECHK.TRANS64.TRYWAIT P0, [R5+URZ], R4 ;  /* 0x00000004050075a7 */ /* 0x000ea4000800017f */
[----:B--2---:R-:W-:Y:S05]  /*9d10*/  @!P0 BRA `(.L_x_3639) ;  /* 0x0000000400ec8947 */ /* 0x004fea0003800000 */
.L_x_3672:
[----:B------:R-:W-:-:S07]  /*9d20*/  IMAD R3, R6, 0x8, R3 ;  /* 0x0000000806037824 */ /* 0x000fce00078e0203 */
.L_x_3640:
[----:B---3--:R3:W4:Y:S02]  /*9d30*/  SYNCS.PHASECHK.TRANS64.TRYWAIT P0, [R3+URZ], R0 ;  /* 0x00000000030075a7 */ /* 0x008724000800017f */
[----:B----4-:R-:W-:Y:S05]  /*9d40*/  @!P0 NANOSLEEP.SYNCS 0x989680 ;  /* 0x009896800000895d */ /* 0x010fea0003900000 */
[----:B------:R-:W4:Y:S02]  /*9d50*/  @!P0 SYNCS.PHASECHK.TRANS64 P0, [R3+URZ], R0 ;  /* 0x00000000030085a7 */ /* 0x000f24000800007f */
[----:B----4-:R-:W-:Y:S05]  /*9d60*/  @!P0 BRA `(.L_x_3640) ;  /* 0xfffffffc00f08947 */ /* 0x010fea000383ffff */
.L_x_3517:
[----:B------:R-:W-:Y:S05]  /*9d70*/  BSYNC B6 ;  /* 0x0000000000067941 */ /* 0x000fea0003800000 */
.L_x_3509:
[----:B------:R-:W-:Y:S05]  /*9d80*/  EXIT ;  /* 0x000000000000794d */ /* 0x000fea0003800000 */
.L_x_3527:
[----:B------:R-:W-:Y:S02]  /*9d90*/  IMAD.MOV.U32 R12, RZ, RZ, RZ ;  /* 0x000000ffff0c7224 */ /* 0x000fe400078e00ff */
[----:B------:R-:W-:Y:S02]  /*9da0*/  IMAD.MOV.U32 R11, RZ, RZ, 0x1f ;  /* 0x0000001fff0b7424 */ /* 0x000fe400078e00ff */
[----:B------:R-:W-:-:S07]  /*9db0*/  IMAD.MOV.U32 R15, RZ, RZ, -0x1 ;  /* 0xffffffffff0f7424 */ /* 0x000fce00078e00ff */
[----:B------:R-:W-:Y:S05]  /*9dc0*/  WARPSYNC.COLLECTIVE R15, `(.L_x_3641) ;  /* 0x000000000f087348 */ /* 0x000fea0003c00000 */
[----:B------:R1:W2:Y:S02]  /*9dd0*/  SHFL.IDX P6, R14, R13, R12, R11 ;  /* 0x0000000c0d0e7389 */ /* 0x0002a400000c000b */
[----:B-12---:R-:W-:Y:S01]  /*9de0*/  ENDCOLLECTIVE ;  /* 0x000000000000791b */ /* 0x006fe20003800000 */
.L_x_3641:
[----:B------:R-:W-:Y:S05]  /*9df0*/  BRA `(.L_x_3642) ;  /* 0xffffff7800907947 */ /* 0x000fea000383ffff */
.L_x_3529:
[----:B---3--:R3:W4:Y:S02]  /*9e00*/  SYNCS.PHASECHK.TRANS64.TRYWAIT P0, [R228+URZ+0x30800], R9 ;  /* 0x03080009e40075a7 */ /* 0x008724000800017f */
[----:B----4-:R-:W-:Y:S05]  /*9e10*/  @!P0 NANOSLEEP.SYNCS 0x989680 ;  /* 0x009896800000895d */ /* 0x010fea0003900000 */
[----:B------:R-:W4:Y:S02]  /*9e20*/  @!P0 SYNCS.PHASECHK.TRANS64 P0, [R228+URZ+0x30800], R9 ;  /* 0x03080009e40085a7 */ /* 0x000f24000800007f */
[----:B----4-:R-:W-:Y:S05]  /*9e30*/  @!P0 BRA `(.L_x_3529) ;  /* 0xfffffffc00f08947 */ /* 0x010fea000383ffff */
[----:B------:R-:W-:Y:S05]  /*9e40*/  BRA `(.L_x_3528) ;  /* 0xffffff7800b87947 */ /* 0x000fea000383ffff */
.L_x_3533:
[----:B---3--:R3:W4:Y:S02]  /*9e50*/  SYNCS.PHASECHK.TRANS64.TRYWAIT P1, [R0+URZ+0x30810], R9 ;  /* 0x03081009000075a7 */ /* 0x008724000802017f */
[----:B----4-:R-:W-:Y:S05]  /*9e60*/  @!P1 NANOSLEEP.SYNCS 0x989680 ;  /* 0x009896800000995d */ /* 0x010fea0003900000 */
[----:B------:R-:W4:Y:S02]  /*9e70*/  @!P1 SYNCS.PHASECHK.TRANS64 P1, [R0+URZ+0x30810], R9 ;  /* 0x03081009000095a7 */ /* 0x000f24000802007f */
[----:B----4-:R-:W-:Y:S05]  /*9e80*/  @!P1 BRA `(.L_x_3533) ;  /* 0xfffffffc00f09947 */ /* 0x010fea000383ffff */
[----:B------:R-:W-:Y:S05]  /*9e90*/  BRA `(.L_x_3532) ;  /* 0xffffff8000687947 */ /* 0x000fea000383ffff */
.L_x_3537:
[----:B------:R1:W1:Y:S02]  /*9ea0*/  SYNCS.PHASECHK.TRANS64.TRYWAIT P1, [R0+URZ+0x30830], R9 ;  /* 0x03083009000075a7 */ /* 0x000264000802017f */
[----:B-1----:R-:W-:Y:S05]  /*9eb0*/  @!P1 NANOSLEEP.SYNCS 0x989680 ;  /* 0x009896800000995d */ /* 0x002fea0003900000 */
[----:B------:R-:W1:Y:S02]  /*9ec0*/  @!P1 SYNCS.PHASECHK.TRANS64 P1, [R0+URZ+0x30830], R9 ;  /* 0x03083009000095a7 */ /* 0x000e64000802007f */
[----:B-1----:R-:W-:Y:S05]  /*9ed0*/  @!P1 BRA `(.L_x_3537) ;  /* 0xfffffffc00f09947 */ /* 0x002fea000383ffff */
[----:B------:R-:W-:Y:S05]  /*9ee0*/  BRA `(.L_x_3536) ;  /* 0xffffff8400c07947 */ /* 0x000fea000383ffff */
.L_x_3544:
[----:B------:R-:W-:Y:S01]  /*9ef0*/  BSSY B0, `(.L_x_3643) ;  /* 0x0000005000007945 */ /* 0x000fe20003800000 */
[----:B------:R-:W-:-:S07]  /*9f00*/  IMAD.MOV.U32 R15, RZ, RZ, -0x1 ;  /* 0xffffffffff0f7424 */ /* 0x000fce00078e00ff */
[----:B-1----:R-:W-:Y:S05]  /*9f10*/  WARPSYNC.COLLECTIVE R15, `(.L_x_3644) ;  /* 0x000000000f087348 */ /* 0x002fea0003c00000 */
[----:B------:R-:W-:Y:S01]  /*9f20*/  NOP ;  /* 0x0000000000007918 */ /* 0x000fe20000000000 */
[----:B-1----:R-:W-:Y:S01]  /*9f30*/  ENDCOLLECTIVE ;  /* 0x000000000000791b */ /* 0x002fe20003800000 */
.L_x_3644:
[----:B------:R-:W-:Y:S05]  /*9f40*/  BSYNC B0 ;  /* 0x0000000000007941 */ /* 0x000fea0003800000 */
.L_x_3643:
[----:B------:R-:W-:Y:S05]  /*9f50*/  BRA `(.L_x_3645) ;  /* 0xffffffac00d87947 */ /* 0x000fea000383ffff */
.L_x_3553:
[----:B------:R-:W-:Y:S01]  /*9f60*/  BSSY B0, `(.L_x_3646) ;  /* 0x0000005000007945 */ /* 0x000fe20003800000 */
[----:B------:R-:W-:-:S07]  /*9f70*/  IMAD.MOV.U32 R15, RZ, RZ, -0x1 ;  /* 0xffffffffff0f7424 */ /* 0x000fce00078e00ff */
[----:B-12---:R-:W-:Y:S05]  /*9f80*/  WARPSYNC.COLLECTIVE R15, `(.L_x_3647) ;  /* 0x000000000f087348 */ /* 0x006fea0003c00000 */
[----:B------:R-:W-:Y:S01]  /*9f90*/  NOP ;  /* 0x0000000000007918 */ /* 0x000fe20000000000 */
[----:B-12---:R-:W-:Y:S01]  /*9fa0*/  ENDCOLLECTIVE ;  /* 0x000000000000791b */ /* 0x006fe20003800000 */
.L_x_3647:
[----:B------:R-:W-:Y:S05]  /*9fb0*/  BSYNC B0 ;  /* 0x0000000000007941 */ /* 0x000fea0003800000 */
.L_x_3646:
[----:B------:R-:W-:Y:S05]  /*9fc0*/  BRA `(.L_x_3648) ;  /* 0xffffffb000d87947 */ /* 0x000fea000383ffff */
.L_x_3570:
[----:B------:R-:W-:Y:S01]  /*9fd0*/  BSSY B0, `(.L_x_3649) ;  /* 0x0000005000007945 */ /* 0x000fe20003800000 */
[----:B------:R-:W-:-:S07]  /*9fe0*/  IMAD.MOV.U32 R15, RZ, RZ, -0x1 ;  /* 0xffffffffff0f7424 */ /* 0x000fce00078e00ff */
[----:B------:R-:W-:Y:S05]  /*9ff0*/  WARPSYNC.COLLECTIVE R15, `(.L_x_3650) ;  /* 0x000000000f087348 */ /* 0x000fea0003c00000 */
[----:B------:R-:W-:Y:S01]  /*a000*/  NOP ;  /* 0x0000000000007918 */ /* 0x000fe20000000000 */
[----:B------:R-:W-:Y:S01]  /*a010*/  ENDCOLLECTIVE ;  /* 0x000000000000791b */ /* 0x000fe20003800000 */
.L_x_3650:
[----:B------:R-:W-:Y:S05]  /*a020*/  BSYNC B0 ;  /* 0x0000000000007941 */ /* 0x000fea0003800000 */
.L_x_3649:
[----:B------:R-:W-:Y:S05]  /*a030*/  BRA `(.L_x_3651) ;  /* 0xffffffc000d07947 */ /* 0x000fea000383ffff */
.L_x_3583:
[----:B------:R-:W-:Y:S01]  /*a040*/  BSSY B0, `(.L_x_3652) ;  /* 0x0000005000007945 */ /* 0x000fe20003800000 */
[----:B------:R-:W-:-:S07]  /*a050*/  IMAD.MOV.U32 R15, RZ, RZ, -0x1 ;  /* 0xffffffffff0f7424 */ /* 0x000fce00078e00ff */
[----:B------:R-:W-:Y:S05]  /*a060*/  WARPSYNC.COLLECTIVE R15, `(.L_x_3653) ;  /* 0x000000000f087348 */ /* 0x000fea0003c00000 */
[----:B------:R-:W-:Y:S01]  /*a070*/  NOP ;  /* 0x0000000000007918 */ /* 0x000fe20000000000 */
[----:B------:R-:W-:Y:S01]  /*a080*/  ENDCOLLECTIVE ;  /* 0x000000000000791b */ /* 0x000fe20003800000 */
.L_x_3653:
[----:B------:R-:W-:Y:S05]  /*a090*/  BSYNC B0 ;  /* 0x0000000000007941 */ /* 0x000fea0003800000 */
.L_x_3652:
[----:B------:R-:W-:Y:S05]  /*a0a0*/  BRA `(.L_x_3654) ;  /* 0xffffffc800807947 */ /* 0x000fea000383ffff */
.L_x_3595:
[----:B------:R-:W-:Y:S01]  /*a0b0*/  BSSY B0, `(.L_x_3655) ;  /* 0x0000005000007945 */ /* 0x000fe20003800000 */
[----:B------:R-:W-:-:S07]  /*a0c0*/  IMAD.MOV.U32 R15, RZ, RZ, -0x1 ;  /* 0xffffffffff0f7424 */ /* 0x000fce00078e00ff */
[----:B------:R-:W-:Y:S05]  /*a0d0*/  WARPSYNC.COLLECTIVE R15, `(.L_x_3656) ;  /* 0x000000000f087348 */ /* 0x000fea0003c00000 */
[----:B------:R-:W-:Y:S01]  /*a0e0*/  NOP ;  /* 0x0000000000007918 */ /* 0x000fe20000000000 */
[----:B------:R-:W-:Y:S01]  /*a0f0*/  ENDCOLLECTIVE ;  /* 0x000000000000791b */ /* 0x000fe20003800000 */
.L_x_3656:
[----:B------:R-:W-:Y:S05]  /*a100*/  BSYNC B0 ;  /* 0x0000000000007941 */ /* 0x000fea0003800000 */
.L_x_3655:
[----:B------:R-:W-:Y:S05]  /*a110*/  BRA `(.L_x_3657) ;  /* 0xffffffcc00c07947 */ /* 0x000fea000383ffff */
.L_x_3615:
[----:B-1----:R1:W2:Y:S02]  /*a120*/  SYNCS.PHASECHK.TRANS64.TRYWAIT P0, [R15+URZ+0x30820], R2 ;  /* 0x030820020f0075a7 */ /* 0x0022a4000800017f */
[----:B--2---:R-:W-:Y:S05]  /*a130*/  @!P0 NANOSLEEP.SYNCS 0x989680 ;  /* 0x009896800000895d */ /* 0x004fea0003900000 */
[----:B------:R-:W2:Y:S02]  /*a140*/  @!P0 SYNCS.PHASECHK.TRANS64 P0, [R15+URZ+0x30820], R2 ;  /* 0x030820020f0085a7 */ /* 0x000ea4000800007f */
[----:B--2---:R-:W-:Y:S05]  /*a150*/  @!P0 BRA `(.L_x_3615) ;  /* 0xfffffffc00f08947 */ /* 0x004fea000383ffff */
[----:B------:R-:W-:Y:S05]  /*a160*/  BRA `(.L_x_3658) ;  /* 0xffffffdc00b07947 */ /* 0x000fea000383ffff */
.L_x_3619:
[----:B--2---:R2:W3:Y:S02]  /*a170*/  SYNCS.PHASECHK.TRANS64.TRYWAIT P1, [R15+URZ+0x30840], R18 ;  /* 0x030840120f0075a7 */ /* 0x0044e4000802017f */
[----:B---3--:R-:W-:Y:S05]  /*a180*/  @!P1 NANOSLEEP.SYNCS 0x989680 ;  /* 0x009896800000995d */ /* 0x008fea0003900000 */
[----:B------:R-:W3:Y:S02]  /*a190*/  @!P1 SYNCS.PHASECHK.TRANS64 P1, [R15+URZ+0x30840], R18 ;  /* 0x030840120f0095a7 */ /* 0x000ee4000802007f */
[----:B---3--:R-:W-:Y:S05]  /*a1a0*/  @!P1 BRA `(.L_x_3619) ;  /* 0xfffffffc00f09947 */ /* 0x008fea000383ffff */
[----:B------:R-:W-:Y:S05]  /*a1b0*/  BRA `(.L_x_3659) ;  /* 0xffffffe400547947 */ /* 0x000fea000383ffff */
.L_x_3621:
[----:B-1----:R1:W3:Y:S02]  /*a1c0*/  SYNCS.PHASECHK.TRANS64.TRYWAIT P1, [R15+URZ+0x30828], R18 ;  /* 0x030828120f0075a7 */ /* 0x0022e4000802017f */
[----:B---3--:R-:W-:Y:S05]  /*a1d0*/  @!P1 NANOSLEEP.SYNCS 0x989680 ;  /* 0x009896800000995d */ /* 0x008fea0003900000 */
[----:B------:R-:W3:Y:S02]  /*a1e0*/  @!P1 SYNCS.PHASECHK.TRANS64 P1, [R15+URZ+0x30828], R18 ;  /* 0x030828120f0095a7 */ /* 0x000ee4000802007f */
[----:B---3--:R-:W-:Y:S05]  /*a1f0*/  @!P1 BRA `(.L_x_3621) ;  /* 0xfffffffc00f09947 */ /* 0x008fea000383ffff */
[----:B------:R-:W-:Y:S05]  /*a200*/  BRA `(.L_x_3660) ;  /* 0xffffffe400f47947 */ /* 0x000fea000383ffff */
.L_x_3623:
[----:B---3--:R3:W4:Y:S02]  /*a210*/  SYNCS.PHASECHK.TRANS64.TRYWAIT P1, [R15+URZ+0x30848], R18 ;  /* 0x030848120f0075a7 */ /* 0x008724000802017f */
[----:B----4-:R-:W-:Y:S05]  /*a220*/  @!P1 NANOSLEEP.SYNCS 0x989680 ;  /* 0x009896800000995d */ /* 0x010fea0003900000 */
[----:B------:R-:W4:Y:S02]  /*a230*/  @!P1 SYNCS.PHASECHK.TRANS64 P1, [R15+URZ+0x30848], R18 ;  /* 0x030848120f0095a7 */ /* 0x000f24000802007f */
[----:B----4-:R-:W-:Y:S05]  /*a240*/  @!P1 BRA `(.L_x_3623) ;  /* 0xfffffffc00f09947 */ /* 0x010fea000383ffff */
[----:B------:R-:W-:Y:S05]  /*a250*/  BRA `(.L_x_3661) ;  /* 0xffffffe800947947 */ /* 0x000fea000383ffff */
.L_x_3625:
[----:B------:R-:W-:-:S07]  /*a260*/  SHF.L.U32 R4, R10, 0x1f, RZ ;  /* 0x0000001f0a047819 */ /* 0x000fce00000006ff */
.L_x_3662:
[----:B----4-:R4:W1:Y:S02]  /*a270*/  SYNCS.PHASECHK.TRANS64.TRYWAIT P1, [R15+URZ+0x30820], R4 ;  /* 0x030820040f0075a7 */ /* 0x010864000802017f */
[----:B-1----:R-:W-:Y:S05]  /*a280*/  @!P1 NANOSLEEP.SYNCS 0x989680 ;  /* 0x009896800000995d */ /* 0x002fea0003900000 */
[----:B------:R-:W1:Y:S02]  /*a290*/  @!P1 SYNCS.PHASECHK.TRANS64 P1, [R15+URZ+0x30820], R4 ;  /* 0x030820040f0095a7 */ /* 0x000e64000802007f */
[----:B-1----:R-:W-:Y:S05]  /*a2a0*/  @!P1 BRA `(.L_x_3662) ;  /* 0xfffffffc00f09947 */ /* 0x002fea000383ffff */
[----:B------:R-:W-:Y:S05]  /*a2b0*/  BRA `(.L_x_3663) ;  /* 0xffffffec00187947 */ /* 0x000fea000383ffff */
.L_x_3628:
[----:B----4-:R4:W1:Y:S02]  /*a2c0*/  SYNCS.PHASECHK.TRANS64.TRYWAIT P1, [R15+URZ+0x30840], R12 ;  /* 0x0308400c0f0075a7 */ /* 0x010864000802017f */
[----:B-1----:R-:W-:Y:S05]  /*a2d0*/  @!P1 NANOSLEEP.SYNCS 0x989680 ;  /* 0x009896800000995d */ /* 0x002fea0003900000 */
[----:B------:R-:W1:Y:S02]  /*a2e0*/  @!P1 SYNCS.PHASECHK.TRANS64 P1, [R15+URZ+0x30840], R12 ;  /* 0x0308400c0f0095a7 */ /* 0x000e64000802007f */
[----:B-1----:R-:W-:Y:S05]  /*a2f0*/  @!P1 BRA `(.L_x_3628) ;  /* 0xfffffffc00f09947 */ /* 0x002fea000383ffff */
[----:B------:R-:W-:Y:S05]  /*a300*/  BRA `(.L_x_3664) ;  /* 0xffffffec00d47947 */ /* 0x000fea000383ffff */
.L_x_3630:
[----:B-1----:R1:W2:Y:S02]  /*a310*/  SYNCS.PHASECHK.TRANS64.TRYWAIT P1, [R15+URZ+0x30828], R12 ;  /* 0x0308280c0f0075a7 */ /* 0x0022a4000802017f */
[----:B--2---:R-:W-:Y:S05]  /*a320*/  @!P1 NANOSLEEP.SYNCS 0x989680 ;  /* 0x009896800000995d */ /* 0x004fea0003900000 */
[----:B------:R-:W2:Y:S02]  /*a330*/  @!P1 SYNCS.PHASECHK.TRANS64 P1, [R15+URZ+0x30828], R12 ;  /* 0x0308280c0f0095a7 */ /* 0x000ea4000802007f */
[----:B--2---:R-:W-:Y:S05]  /*a340*/  @!P1 BRA `(.L_x_3630) ;  /* 0xfffffffc00f09947 */ /* 0x004fea000383ffff */
[----:B------:R-:W-:Y:S05]  /*a350*/  BRA `(.L_x_3665) ;  /* 0xfffffff000687947 */ /* 0x000fea000383ffff */
.L_x_3632:
[----:B------:R1:W1:Y:S02]  /*a360*/  SYNCS.PHASECHK.TRANS64.TRYWAIT P0, [R3+URZ+0x30840], R0 ;  /* 0x03084000030075a7 */ /* 0x000264000800017f */
[----:B-1----:R-:W-:Y:S05]  /*a370*/  @!P0 NANOSLEEP.SYNCS 0x989680 ;  /* 0x009896800000895d */ /* 0x002fea0003900000 */
[----:B------:R-:W1:Y:S02]  /*a380*/  @!P0 SYNCS.PHASECHK.TRANS64 P0, [R3+URZ+0x30840], R0 ;  /* 0x03084000030085a7 */ /* 0x000e64000800007f */
[----:B-1----:R-:W-:Y:S05]  /*a390*/  @!P0 BRA `(.L_x_3632) ;  /* 0xfffffffc00f08947 */ /* 0x002fea000383ffff */
[----:B------:R-:W-:Y:S05]  /*a3a0*/  BRA `(.L_x_3666) ;  /* 0xfffffff400187947 */ /* 0x000fea000383ffff */
.L_x_3634:
[----:B------:R-:W-:Y:S01]  /*a3b0*/  BSSY B0, `(.L_x_3667) ;  /* 0x0000006000007945 */ /* 0x000fe20003800000 */
[----:B------:R-:W-:-:S07]  /*a3c0*/  IMAD.MOV.U32 R15, RZ, RZ, -0x1 ;  /* 0xffffffffff0f7424 */ /* 0x000fce00078e00ff */
[----:B------:R-:W-:Y:S05]  /*a3d0*/  WARPSYNC.COLLECTIVE R15, `(.L_x_3668) ;  /* 0x000000000f0c7348 */ /* 0x000fea0003c00000 */
[----:B------:R-:W-:Y:S02]  /*a3e0*/  ELECT P6, UR62, PT ;  /* 0x00000000003e782f */ /* 0x000fe400038c0000 */
[----:B------:R-:W-:Y:S01]  /*a3f0*/  MOV R14, UR62 ;  /* 0x0000003e000e7c02 */ /* 0x000fe20008000f00 */
[----:B------:R-:W-:Y:S10]  /*a400*/  ENDCOLLECTIVE ;  /* 0x000000000000791b */ /* 0x000ff40003800000 */
.L_x_3668:
[----:B------:R-:W-:Y:S05]  /*a410*/  BSYNC B0 ;  /* 0x0000000000007941 */ /* 0x000fea0003800000 */
.L_x_3667:
[----:B------:R-:W-:Y:S05]  /*a420*/  BRA `(.L_x_3669) ;  /* 0xfffffff400c87947 */ /* 0x000fea000383ffff */
.L_x_3636:
[----:B-1----:R1:W2:Y:S02]  /*a430*/  SYNCS.PHASECHK.TRANS64.TRYWAIT P0, [R7+URZ], R4 ;  /* 0x00000004070075a7 */ /* 0x0022a4000800017f */
[----:B--2---:R-:W-:Y:S05]  /*a440*/  @!P0 NANOSLEEP.SYNCS 0x989680 ;  /* 0x009896800000895d */ /* 0x004fea0003900000 */
[----:B------:R-:W2:Y:S02]  /*a450*/  @!P0 SYNCS.PHASECHK.TRANS64 P0, [R7+URZ], R4 ;  /* 0x00000004070085a7 */ /* 0x000ea4000800007f */
[----:B--2---:R-:W-:Y:S05]  /*a460*/  @!P0 BRA `(.L_x_3636) ;  /* 0xfffffffc00f08947 */ /* 0x004fea000383ffff */
[----:B------:R-:W-:Y:S05]  /*a470*/  BRA `(.L_x_3670) ;  /* 0xfffffff800087947 */ /* 0x000fea000383ffff */
.L_x_3637:
[----:B--2---:R2:W3:Y:S02]  /*a480*/  SYNCS.PHASECHK.TRANS64.TRYWAIT P0, [R3+URZ], R0 ;  /* 0x00000000030075a7 */ /* 0x0044e4000800017f */
[----:B---3--:R-:W-:Y:S05]  /*a490*/  @!P0 NANOSLEEP.SYNCS 0x989680 ;  /* 0x009896800000895d */ /* 0x008fea0003900000 */
[----:B------:R-:W3:Y:S02]  /*a4a0*/  @!P0 SYNCS.PHASECHK.TRANS64 P0, [R3+URZ], R0 ;  /* 0x00000000030085a7 */ /* 0x000ee4000800007f */
[----:B---3--:R-:W-:Y:S05]  /*a4b0*/  @!P0 BRA `(.L_x_3637) ;  /* 0xfffffffc00f08947 */ /* 0x008fea000383ffff */
[----:B------:R-:W-:Y:S05]  /*a4c0*/  BRA `(.L_x_3671) ;  /* 0xfffffff400fc7947 */ /* 0x000fea000383ffff */
.L_x_3639:
[----:B--2---:R2:W3:Y:S02]  /*a4d0*/  SYNCS.PHASECHK.TRANS64.TRYWAIT P0, [R5+URZ], R4 ;  /* 0x00000004050075a7 */ /* 0x0044e4000800017f */
[----:B---3--:R-:W-:Y:S05]  /*a4e0*/  @!P0 NANOSLEEP.SYNCS 0x989680 ;  /* 0x009896800000895d */ /* 0x008fea0003900000 */
[----:B------:R-:W3:Y:S02]  /*a4f0*/  @!P0 SYNCS.PHASECHK.TRANS64 P0, [R5+URZ], R4 ;  /* 0x00000004050085a7 */ /* 0x000ee4000800007f */
[----:B---3--:R-:W-:Y:S05]  /*a500*/  @!P0 BRA `(.L_x_3639) ;  /* 0xfffffffc00f08947 */ /* 0x008fea000383ffff */
[----:B------:R-:W-:Y:S05]  /*a510*/  BRA `(.L_x_3672) ;  /* 0xfffffff800007947 */ /* 0x000fea000383ffff */
.L_x_3673:
        /* <DEDUP_REMOVED lines=14> */
.L_x_3711:


//--------------------- .text._ZN7cutlass13device_kernelIN5flash22FlashAttnBwdPreprocessIN4cute5tupleIJNS3_1CILi64EEENS5_ILi128EEEEEENS_6half_tEfNS_4arch4Sm90ELb1ELb1EEEEEvNT_6ParamsE --------------------------
	.section	.text._ZN7cutlass13device_kernelIN5flash22FlashAttnBwdPreprocessIN4cute5tupleIJNS3_1CILi64EEENS5_ILi128EEEEEENS_6half_tEfNS_4arch4Sm90ELb1ELb1EEEEEvNT_6ParamsE,"ax",@progbits
	.align	128
.text._ZN7cutlass13device_kernelIN5flash22FlashAttnBwdPreprocessIN4cute5tupleIJNS3_1CILi64EEENS5_ILi128EEEEEENS_6half_tEfNS_4arch4Sm90ELb1ELb1EEEEEvNT_6ParamsE:
        .type           _ZN7cutlass13device_kernelIN5flash22FlashAttnBwdPreprocessIN4cute5tupleIJNS3_1CILi64EEENS5_ILi128EEEEEENS_6half_tEfNS_4arch4Sm90ELb1ELb1EEEEEvNT_6ParamsE,@function
        .size           _ZN7cutlass13device_kernelIN5flash22FlashAttnBwdPreprocessIN4cute5tupleIJNS3_1CILi64EEENS5_ILi128EEEEEENS_6half_tEfNS_4arch4Sm90ELb1ELb1EEEEEvNT_6ParamsE,(.L_x_3712 - _ZN7cutlass13device_kernelIN5flash22FlashAttnBwdPreprocessIN4cute5tupleIJNS3_1CILi64EEENS5_ILi128EEEEEENS_6half_tEfNS_4arch4Sm90ELb1ELb1EEEEEvNT_6ParamsE)
        .other          _ZN7cutlass13device_kernelIN5flash22FlashAttnBwdPreprocessIN4cute5tupleIJNS3_1CILi64EEENS5_ILi128EEEEEENS_6half_tEfNS_4arch4Sm90ELb1ELb1EEEEEvNT_6ParamsE,@"STO_CUDA_ENTRY STV_DEFAULT"
_ZN7cutlass13device_kernelIN5flash22FlashAttnBwdPreprocessIN4cute5tupleIJNS3_1CILi64EEENS5_ILi128EEEEEENS_6half_tEfNS_4arch4Sm90ELb1ELb1EEEEEvNT_6ParamsE:
        /* <DEDUP_REMOVED lines=11> */
[----:B------:R-:W-:Y:S01]  /*00b0*/  ISETP.NE.U32.AND P2, PT, R4, RZ, PT ;  /* 0x000000ff0400720c */ /* 0x000fe20003f45070 */
[----:B-1----:R-:W-:-:S04]  /*00c0*/  IMAD.WIDE R6, R0, 0x4, R6 ;  /* 0x0000000400067825 */ /* 0x002fc800078e0206 */
[----:B------:R-:W0:Y:S01]  /*00d0*/  @P1 LDC.64 R8, c[0x0][0x2f8] ;  /* 0x0000be00ff081b82 */ /* 0x000e220000000a00 */
[----:B------:R-:W-:-:S05]  /*00e0*/  MOV R4, UR6 ;  /* 0x0000000600047c02 */ /* 0x000fca0008000f00 */
[----:B------:R1:W5:Y:S01]  /*00f0*/  @P0 LDG.E R48, desc[UR4][R6.64] ;  /* 0x0000000406300981 */ /* 0x000362000c1e1900 */
[----:B------:R-:W-:Y:S01]  /*0100*/  ISETP.NE.AND.EX P2, PT, R5, RZ, PT, P2 ;  /* 0x000000ff0500720c */ /* 0x000fe20003f45320 */
[----:B------:R-:W2:Y:S01]  /*0110*/  S2R R2, SR_CTAID.X ;  /* 0x0000000000027919 */ /* 0x000ea20000002500 */
[----:B------:R-:W3:Y:S01]  /*0120*/  S2R R3, SR_TID.X ;  /* 0x0000000000037919 */ /* 0x000ee20000002100 */
[----:B0-----:R-:W-:-:S05]  /*0130*/  @P1 IMAD.WIDE R8, R0, 0x4, R8 ;  /* 0x0000000400081825 */ /* 0x001fca00078e0208 */
[----:B------:R1:W5:Y:S01]  /*0140*/  @P1 LDG.E R4, desc[UR4][R8.64] ;  /* 0x0000000408041981 */ /* 0x000362000c1e1900 */
[----:B--2---:R-:W-:Y:S01]  /*0150*/  SHF.L.U32 R5, R2, 0x6, RZ ;  /* 0x0000000602057819 */ /* 0x004fe200000006ff */
[----:B---3--:R-:W-:Y:S06]  /*0160*/  @P1 BRA `(.L_x_3674) ;  /* 0x0000000000101947 */ /* 0x008fec0003800000 */
[----:B------:R-:W-:Y:S05]  /*0170*/  @!P0 BRA `(.L_x_3674) ;  /* 0x00000000000c8947 */ /* 0x000fea0003800000 */
[----:B-1----:R-:W2:Y:S04]  /*0180*/  LDG.E R9, desc[UR4][R6.64] ;  /* 0x0000000406097981 */ /* 0x002ea8000c1e1900 */
[----:B-----5:R-:W2:Y:S02]  /*0190*/  LDG.E R4, desc[UR4][R6.64+0x4] ;  /* 0x0000040406047981 */ /* 0x020ea4000c1e1900 */
[----:B--2---:R-:W-:-:S07]  /*01a0*/  IADD3 R4, -R9, R4, RZ ;  /* 0x0000000409047210 */ /* 0x004fce0007ffe1ff */
.L_x_3674:
[----:B-----5:R-:W-:-:S13]  /*01b0*/  ISETP.LE.AND P1, PT, R4, R5, PT ;  /* 0x000000050400720c */ /* 0x020fda0003f23270 */
[----:B------:R-:W-:Y:S05]  /*01c0*/  @P2 EXIT P1 ;  /* 0x000000000000294d */ /* 0x000fea0000800000 */
[----:B------:R-:W0:Y:S01]  /*01d0*/  S2UR UR6, SR_CTAID.Y ;  /* 0x00000000000679c3 */ /* 0x000e220000002600 */
[----:B------:R-:W-:Y:S01]  /*01e0*/  ISETP.GT.AND P1, PT, R3, 0x3f, PT ;  /* 0x0000003f0300780c */ /* 0x000fe20003f24270 */
[----:B------:R-:W-:Y:S01]  /*01f0*/  BSSY B0, `(.L_x_3675) ;  /* 0x0000026000007945 */ /* 0x000fe20003800000 */
[----:B------:R-:W-:Y:S02]  /*0200*/  IADD3 R47, -R5, R4, RZ ;  /* 0x00000004052f7210 */ /* 0x000fe40007ffe1ff */
[----:B------:R-:W-:Y:S02]  /*0210*/  CS2R R14, SRZ ;  /* 0x00000000000e7805 */ /* 0x000fe4000001ff00 */
[----:B-1----:R-:W-:Y:S02]  /*0220*/  SHF.R.S32.HI R6, RZ, 0x1f, R3 ;  /* 0x0000001fff067819 */ /* 0x002fe40000011403 */
[----:B------:R-:W-:Y:S01]  /*0230*/  ISETP.GE.OR P4, PT, R3, R47, P1 ;  /* 0x0000002f0300720c */ /* 0x000fe20000f86670 */
[----:B------:R-:W1:Y:S01]  /*0240*/  LDC.64 R10, c[0x0][0x230] ;  /* 0x00008c00ff0a7b82 */ /* 0x000e620000000a00 */
[----:B------:R-:W-:-:S02]  /*0250*/  LEA.HI R7, R6, R3, RZ, 0x4 ;  /* 0x0000000306077211 */ /* 0x000fc400078f20ff */
[----:B------:R-:W-:Y:S02]  /*0260*/  SHF.R.S32.HI R41, RZ, 0x1f, R0 ;  /* 0x0000001fff297819 */ /* 0x000fe40000011400 */
[----:B------:R-:W-:Y:S02]  /*0270*/  LOP3.LUT R8, R7, 0xfffffff0, RZ, 0xc0, !PT ;  /* 0xfffffff007087812 */ /* 0x000fe400078ec0ff */
[----:B------:R-:W-:Y:S02]  /*0280*/  SHF.R.S32.HI R6, RZ, 0x4, R7 ;  /* 0x00000004ff067819 */ /* 0x000fe40000011407 */
[----:B------:R-:W-:Y:S02]  /*0290*/  IADD3 R45, -R8, R3, RZ ;  /* 0x00000003082d7210 */ /* 0x000fe40007ffe1ff */
[----:B------:R-:W-:Y:S02]  /*02a0*/  @P0 SHF.R.S32.HI R15, RZ, 0x1f, R48 ;  /* 0x0000001fff0f0819 */ /* 0x000fe40000011430 */
[----:B------:R-:W-:-:S02]  /*02b0*/  @P0 MOV R14, R48 ;  /* 0x00000030000e0202 */ /* 0x000fc40000000f00 */
[----:B------:R-:W-:Y:S01]  /*02c0*/  ISETP.GE.AND P3, PT, R6, R47, PT ;  /* 0x0000002f0600720c */ /* 0x000fe20003f66270 */
[----:B0-----:R-:W-:Y:S01]  /*02d0*/  USHF.R.S32.HI UR7, URZ, 0x1f, UR6 ;  /* 0x0000001f3f077899 */ /* 0x001fe20008011406 */
[----:B------:R-:W-:Y:S02]  /*02e0*/  SEL R7, R0, RZ, !P2 ;  /* 0x000000ff00077207 */ /* 0x000fe40005000000 */
[----:B------:R-:W-:Y:S02]  /*02f0*/  MOV R40, 0x7f800000 ;  /* 0x7f80000000287802 */ /* 0x000fe40000000f00 */
[----:B------:R-:W-:Y:S02]  /*0300*/  SHF.L.U32 R8, R45, 0x3, RZ ;  /* 0x000000032d087819 */ /* 0x000fe400000006ff */
[----:B------:R-:W-:Y:S01]  /*0310*/  SEL R41, R41, RZ, !P2 ;  /* 0x000000ff29297207 */ /* 0x000fe20005000000 */
[----:B------:R-:W-:Y:S06]  /*0320*/  @P4 BRA `(.L_x_3676) ;  /* 0x0000000000484947 */ /* 0x000fec0003800000 */
[----:B------:R-:W0:Y:S01]  /*0330*/  LDC.64 R18, c[0x0][0x290] ;  /* 0x0000a400ff127b82 */ /* 0x000e220000000a00 */
[----:B------:R-:W-:Y:S01]  /*0340*/  SHF.R.S32.HI R13, RZ, 0x1f, R5 ;  /* 0x0000001fff0d7819 */ /* 0x000fe20000011405 */
[----:B------:R-:W-:Y:S01]  /*0350*/  ULDC.64 UR8, c[0x0][0x298] ;  /* 0x0000a60000087ab9 */ /* 0x000fe20000000a00 */
[--C-:B------:R-:W-:Y:S02]  /*0360*/  SHF.R.S32.HI R16, RZ, 0x1f, R3.reuse ;  /* 0x0000001fff107819 */ /* 0x100fe40000011403 */
[----:B------:R-:W-:-:S04]  /*0370*/  IADD3 R12, P2, P4, R14, R5, R3 ;  /* 0x000000050e0c7210 */ /* 0x000fc80007c5e003 */
[----:B------:R-:W-:Y:S01]  /*0380*/  IADD3.X R13, R15, R13, R16, P2, P4 ;  /* 0x0000000d0f0d7210 */ /* 0x000fe200017e8410 */
[C---:B0-----:R-:W-:Y:S02]  /*0390*/  IMAD R16, R18.reuse, UR7, RZ ;  /* 0x0000000712107c24 */ /* 0x041fe4000f8e02ff */
        /* <DEDUP_REMOVED lines=11> */
.L_x_3676:
[----:B------:R-:W-:Y:S05]  /*0450*/  BSYNC B0 ;  /* 0x0000000000007941 */ /* 0x000fea0003800000 */
.L_x_3675:
[----:B------:R-:W-:Y:S01]  /*0460*/  ULDC UR8, c[0x0][0x21c] ;  /* 0x0000870000087ab9 */ /* 0x000fe20000000800 */
[----:B0-----:R-:W0:Y:S01]  /*0470*/  LDC.64 R16, c[0x0][0x250] ;  /* 0x00009400ff107b82 */ /* 0x001e220000000a00 */
[----:B------:R-:W-:Y:S02]  /*0480*/  ISETP.LT.AND P6, PT, R8, UR8, !P3 ;  /* 0x0000000808007c0c */ /* 0x000fe4000dfc1270 */
[----:B------:R-:W-:Y:S02]  /*0490*/  SHF.R.S32.HI R42, RZ, 0x1f, R6 ;  /* 0x0000001fff2a7819 */ /* 0x000fe40000011406 */
[----:B------:R-:W-:Y:S01]  /*04a0*/  IADD3 R36, P2, R6, R14, RZ ;  /* 0x0000000e06247210 */ /* 0x000fe20007f5e0ff */
[----:B-1----:R-:W-:Y:S01]  /*04b0*/  IMAD R14, R10, UR7, RZ ;  /* 0x000000070a0e7c24 */ /* 0x002fe2000f8e02ff */
[----:B------:R-:W-:Y:S02]  /*04c0*/  SHF.R.S32.HI R9, RZ, 0x1f, R8 ;  /* 0x0000001fff097819 */ /* 0x000fe40000011408 */
[----:B------:R-:W-:Y:S01]  /*04d0*/  IADD3.X R37, R42, R15, RZ, P2, !PT ;  /* 0x0000000f2a257210 */ /* 0x000fe200017fe4ff */
[----:B------:R-:W-:Y:S01]  /*04e0*/  IMAD R11, R11, UR6, R14 ;  /* 0x000000060b0b7c24 */ /* 0x000fe2000f8e020e */
[----:B------:R-:W-:Y:S01]  /*04f0*/  ISETP.GE.AND P2, PT, R8, UR8, PT ;  /* 0x0000000808007c0c */ /* 0x000fe2000bf46270 */
[----:B------:R-:W-:Y:S01]  /*0500*/  IMAD.WIDE.U32 R14, R10, UR6, R8 ;  /* 0x000000060a0e7c25 */ /* 0x000fe2000f8e0008 */
[----:B------:R-:W-:Y:S01]  /*0510*/  IADD3 R44, R6, 0x10, RZ ;  /* 0x00000010062c7810 */ /* 0x000fe20007ffe0ff */
[----:B------:R-:W1:Y:S01]  /*0520*/  @P6 LDC.64 R12, c[0x0][0x228] ;  /* 0x00008a00ff0c6b82 */ /* 0x000e620000000a00 */
[----:B------:R-:W-:Y:S01]  /*0530*/  ULDC.64 UR8, c[0x0][0x238] ;  /* 0x00008e0000087ab9 */ /* 0x000fe20000000a00 */
[----:B------:R-:W-:Y:S01]  /*0540*/  IMAD.WIDE R36, R2, 0x40, R36 ;  /* 0x0000004002247825 */ /* 0x000fe200078e0224 */
[----:B------:R-:W-:-:S02]  /*0550*/  ISETP.LT.AND P4, PT, R44, R47, !P2 ;  /* 0x0000002f2c00720c */ /* 0x000fc40005781270 */
[----:B------:R-:W-:Y:S01]  /*0560*/  IADD3 R15, R15, R11, RZ ;  /* 0x0000000b0f0f7210 */ /* 0x000fe20007ffe0ff */
[----:B------:R-:W-:Y:S01]  /*0570*/  IMAD R18, R41, UR8, RZ ;  /* 0x0000000829127c24 */ /* 0x000fe2000f8e02ff */
[----:B------:R-:W-:Y:S01]  /*0580*/  IADD3 R43, R6, 0x20, RZ ;  /* 0x00000020062b7810 */ /* 0x000fe20007ffe0ff */
[----:B------:R-:W2:Y:S02]  /*0590*/  @P6 LDC.64 R20, c[0x0][0x210] ;  /* 0x00008400ff146b82 */ /* 0x000ea40000000a00 */
[C---:B------:R-:W-:Y:S02]  /*05a0*/  IMAD R19, R7.reuse, UR9, R18 ;  /* 0x0000000907137c24 */ /* 0x040fe4000f8e0212 */
[C---:B0-----:R-:W-:Y:S02]  /*05b0*/  IMAD R22, R16.reuse, UR7, RZ ;  /* 0x0000000710167c24 */ /* 0x041fe4000f8e02ff */
[----:B------:R-:W-:Y:S01]  /*05c0*/  IMAD.WIDE.U32 R38, R7, UR8, R14 ;  /* 0x0000000807267c25 */ /* 0x000fe2000f8e000e */
[----:B------:R-:W-:Y:S01]  /*05d0*/  ULDC.64 UR8, c[0x0][0x258] ;  /* 0x0000960000087ab9 */ /* 0x000fe20000000a00 */
[----:B------:R-:W0:Y:S02]  /*05e0*/  @P6 LDC.64 R10, c[0x0][0x248] ;  /* 0x00009200ff0a6b82 */ /* 0x000e240000000a00 */
[----:B------:R-:W-:Y:S01]  /*05f0*/  IMAD R17, R17, UR6, R22 ;  /* 0x0000000611117c24 */ /* 0x000fe2000f8e0216 */
[----:B------:R-:W-:Y:S01]  /*0600*/  IADD3 R39, R39, R19, RZ ;  /* 0x0000001327277210 */ /* 0x000fe20007ffe0ff */
[----:B------:R-:W-:Y:S01]  /*0610*/  IMAD.WIDE.U32 R8, R16, UR6, R8 ;  /* 0x0000000610087c25 */ /* 0x000fe2000f8e0008 */
[----:B------:R-:W-:-:S02]  /*0620*/  @P4 MOV R24, R38 ;  /* 0x0000002600184202 */ /* 0x000fc40000000f00 */
[----:B------:R-:W-:Y:S01]  /*0630*/  @P4 MOV R25, R39 ;  /* 0x0000002700194202 */ /* 0x000fe20000000f00 */
[-C--:B-1----:R-:W-:Y:S01]  /*0640*/  @P6 IMAD R18, R37, R12.reuse, RZ ;  /* 0x0000000c25126224 */ /* 0x082fe200078e02ff */
[----:B------:R-:W1:Y:S01]  /*0650*/  @P6 LDC.64 R22, c[0x0][0x240] ;  /* 0x00009000ff166b82 */ /* 0x000e620000000a00 */
[----:B------:R-:W-:Y:S01]  /*0660*/  IADD3 R9, R9, R17, RZ ;  /* 0x0000001109097210 */ /* 0x000fe20007ffe0ff */
[----:B------:R-:W-:Y:S02]  /*0670*/  IMAD R14, R41, UR8, RZ ;  /* 0x00000008290e7c24 */ /* 0x000fe4000f8e02ff */
[C---:B------:R-:W-:Y:S02]  /*0680*/  @P6 IMAD R15, R36.reuse, R13, R18 ;  /* 0x0000000d240f6224 */ /* 0x040fe400078e0212 */
[----:B------:R-:W-:Y:S02]  /*0690*/  @P6 IMAD.WIDE.U32 R12, R36, R12, R38 ;  /* 0x0000000c240c6225 */ /* 0x000fe400078e0026 */
[----:B------:R-:W3:Y:S02]  /*06a0*/  @P4 LDC.64 R18, c[0x0][0x228] ;  /* 0x00008a00ff124b82 */ /* 0x000ee40000000a00 */
[C---:B------:R-:W-:Y:S01]  /*06b0*/  IMAD R53, R7.reuse, UR9, R14 ;  /* 0x0000000907357c24 */ /* 0x040fe2000f8e020e */
[----:B--2---:R-:W-:Y:S01]  /*06c0*/  @P6 LEA R20, P5, R12, R20, 0x1 ;  /* 0x000000140c146211 */ /* 0x004fe200078a08ff */
[----:B------:R-:W-:Y:S01]  /*06d0*/  IMAD.WIDE.U32 R58, R7, UR8, R8 ;  /* 0x00000008073a7c25 */ /* 0x000fe2000f8e0008 */
[----:B------:R-:W-:-:S02]  /*06e0*/  @P6 IADD3 R8, R13, R15, RZ ;  /* 0x0000000f0d086210 */ /* 0x000fc40007ffe0ff */
[----:B------:R-:W-:Y:S01]  /*06f0*/  CS2R R14, SRZ ;  /* 0x00000000000e7805 */ /* 0x000fe2000001ff00 */
[----:B------:R-:W2:Y:S01]  /*0700*/  @P4 LDC.64 R60, c[0x0][0x210] ;  /* 0x00008400ff3c4b82 */ /* 0x000ea20000000a00 */
[----:B0-----:R-:W-:Y:S01]  /*0710*/  @P6 IMAD R9, R37, R10, RZ ;  /* 0x0000000a25096224 */ /* 0x001fe200078e02ff */
[----:B------:R-:W-:Y:S02]  /*0720*/  IADD3 R53, R59, R53, RZ ;  /* 0x000000353b357210 */ /* 0x000fe40007ffe0ff */
[----:B------:R-:W-:Y:S01]  /*0730*/  @P6 LEA.HI.X R21, R12, R21, R8, 0x1, P5 ;  /* 0x000000150c156211 */ /* 0x000fe200028f0c08 */
[C---:B------:R-:W-:Y:S01]  /*0740*/  @P6 IMAD R13, R36.reuse, R11, R9 ;  /* 0x0000000b240d6224 */ /* 0x040fe200078e0209 */
[----:B------:R-:W-:Y:S02]  /*0750*/  @P6 MOV R52, R58 ;  /* 0x0000003a00346202 */ /* 0x000fe40000000f00 */
[C---:B------:R-:W-:Y:S01]  /*0760*/  @P4 IADD3 R27, P5, R36.reuse, 0x10, RZ ;  /* 0x00000010241b4810 */ /* 0x040fe20007fbe0ff */
[----:B------:R-:W0:Y:S02]  /*0770*/  @P4 LDC.64 R16, c[0x0][0x248] ;  /* 0x00009200ff104b82 */ /* 0x000e240000000a00 */
[----:B------:R-:W-:Y:S01]  /*0780*/  @P6 IMAD.WIDE.U32 R10, R36, R10, R52 ;  /* 0x0000000a240a6225 */ /* 0x000fe200078e0034 */
[----:B------:R-:W-:-:S04]  /*0790*/  @P4 IADD3.X R9, RZ, R37, RZ, P5, !PT ;  /* 0x00000025ff094210 */ /* 0x000fc80002ffe4ff */
[----:B------:R-:W-:Y:S01]  /*07a0*/  @P6 IADD3 R8, R11, R13, RZ ;  /* 0x0000000d0b086210 */ /* 0x000fe20007ffe0ff */
[----:B---3--:R-:W-:Y:S01]  /*07b0*/  @P4 IMAD R12, R9, R18, RZ ;  /* 0x00000012090c4224 */ /* 0x008fe200078e02ff */
[C---:B-1----:R-:W-:Y:S01]  /*07c0*/  @P6 LEA R22, P5, R10.reuse, R22, 0x1 ;  /* 0x000000160a166211 */ /* 0x042fe200078a08ff */
[----:B------:R-:W1:Y:S02]  /*07d0*/  @P4 LDC.64 R32, c[0x0][0x240] ;  /* 0x00009000ff204b82 */ /* 0x000e640000000a00 */
[----:B------:R-:W-:Y:S01]  /*07e0*/  @P4 IMAD R29, R27, R19, R12 ;  /* 0x000000131b1d4224 */ /* 0x000fe200078e020c */
[----:B------:R-:W-:Y:S02]  /*07f0*/  @P6 LEA.HI.X R23, R10, R23, R8, 0x1, P5 ;  /* 0x000000170a176211 */ /* 0x000fe400028f0c08 */
[----:B------:R-:W-:Y:S02]  /*0800*/  CS2R R8, SRZ ;  /* 0x0000000000087805 */ /* 0x000fe4000001ff00 */
[----:B------:R-:W-:-:S02]  /*0810*/  CS2R R10, SRZ ;  /* 0x00000000000a7805 */ /* 0x000fc4000001ff00 */
[----:B------:R-:W-:Y:S01]  /*0820*/  CS2R R12, SRZ ;  /* 0x00000000000c7805 */ /* 0x000fe2000001ff00 */
[----:B------:R-:W-:Y:S01]  /*0830*/  @P4 IMAD.WIDE.U32 R18, R27, R18, R24 ;  /* 0x000000121b124225 */ /* 0x000fe200078e0018 */
[----:B------:R-:W-:Y:S02]  /*0840*/  ISETP.LT.AND P5, PT, R43, R47, !P2 ;  /* 0x0000002f2b00720c */ /* 0x000fe400057a1270 */
[----:B------:R-:W-:Y:S01]  /*0850*/  IADD3 R46, R6, 0x30, RZ ;  /* 0x00000030062e7810 */ /* 0x000fe20007ffe0ff */
[----:B------:R3:W4:Y:S01]  /*0860*/  @P6 LDG.E.128 R8, desc[UR4][R20.64] ;  /* 0x0000000414086981 */ /* 0x000722000c1e1d00 */
[----:B------:R-:W-:-:S03]  /*0870*/  @P4 IADD3 R19, R19, R29, RZ ;  /* 0x0000001d13134210 */ /* 0x000fc60007ffe0ff */
[----:B------:R0:W4:Y:S01]  /*0880*/  @P6 LDG.E.128 R12, desc[UR4][R22.64] ;  /* 0x00000004160c6981 */ /* 0x000122000c1e1d00 */
[----:B--2---:R-:W-:Y:S02]  /*0890*/  @P4 LEA R60, P6, R18, R60, 0x1 ;  /* 0x0000003c123c4211 */ /* 0x004fe400078c08ff */
[----:B------:R-:W-:Y:S02]  /*08a0*/  ISETP.LT.AND P2, PT, R46, R47, !P2 ;  /* 0x0000002f2e00720c */ /* 0x000fe40005741270 */
[----:B------:R-:W-:Y:S01]  /*08b0*/  @P4 LEA.HI.X R61, R18, R61, R19, 0x1, P6 ;  /* 0x0000003d123d4211 */ /* 0x000fe200030f0c13 */
[----:B------:R-:W2:Y:S01]  /*08c0*/  @P5 LDC.64 R56, c[0x0][0x228] ;  /* 0x00008a00ff385b82 */ /* 0x000ea20000000a00 */
[----:B------:R-:W-:Y:S02]  /*08d0*/  @P4 IADD3 R27, P6, R36, 0x10, RZ ;  /* 0x00000010241b4810 */ /* 0x000fe40007fde0ff */
[----:B---3--:R-:W-:Y:S02]  /*08e0*/  @P4 MOV R20, R58 ;  /* 0x0000003a00144202 */ /* 0x008fe40000000f00 */
[----:B------:R-:W-:-:S02]  /*08f0*/  @P4 IADD3.X R19, RZ, R37, RZ, P6, !PT ;  /* 0x00000025ff134210 */ /* 0x000fc400037fe4ff */
[----:B------:R-:W-:Y:S01]  /*0900*/  @P4 MOV R21, R53 ;  /* 0x0000003500154202 */ /* 0x000fe20000000f00 */
[----:B------:R-:W3:Y:S01]  /*0910*/  @P5 LDC.64 R50, c[0x0][0x248] ;  /* 0x00009200ff325b82 */ /* 0x000ee20000000a00 */
[----:B------:R-:W-:Y:S01]  /*0920*/  @P5 MOV R54, R38 ;  /* 0x0000002600365202 */ /* 0x000fe20000000f00 */
[-C--:B0-----:R-:W-:Y:S01]  /*0930*/  @P4 IMAD R18, R19, R16.reuse, RZ ;  /* 0x0000001013124224 */ /* 0x081fe200078e02ff */
[C---:B------:R-:W-:Y:S02]  /*0940*/  @P5 IADD3 R19, P6, R36.reuse, 0x20, RZ ;  /* 0x0000002024135810 */ /* 0x040fe40007fde0ff */
[----:B------:R-:W-:Y:S01]  /*0950*/  @P5 MOV R55, R39 ;  /* 0x0000002700375202 */ /* 0x000fe20000000f00 */
[C---:B------:R-:W-:Y:S01]  /*0960*/  @P4 IMAD R25, R27.reuse, R17, R18 ;  /* 0x000000111b194224 */ /* 0x040fe200078e0212 */
[----:B------:R-:W-:Y:S01]  /*0970*/  @P5 IADD3.X R23, RZ, R37, RZ, P6, !PT ;  /* 0x00000025ff175210 */ /* 0x000fe200037fe4ff */
[----:B------:R-:W0:Y:S01]  /*0980*/  @P2 LDC.64 R34, c[0x0][0x228] ;  /* 0x00008a00ff222b82 */ /* 0x000e220000000a00 */
[----:B------:R-:W-:Y:S01]  /*0990*/  @P5 IADD3 R18, P6, R36, 0x20, RZ ;  /* 0x0000002024125810 */ /* 0x000fe20007fde0ff */
[----:B------:R-:W-:-:S03]  /*09a0*/  @P4 IMAD.WIDE.U32 R16, R27, R16, R20 ;  /* 0x000000101b104225 */ /* 0x000fc600078e0014 */
[----:B------:R-:W-:Y:S02]  /*09b0*/  @P5 IADD3.X R49, RZ, R37, RZ, P6, !PT ;  /* 0x00000025ff315210 */ /* 0x000fe400037fe4ff */
[----:B------:R-:W-:Y:S01]  /*09c0*/  @P4 IADD3 R17, R17, R25, RZ ;  /* 0x0000001911114210 */ /* 0x000fe20007ffe0ff */
[----:B------:R-:W0:Y:S01]  /*09d0*/  @P5 LDC.64 R30, c[0x0][0x210] ;  /* 0x00008400ff1e5b82 */ /* 0x000e220000000a00 */
[C---:B-1----:R-:W-:Y:S01]  /*09e0*/  @P4 LEA R32, P6, R16.reuse, R32, 0x1 ;  /* 0x0000002010204211 */ /* 0x042fe200078c08ff */
[-C--:B--2---:R-:W-:Y:S01]  /*09f0*/  @P5 IMAD R20, R23, R56.reuse, RZ ;  /* 0x0000003817145224 */ /* 0x084fe200078e02ff */
[----:B------:R-:W-:Y:S01]  /*0a00*/  CS2R R22, SRZ ;  /* 0x0000000000167805 */ /* 0x000fe2000001ff00 */
[C---:B------:R-:W-:Y:S01]  /*0a10*/  @P5 IMAD.WIDE.U32 R54, R19.reuse, R56, R54 ;  /* 0x0000003813365225 */ /* 0x040fe200078e0036 */
[----:B------:R-:W-:Y:S02]  /*0a20*/  @P4 LEA.HI.X R33, R16, R33, R17, 0x1, P6 ;  /* 0x0000002110214211 */ /* 0x000fe400030f0c11 */
[----:B------:R-:W-:Y:S01]  /*0a30*/  @P2 IADD3 R52, P6, R36, 0x30, RZ ;  /* 0x0000003024342810 */ /* 0x000fe20007fde0ff */
[----:B------:R-:W1:Y:S01]  /*0a40*/  @P2 LDC.64 R24, c[0x0][0x248] ;  /* 0x00009200ff182b82 */ /* 0x000e620000000a00 */
[----:B------:R-:W-:Y:S01]  /*0a50*/  @P5 IMAD R57, R19, R57, R20 ;  /* 0x0000003913395224 */ /* 0x000fe200078e0214 */
[----:B------:R-:W-:Y:S01]  /*0a60*/  @P5 MOV R16, R58 ;  /* 0x0000003a00105202 */ /* 0x000fe20000000f00 */
[----:B---3--:R-:W-:Y:S01]  /*0a70*/  @P5 IMAD R49, R49, R50, RZ ;  /* 0x0000003231315224 */ /* 0x008fe200078e02ff */
[----:B------:R-:W-:-:S02]  /*0a80*/  @P2 IADD3.X R21, RZ, R37, RZ, P6, !PT ;  /* 0x00000025ff152210 */ /* 0x000fc400037fe4ff */
[----:B------:R-:W-:Y:S01]  /*0a90*/  @P5 MOV R17, R53 ;  /* 0x0000003500115202 */ /* 0x000fe20000000f00 */
[C---:B------:R-:W-:Y:S01]  /*0aa0*/  @P5 IMAD R49, R18.reuse, R51, R49 ;  /* 0x0000003312315224 */ /* 0x040fe200078e0231 */
[----:B------:R-:W2:Y:S01]  /*0ab0*/  @P2 LDC.64 R28, c[0x0][0x210] ;  /* 0x00008400ff1c2b82 */ /* 0x000ea20000000a00 */
[----:B0-----:R-:W-:Y:S01]  /*0ac0*/  @P2 IMAD R56, R21, R34, RZ ;  /* 0x0000002215382224 */ /* 0x001fe200078e02ff */
[----:B------:R-:W-:Y:S01]  /*0ad0*/  CS2R R20, SRZ ;  /* 0x0000000000147805 */ /* 0x000fe2000001ff00 */
[----:B------:R-:W-:Y:S01]  /*0ae0*/  @P5 IMAD.WIDE.U32 R50, R18, R50, R16 ;  /* 0x0000003212325225 */ /* 0x000fe200078e0010 */
[----:B------:R-:W-:Y:S02]  /*0af0*/  CS2R R16, SRZ ;  /* 0x0000000000107805 */ /* 0x000fe4000001ff00 */
[----:B------:R-:W-:Y:S01]  /*0b00*/  CS2R R18, SRZ ;  /* 0x0000000000127805 */ /* 0x000fe2000001ff00 */
[----:B------:R-:W-:Y:S01]  /*0b10*/  @P2 IMAD R35, R52, R35, R56 ;  /* 0x0000002334232224 */ /* 0x000fe200078e0238 */
[----:B------:R-:W0:Y:S01]  /*0b20*/  @P5 LDC.64 R26, c[0x0][0x240] ;  /* 0x00009000ff1a5b82 */ /* 0x000e220000000a00 */
[----:B------:R3:W4:Y:S01]  /*0b30*/  @P4 LDG.E.128 R20, desc[UR4][R32.64] ;  /* 0x0000000420144981 */ /* 0x000722000c1e1d00 */
[----:B------:R-:W-:-:S03]  /*0b40*/  @P2 IADD3 R56, P6, R36, 0x30, RZ ;  /* 0x0000003024382810 */ /* 0x000fc60007fde0ff */
[----:B------:R-:W4:Y:S03]  /*0b50*/  @P4 LDG.E.128 R16, desc[UR4][R60.64] ;  /* 0x000000043c104981 */ /* 0x000f26000c1e1d00 */
[----:B---3--:R-:W3:Y:S01]  /*0b60*/  @P2 LDC.64 R32, c[0x0][0x240] ;  /* 0x00009000ff202b82 */ /* 0x008ee20000000a00 */
[----:B------:R-:W-:Y:S02]  /*0b70*/  @P5 LEA R36, P4, R54, R30, 0x1 ;  /* 0x0000001e36245211 */ /* 0x000fe400078808ff */
[----:B------:R-:W-:Y:S01]  /*0b80*/  @P2 IADD3.X R30, RZ, R37, RZ, P6, !PT ;  /* 0x00000025ff1e2210 */ /* 0x000fe200037fe4ff */
[----:B------:R-:W-:Y:S01]  /*0b90*/  @P2 IMAD.WIDE.U32 R38, R52, R34, R38 ;  /* 0x0000002234262225 */ /* 0x000fe200078e0026 */
[----:B------:R-:W-:Y:S02]  /*0ba0*/  @P5 IADD3 R55, R55, R57, RZ ;  /* 0x0000003937375210 */ /* 0x000fe40007ffe0ff */
[----:B------:R-:W-:Y:S01]  /*0bb0*/  @P2 MOV R59, R53 ;  /* 0x00000035003b2202 */ /* 0x000fe20000000f00 */
[----:B-1----:R-:W-:Y:S01]  /*0bc0*/  @P2 IMAD R30, R30, R24, RZ ;  /* 0x000000181e1e2224 */ /* 0x002fe200078e02ff */
[----:B------:R-:W-:-:S02]  /*0bd0*/  @P5 LEA.HI.X R37, R54, R31, R55, 0x1, P4 ;  /* 0x0000001f36255211 */ /* 0x000fc400020f0c37 */
[----:B------:R-:W-:Y:S01]  /*0be0*/  @P2 IADD3 R35, R39, R35, RZ ;  /* 0x0000002327232210 */ /* 0x000fe20007ffe0ff */
[----:B------:R-:W-:Y:S01]  /*0bf0*/  @P2 IMAD R31, R56, R25, R30 ;  /* 0x00000019381f2224 */ /* 0x000fe200078e021e */
[----:B--2---:R-:W-:Y:S01]  /*0c00*/  @P2 LEA R52, P4, R38, R28, 0x1 ;  /* 0x0000001c26342211 */ /* 0x004fe200078808ff */
[----:B------:R-:W-:Y:S01]  /*0c10*/  @P2 IMAD.WIDE.U32 R58, R56, R24, R58 ;  /* 0x00000018383a2225 */ /* 0x000fe200078e003a */
[----:B------:R-:W-:Y:S02]  /*0c20*/  @P5 IADD3 R49, R51, R49, RZ ;  /* 0x0000003133315210 */ /* 0x000fe40007ffe0ff */
[----:B0-----:R-:W-:Y:S02]  /*0c30*/  @P5 LEA R34, P6, R50, R26, 0x1 ;  /* 0x0000001a32225211 */ /* 0x001fe400078c08ff */
[----:B------:R-:W-:Y:S02]  /*0c40*/  @P2 LEA.HI.X R53, R38, R29, R35, 0x1, P4 ;  /* 0x0000001d26352211 */ /* 0x000fe400020f0c23 */
[----:B------:R-:W-:-:S02]  /*0c50*/  CS2R R24, SRZ ;  /* 0x0000000000187805 */ /* 0x000fc4000001ff00 */
[----:B------:R-:W-:Y:S02]  /*0c60*/  @P5 LEA.HI.X R35, R50, R27, R49, 0x1, P6 ;  /* 0x0000001b32235211 */ /* 0x000fe400030f0c31 */
[----:B------:R-:W-:Y:S02]  /*0c70*/  CS2R R26, SRZ ;  /* 0x00000000001a7805 */ /* 0x000fe4000001ff00 */
[----:B------:R-:W-:Y:S02]  /*0c80*/  @P2 IADD3 R38, R59, R31, RZ ;  /* 0x0000001f3b262210 */ /* 0x000fe40007ffe0ff */
[----:B------:R-:W-:Y:S02]  /*0c90*/  CS2R R28, SRZ ;  /* 0x00000000001c7805 */ /* 0x000fe4000001ff00 */
[----:B------:R-:W-:Y:S02]  /*0ca0*/  CS2R R30, SRZ ;  /* 0x00000000001e7805 */ /* 0x000fe4000001ff00 */
[C---:B---3--:R-:W-:Y:S01]  /*0cb0*/  @P2 LEA R50, P4, R58.reuse, R32, 0x1 ;  /* 0x000000203a322211 */ /* 0x048fe200078808ff */
[----:B------:R0:W2:Y:S03]  /*0cc0*/  @P5 LDG.E.128 R24, desc[UR4][R36.64] ;  /* 0x0000000424185981 */ /* 0x0000a6000c1e1d00 */
[----:B------:R-:W-:-:S02]  /*0cd0*/  @P2 LEA.HI.X R51, R58, R33, R38, 0x1, P4 ;  /* 0x000000213a332211 */ /* 0x000fc400020f0c26 */
[----:B------:R-:W-:Y:S01]  /*0ce0*/  CS2R R32, SRZ ;  /* 0x0000000000207805 */ /* 0x000fe2000001ff00 */
[----:B------:R1:W3:Y:S01]  /*0cf0*/  @P5 LDG.E.128 R28, desc[UR4][R34.64] ;  /* 0x00000004221c5981 */ /* 0x0002e2000c1e1d00 */
[----:B------:R-:W-:Y:S02]  /*0d00*/  CS2R R38, SRZ ;  /* 0x0000000000267805 */ /* 0x000fe4000001ff00 */
[----:B0-----:R-:W-:Y:S02]  /*0d10*/  CS2R R36, SRZ ;  /* 0x0000000000247805 */ /* 0x001fe4000001ff00 */
[----:B-1----:R-:W-:-:S04]  /*0d20*/  CS2R R34, SRZ ;  /* 0x0000000000227805 */ /* 0x002fc8000001ff00 */
[----:B------:R0:W3:Y:S04]  /*0d30*/  @P2 LDG.E.128 R36, desc[UR4][R50.64] ;  /* 0x0000000432242981 */ /* 0x0000e8000c1e1d00 */
[----:B------:R1:W3:Y:S01]  /*0d40*/  @P2 LDG.E.128 R32, desc[UR4][R52.64] ;  /* 0x0000000434202981 */ /* 0x0002e2000c1e1d00 */
[----:B------:R-:W-:Y:S02]  /*0d50*/  ISETP.NE.AND P5, PT, R45, RZ, PT ;  /* 0x000000ff2d00720c */ /* 0x000fe40003fa5270 */
[----:B------:R-:W-:Y:S01]  /*0d60*/  @P0 LEA R48, R0, R48, 0x6 ;  /* 0x0000003000300211 */ /* 0x000fe200078e30ff */
[----:B------:R-:W-:Y:S01]  /*0d70*/  BSSY B0, `(.L_x_3677) ;  /* 0x00000a3000007945 */ /* 0x000fe20003800000 */
[----:B------:R-:W-:Y:S01]  /*0d80*/  ISETP.GE.AND P4, PT, R44, R47, PT ;  /* 0x0000002f2c00720c */ /* 0x000fe20003f86270 */
[----:B----4-:R-:W-:-:S02]  /*0d90*/  HADD2.F32 R49, -RZ, R8.H0_H0 ;  /* 0x20000008ff317230 */ /* 0x010fc40000004100 */
[----:B------:R-:W-:Y:S02]  /*0da0*/  HADD2.F32 R8, -RZ, R8.H1_H1 ;  /* 0x30000008ff087230 */ /* 0x000fe40000004100 */
[----:B------:R-:W-:Y:S02]  /*0db0*/  HADD2.F32 R59, -RZ, R12.H1_H1 ;  /* 0x3000000cff3b7230 */ /* 0x000fe40000004100 */
[--C-:B------:R-:W-:Y:S02]  /*0dc0*/  HADD2.F32 R54, -RZ, R9.reuse.H0_H0 ;  /* 0x20000009ff367230 */ /* 0x100fe40000004100 */
[----:B------:R-:W-:Y:S02]  /*0dd0*/  HADD2.F32 R55, -RZ, R9.H1_H1 ;  /* 0x30000009ff377230 */ /* 0x000fe40000004100 */
[----:B------:R-:W-:Y:S01]  /*0de0*/  FMUL.FTZ R8, R8, R59 ;  /* 0x0000003b08087220 */ /* 0x000fe20000410000 */
[--C-:B------:R-:W-:Y:S02]  /*0df0*/  HADD2.F32 R9, -RZ, R10.reuse.H0_H0 ;  /* 0x2000000aff097230 */ /* 0x100fe40000004100 */
[----:B------:R-:W-:-:S02]  /*0e00*/  HADD2.F32 R57, -RZ, R10.H1_H1 ;  /* 0x3000000aff397230 */ /* 0x000fc40000004100 */
[----:B------:R-:W-:Y:S02]  /*0e10*/  HADD2.F32 R58, -RZ, R12.H0_H0 ;  /* 0x2000000cff3a7230 */ /* 0x000fe40000004100 */
[--C-:B0-----:R-:W-:Y:S02]  /*0e20*/  HADD2.F32 R51, -RZ, R13.reuse.H0_H0 ;  /* 0x2000000dff337230 */ /* 0x101fe40000004100 */
[----:B------:R-:W-:Y:S02]  /*0e30*/  HADD2.F32 R50, -RZ, R13.H1_H1 ;  /* 0x3000000dff327230 */ /* 0x000fe40000004100 */
[--C-:B------:R-:W-:Y:S02]  /*0e40*/  HADD2.F32 R13, -RZ, R15.reuse.H0_H0 ;  /* 0x2000000fff0d7230 */ /* 0x100fe40000004100 */
[----:B------:R-:W-:Y:S02]  /*0e50*/  HADD2.F32 R10, -RZ, R15.H1_H1 ;  /* 0x3000000fff0a7230 */ /* 0x000fe40000004100 */
[----:B------:R-:W-:-:S02]  /*0e60*/  HADD2.F32 R12, -RZ, R14.H0_H0 ;  /* 0x2000000eff0c7230 */ /* 0x000fc40000004100 */
[----:B------:R-:W-:Y:S02]  /*0e70*/  HADD2.F32 R14, -RZ, R14.H1_H1 ;  /* 0x3000000eff0e7230 */ /* 0x000fe40000004100 */
[----:B-1----:R-:W-:Y:S02]  /*0e80*/  HADD2.F32 R52, -RZ, R20.H1_H1 ;  /* 0x30000014ff347230 */ /* 0x002fe40000004100 */
[--C-:B------:R-:W-:Y:S02]  /*0e90*/  HADD2.F32 R53, -RZ, R16.reuse.H1_H1 ;  /* 0x30000010ff357230 */ /* 0x100fe40000004100 */
[----:B------:R-:W-:Y:S02]  /*0ea0*/  HADD2.F32 R16, -RZ, R16.H0_H0 ;  /* 0x20000010ff107230 */ /* 0x000fe40000004100 */
[----:B------:R-:W-:Y:S02]  /*0eb0*/  HADD2.F32 R15, -RZ, R20.H0_H0 ;  /* 0x20000014ff0f7230 */ /* 0x000fe40000004100 */
[----:B------:R-:W-:Y:S01]  /*0ec0*/  FMUL.FTZ R59, R53, R52 ;  /* 0x00000034353b7220 */ /* 0x000fe20000410000 */
[----:B------:R-:W-:Y:S01]  /*0ed0*/  FFMA.FTZ R53, R49, R58, R8 ;  /* 0x0000003a31357223 */ /* 0x000fe20000010008 */
[----:B------:R-:W-:-:S02]  /*0ee0*/  HADD2.F32 R8, -RZ, R17.H0_H0 ;  /* 0x20000011ff087230 */ /* 0x000fc40000004100 */
[----:B------:R-:W-:Y:S02]  /*0ef0*/  HADD2.F32 R49, -RZ, R21.H0_H0 ;  /* 0x20000015ff317230 */ /* 0x000fe40000004100 */
[----:B------:R-:W-:Y:S01]  /*0f00*/  FFMA.FTZ R15, R16, R15, R59 ;  /* 0x0000000f100f7223 */ /* 0x000fe2000001003b */
[----:B------:R-:W-:Y:S02]  /*0f10*/  HADD2.F32 R17, -RZ, R17.H1_H1 ;  /* 0x30000011ff117230 */ /* 0x000fe40000004100 */
[----:B------:R-:W-:Y:S02]  /*0f20*/  HADD2.F32 R16, -RZ, R21.H1_H1 ;  /* 0x30000015ff107230 */ /* 0x000fe40000004100 */
[----:B------:R-:W-:Y:S01]  /*0f30*/  FFMA.FTZ R20, R8, R49, R15 ;  /* 0x0000003108147223 */ /* 0x000fe2000001000f */
[----:B------:R-:W-:Y:S01]  /*0f40*/  FFMA.FTZ R54, R54, R51, R53 ;  /* 0x0000003336367223 */ /* 0x000fe20000010035 */
[----:B------:R-:W-:Y:S02]  /*0f50*/  HADD2.F32 R8, -RZ, R18.H0_H0 ;  /* 0x20000012ff087230 */ /* 0x000fe40000004100 */
[----:B------:R-:W-:-:S02]  /*0f60*/  HADD2.F32 R15, -RZ, R22.H0_H0 ;  /* 0x20000016ff0f7230 */ /* 0x000fc40000004100 */
[----:B------:R-:W-:Y:S01]  /*0f70*/  FFMA.FTZ R17, R17, R16, R20 ;  /* 0x0000001011117223 */ /* 0x000fe20000010014 */
[----:B------:R-:W-:-:S03]  /*0f80*/  FFMA.FTZ R50, R55, R50, R54 ;  /* 0x0000003237327223 */ /* 0x000fc60000010036 */
[----:B------:R-:W-:Y:S01]  /*0f90*/  FFMA.FTZ R17, R8, R15, R17 ;  /* 0x0000000f08117223 */ /* 0x000fe20000010011 */
[----:B------:R-:W-:Y:S01]  /*0fa0*/  FFMA.FTZ R12, R9, R12, R50 ;  /* 0x0000000c090c7223 */ /* 0x000fe20000010032 */
[--C-:B------:R-:W-:Y:S02]  /*0fb0*/  HADD2.F32 R15, -RZ, R23.reuse.H0_H0 ;  /* 0x20000017ff0f7230 */ /* 0x100fe40000004100 */
[----:B------:R-:W-:Y:S02]  /*0fc0*/  HADD2.F32 R8, -RZ, R23.H1_H1 ;  /* 0x30000017ff087230 */ /* 0x000fe40000004100 */
[----:B------:R-:W-:Y:S02]  /*0fd0*/  HADD2.F32 R9, -RZ, R22.H1_H1 ;  /* 0x30000016ff097230 */ /* 0x000fe40000004100 */
[----:B------:R-:W-:Y:S02]  /*0fe0*/  HADD2.F32 R18, -RZ, R18.H1_H1 ;  /* 0x30000012ff127230 */ /* 0x000fe40000004100 */
[----:B--2---:R-:W-:-:S02]  /*0ff0*/  HADD2.F32 R21, -RZ, R24.H0_H0 ;  /* 0x20000018ff157230 */ /* 0x004fc40000004100 */
[----:B------:R-:W-:Y:S02]  /*1000*/  HADD2.F32 R24, -RZ, R24.H1_H1 ;  /* 0x30000018ff187230 */ /* 0x000fe40000004100 */
[--C-:B---3--:R-:W-:Y:S02]  /*1010*/  HADD2.F32 R50, -RZ, R28.reuse.H0_H0 ;  /* 0x2000001cff327230 */ /* 0x108fe40000004100 */
[----:B------:R-:W-:Y:S02]  /*1020*/  HADD2.F32 R23, -RZ, R28.H1_H1 ;  /* 0x3000001cff177230 */ /* 0x000fe40000004100 */
[--C-:B------:R-:W-:Y:S02]  /*1030*/  HADD2.F32 R28, -RZ, R29.reuse.H0_H0 ;  /* 0x2000001dff1c7230 */ /* 0x100fe40000004100 */
[----:B------:R-:W-:Y:S02]  /*1040*/  HADD2.F32 R20, -RZ, R29.H1_H1 ;  /* 0x3000001dff147230 */ /* 0x000fe40000004100 */
[----:B------:R-:W-:Y:S01]  /*1050*/  FMUL.FTZ R24, R24, R23 ;  /* 0x0000001718187220 */ /* 0x000fe20000410000 */
[----:B------:R-:W-:-:S02]  /*1060*/  HADD2.F32 R29, -RZ, R36.H1_H1 ;  /* 0x30000024ff1d7230 */ /* 0x000fc40000004100 */
[--C-:B------:R-:W-:Y:S02]  /*1070*/  HADD2.F32 R22, -RZ, R32.reuse.H1_H1 ;  /* 0x30000020ff167230 */ /* 0x100fe40000004100 */
[----:B------:R-:W-:Y:S01]  /*1080*/  FFMA.FTZ R9, R18, R9, R17 ;  /* 0x0000000912097223 */ /* 0x000fe20000010011 */
[----:B------:R-:W-:Y:S02]  /*1090*/  HADD2.F32 R32, -RZ, R32.H0_H0 ;  /* 0x20000020ff207230 */ /* 0x000fe40000004100 */
[----:B------:R-:W-:Y:S02]  /*10a0*/  HADD2.F32 R23, -RZ, R36.H0_H0 ;  /* 0x20000024ff177230 */ /* 0x000fe40000004100 */
[----:B------:R-:W-:Y:S01]  /*10b0*/  FMUL.FTZ R29, R22, R29 ;  /* 0x0000001d161d7220 */ /* 0x000fe20000410000 */
[----:B------:R-:W-:Y:S02]  /*10c0*/  HADD2.F32 R17, -RZ, R25.H0_H0 ;  /* 0x20000019ff117230 */ /* 0x000fe40000004100 */
[----:B------:R-:W-:Y:S01]  /*10d0*/  FFMA.FTZ R24, R21, R50, R24 ;  /* 0x0000003215187223 */ /* 0x000fe20000010018 */
[----:B------:R-:W-:-:S02]  /*10e0*/  HADD2.F32 R56, -RZ, R11.H0_H0 ;  /* 0x2000000bff387230 */ /* 0x000fc40000004100 */
[----:B------:R-:W-:Y:S01]  /*10f0*/  FFMA.FTZ R57, R57, R14, R12 ;  /* 0x0000000e39397223 */ /* 0x000fe2000001000c */
[----:B------:R-:W-:Y:S02]  /*1100*/  HADD2.F32 R21, -RZ, R33.H0_H0 ;  /* 0x20000021ff157230 */ /* 0x000fe40000004100 */
[----:B------:R-:W-:Y:S01]  /*1110*/  FFMA.FTZ R32, R32, R23, R29 ;  /* 0x0000001720207223 */ /* 0x000fe2000001001d */
[----:B------:R-:W-:Y:S02]  /*1120*/  HADD2.F32 R22, -RZ, R37.H0_H0 ;  /* 0x20000025ff167230 */ /* 0x000fe40000004100 */
[----:B------:R-:W-:Y:S01]  /*1130*/  FFMA.FTZ R28, R17, R28, R24 ;  /* 0x0000001c111c7223 */ /* 0x000fe20000010018 */
[----:B------:R-:W-:Y:S02]  /*1140*/  HADD2.F32 R25, -RZ, R25.H1_H1 ;  /* 0x30000019ff197230 */ /* 0x000fe40000004100 */
[----:B------:R-:W-:Y:S01]  /*1150*/  FFMA.FTZ R56, R56, R13, R57 ;  /* 0x0000000d38387223 */ /* 0x000fe20000010039 */
[----:B------:R-:W-:-:S02]  /*1160*/  HADD2.F32 R12, -RZ, R19.H0_H0 ;  /* 0x20000013ff0c7230 */ /* 0x000fc40000004100 */
[----:B------:R-:W-:Y:S01]  /*1170*/  FFMA.FTZ R22, R21, R22, R32 ;  /* 0x0000001615167223 */ /* 0x000fe20000010020 */
[----:B------:R-:W-:Y:S02]  /*1180*/  HADD2.F32 R33, -RZ, R33.H1_H1 ;  /* 0x30000021ff217230 */ /* 0x000fe40000004100 */
[----:B------:R-:W-:Y:S02]  /*1190*/  HADD2.F32 R24, -RZ, R37.H1_H1 ;  /* 0x30000025ff187230 */ /* 0x000fe40000004100 */
[----:B------:R-:W-:Y:S01]  /*11a0*/  FFMA.FTZ R28, R25, R20, R28 ;  /* 0x00000014191c7223 */ /* 0x000fe2000001001c */
[----:B------:R-:W-:Y:S02]  /*11b0*/  HADD2.F32 R13, -RZ, R26.H0_H0 ;  /* 0x2000001aff0d7230 */ /* 0x000fe40000004100 */
[----:B------:R-:W-:Y:S02]  /*11c0*/  HADD2.F32 R18, -RZ, R30.H0_H0 ;  /* 0x2000001eff127230 */ /* 0x000fe40000004100 */
[----:B------:R-:W-:Y:S01]  /*11d0*/  FFMA.FTZ R12, R12, R15, R9 ;  /* 0x0000000f0c0c7223 */ /* 0x000fe20000010009 */
[----:B------:R-:W-:-:S02]  /*11e0*/  HADD2.F32 R17, -RZ, R34.H0_H0 ;  /* 0x20000022ff117230 */ /* 0x000fc40000004100 */
[----:B------:R-:W-:Y:S01]  /*11f0*/  FFMA.FTZ R22, R33, R24, R22 ;  /* 0x0000001821167223 */ /* 0x000fe20000010016 */
        /* <DEDUP_REMOVED lines=21> */
[----:B------:R-:W-:Y:S01]  /*1350*/  FFMA.FTZ R10, R11, R10, R56 ;  /* 0x0000000a0b0a7223 */ /* 0x000fe20000010038 */
[----:B------:R-:W-:Y:S01]  /*1360*/  FFMA.FTZ R12, R19, R8, R12 ;  /* 0x00000008130c7223 */ /* 0x000fe2000001000c */
[----:B------:R-:W-:Y:S01]  /*1370*/  FFMA.FTZ R26, R27, R14, R26 ;  /* 0x0000000e1b1a7223 */ /* 0x000fe2000001001a */
[----:B------:R-:W-:-:S02]  /*1380*/  FFMA.FTZ R18, R35, R16, R18 ;  /* 0x0000001023127223 */ /* 0x000fc40000010012 */
        /* <DEDUP_REMOVED lines=27> */
[----:B------:R-:W3:Y:S04]  /*1540*/  SHFL.BFLY PT, R18, R17, 0x1, 0x1f ;  /* 0x0c201f0011127f89 */ /* 0x000ee800000e0000 */
[----:B------:R-:W4:Y:S01]  /*1550*/  SHFL.BFLY PT, R22, R19, 0x1, 0x1f ;  /* 0x0c201f0013167f89 */ /* 0x000f2200000e0000 */
[----:B------:R-:W-:Y:S01]  /*1560*/  @P0 SHF.R.S32.HI R11, RZ, 0x1f, R48 ;  /* 0x0000001fff0b0819 */ /* 0x000fe20000011430 */
[----:B------:R-:W-:-:S03]  /*1570*/  HFMA2.MMA R10, -RZ, RZ, 0, 0 ;  /* 0x00000000ff0a7435 */ /* 0x000fc600000001ff */
[----:B------:R-:W-:Y:S02]  /*1580*/  @P0 LEA.HI R11, R11, R48, RZ, 0x6 ;  /* 0x000000300b0b0211 */ /* 0x000fe400078f30ff */
[-C--:B------:R-:W-:Y:S02]  /*1590*/  ISETP.GE.AND P2, PT, R43, R47.reuse, PT ;  /* 0x0000002f2b00720c */ /* 0x080fe40003f46270 */
[----:B------:R-:W-:Y:S02]  /*15a0*/  @P0 LOP3.LUT R10, R11, 0xffffffc0, RZ, 0xc0, !PT ;  /* 0xffffffc00b0a0812 */ /* 0x000fe400078ec0ff */
[----:B------:R-:W-:Y:S01]  /*15b0*/  ISETP.GE.AND P0, PT, R46, R47, PT ;  /* 0x0000002f2e00720c */ /* 0x000fe20003f06270 */
[----:B0-----:R-:W-:Y:S01]  /*15c0*/  FADD.FTZ R20, R12, R13 ;  /* 0x0000000d0c147221 */ /* 0x001fe20000010000 */
[----:B--2---:R-:W-:Y:S01]  /*15d0*/  FADD.FTZ R15, R15, R16 ;  /* 0x000000100f0f7221 */ /* 0x004fe20000010000 */
[----:B---3--:R-:W-:Y:S01]  /*15e0*/  FADD.FTZ R18, R17, R18 ;  /* 0x0000001211127221 */ /* 0x008fe20000010000 */
[----:B----4-:R-:W-:Y:S01]  /*15f0*/  FADD.FTZ R19, R19, R22 ;  /* 0x0000001613137221 */ /* 0x010fe20000010000 */
[----:B------:R-:W-:Y:S08]  /*1600*/  @P5 BRA `(.L_x_3678) ;  /* 0x0000000000645947 */ /* 0x000ff00003800000 */
[----:B------:R-:W0:Y:S01]  /*1610*/  LDC.64 R16, c[0x0][0x278] ;  /* 0x00009e00ff107b82 */ /* 0x000e220000000a00 */
[----:B------:R-:W-:Y:S01]  /*1620*/  SHF.R.S32.HI R14, RZ, 0x1f, R10 ;  /* 0x0000001fff0e7819 */ /* 0x000fe2000001140a */
[----:B------:R-:W-:Y:S01]  /*1630*/  ULDC.64 UR8, c[0x0][0x280] ;  /* 0x0000a00000087ab9 */ /* 0x000fe20000000a00 */
[----:B------:R-:W-:Y:S02]  /*1640*/  IADD3 R12, P5, R5, R10, RZ ;  /* 0x0000000a050c7210 */ /* 0x000fe40007fbe0ff */
[----:B------:R-:W-:Y:S02]  /*1650*/  FSEL R15, R15, RZ, !P4 ;  /* 0x000000ff0f0f7208 */ /* 0x000fe40006000000 */
[----:B------:R-:W-:Y:S02]  /*1660*/  LEA.HI.X.SX32 R13, R5, R14, 0x1, P5 ;  /* 0x0000000e050d7211 */ /* 0x000fe400028f0eff */
[----:B------:R-:W-:Y:S01]  /*1670*/  FSEL R19, R19, RZ, !P0 ;  /* 0x000000ff13137208 */ /* 0x000fe20004000000 */
[----:B0-----:R-:W-:-:S02]  /*1680*/  IMAD R14, R16, UR7, RZ ;  /* 0x00000007100e7c24 */ /* 0x001fc4000f8e02ff */
[----:B------:R-:W-:-:S04]  /*1690*/  IMAD.WIDE.U32 R12, R16, UR6, R12 ;  /* 0x00000006100c7c25 */ /* 0x000fc8000f8e000c */
[----:B------:R-:W-:Y:S01]  /*16a0*/  IMAD R11, R17, UR6, R14 ;  /* 0x00000006110b7c24 */ /* 0x000fe2000f8e020e */
[----:B------:R-:W-:Y:S01]  /*16b0*/  FSEL R17, R18, RZ, !P2 ;  /* 0x000000ff12117208 */ /* 0x000fe20005000000 */
[----:B------:R-:W-:-:S03]  /*16c0*/  IMAD R14, R41, UR8, RZ ;  /* 0x00000008290e7c24 */ /* 0x000fc6000f8e02ff */
[----:B------:R-:W-:Y:S01]  /*16d0*/  IADD3 R13, R13, R11, RZ ;  /* 0x0000000b0d0d7210 */ /* 0x000fe20007ffe0ff */
[C---:B------:R-:W-:Y:S02]  /*16e0*/  IMAD R11, R7.reuse, UR9, R14 ;  /* 0x00000009070b7c24 */ /* 0x040fe4000f8e020e */
[----:B------:R-:W-:Y:S01]  /*16f0*/  IMAD.WIDE.U32 R12, R7, UR8, R12 ;  /* 0x00000008070c7c25 */ /* 0x000fe2000f8e000c */
[----:B------:R-:W-:Y:S02]  /*1700*/  ULDC.64 UR8, c[0x0][0x260] ;  /* 0x0000980000087ab9 */ /* 0x000fe40000000a00 */
[----:B------:R-:W-:-:S04]  /*1710*/  IADD3 R6, P5, R6, R12, RZ ;  /* 0x0000000c06067210 */ /* 0x000fc80007fbe0ff */
[----:B------:R-:W-:Y:S02]  /*1720*/  IADD3.X R13, R42, R13, R11, P5, !PT ;  /* 0x0000000d2a0d7210 */ /* 0x000fe40002ffe40b */
[----:B------:R-:W-:Y:S02]  /*1730*/  LEA R12, P5, R6, UR8, 0x2 ;  /* 0x00000008060c7c11 */ /* 0x000fe4000f8a10ff */
[----:B------:R-:W-:Y:S02]  /*1740*/  FSEL R11, R20, RZ, !P3 ;  /* 0x000000ff140b7208 */ /* 0x000fe40005800000 */
[----:B------:R-:W-:-:S05]  /*1750*/  LEA.HI.X R13, R6, UR9, R13, 0x2, P5 ;  /* 0x00000009060d7c11 */ /* 0x000fca000a8f140d */
[----:B------:R0:W-:Y:S04]  /*1760*/  STG.E desc[UR4][R12.64], R11 ;  /* 0x0000000b0c007986 */ /* 0x0001e8000c101904 */
[----:B------:R0:W-:Y:S04]  /*1770*/  STG.E desc[UR4][R12.64+0x40], R15 ;  /* 0x0000400f0c007986 */ /* 0x0001e8000c101904 */
[----:B------:R0:W-:Y:S04]  /*1780*/  STG.E desc[UR4][R12.64+0x80], R17 ;  /* 0x000080110c007986 */ /* 0x0001e8000c101904 */
[----:B------:R0:W-:Y:S02]  /*1790*/  STG.E desc[UR4][R12.64+0xc0], R19 ;  /* 0x0000c0130c007986 */ /* 0x0001e4000c101904 */
.L_x_3678:
[----:B------:R-:W-:Y:S05]  /*17a0*/  BSYNC B0 ;  /* 0x0000000000007941 */ /* 0x000fea0003800000 */
.L_x_3677:
[----:B------:R-:W-:Y:S01]  /*17b0*/  IADD3 R4, R4, 0x3f, RZ ;  /* 0x0000003f04047810 */ /* 0x000fe20007ffe0ff */
[----:B------:R-:W-:Y:S01]  /*17c0*/  BSSY B0, `(.L_x_3679) ;  /* 0x0000029000007945 */ /* 0x000fe20003800000 */
[----:B0-----:R-:W-:Y:S02]  /*17d0*/  SHF.L.U32 R12, R10, 0x7, RZ ;  /* 0x000000070a0c7819 */ /* 0x001fe400000006ff */
[----:B------:R-:W-:Y:S02]  /*17e0*/  SHF.R.S32.HI R11, RZ, 0x1f, R4 ;  /* 0x0000001fff0b7819 */ /* 0x000fe40000011404 */
[----:B------:R-:W-:Y:S02]  /*17f0*/  SHF.L.U32 R13, R2, 0xd, RZ ;  /* 0x0000000d020d7819 */ /* 0x000fe400000006ff */
[----:B------:R-:W-:Y:S02]  /*1800*/  LEA.HI R11, R11, R4, RZ, 0x6 ;  /* 0x000000040b0b7211 */ /* 0x000fe400078f30ff */
[----:B------:R-:W-:-:S02]  /*1810*/  SHF.L.U32 R6, R3, 0x2, RZ ;  /* 0x0000000203067819 */ /* 0x000fc400000006ff */
[----:B------:R-:W-:Y:S02]  /*1820*/  LOP3.LUT R4, R11, 0xffffffc0, RZ, 0xc0, !PT ;  /* 0xffffffc00b047812 */ /* 0x000fe400078ec0ff */
[----:B------:R-:W-:Y:S02]  /*1830*/  SHF.R.S32.HI R14, RZ, 0x1f, R12 ;  /* 0x0000001fff0e7819 */ /* 0x000fe4000001140c */
[----:B------:R-:W-:Y:S02]  /*1840*/  IADD3 R4, -R5, R4, RZ ;  /* 0x0000000405047210 */ /* 0x000fe40007ffe1ff */
[--C-:B------:R-:W-:Y:S02]  /*1850*/  IADD3 R12, P0, P2, R12, R6, R13.reuse ;  /* 0x000000060c0c7210 */ /* 0x100fe40007a1e00d */
[----:B------:R-:W-:Y:S02]  /*1860*/  ISETP.GE.OR P1, PT, R3, R4, P1 ;  /* 0x000000040300720c */ /* 0x000fe40000f26670 */
[----:B------:R-:W-:-:S02]  /*1870*/  SHF.R.S32.HI R13, RZ, 0x1f, R13 ;  /* 0x0000001fff0d7819 */ /* 0x000fc4000001140d */
[----:B------:R-:W-:-:S04]  /*1880*/  SHF.R.S32.HI R6, RZ, 0x1f, R6 ;  /* 0x0000001fff067819 */ /* 0x000fc80000011406 */
[----:B------:R-:W-:Y:S01]  /*1890*/  IADD3.X R13, R14, R6, R13, P0, P2 ;  /* 0x000000060e0d7210 */ /* 0x000fe200007e440d */
[----:B-1----:R-:W-:-:S04]  /*18a0*/  IMAD R6, R8, UR7, RZ ;  /* 0x0000000708067c24 */ /* 0x002fc8000f8e02ff */
[----:B------:R-:W-:Y:S02]  /*18b0*/  IMAD R9, R9, UR6, R6 ;  /* 0x0000000609097c24 */ /* 0x000fe4000f8e0206 */
[----:B------:R-:W-:-:S05]  /*18c0*/  IMAD.WIDE.U32 R12, R8, UR6, R12 ;  /* 0x00000006080c7c25 */ /* 0x000fca000f8e000c */
[----:B------:R-:W-:Y:S01]  /*18d0*/  IADD3 R11, R13, R9, RZ ;  /* 0x000000090d0b7210 */ /* 0x000fe20007ffe0ff */
[----:B------:R-:W-:Y:S06]  /*18e0*/  @P1 BRA `(.L_x_3680) ;  /* 0x0000000000581947 */ /* 0x000fec0003800000 */
[----:B------:R-:W0:Y:S01]  /*18f0*/  LDC.64 R8, c[0x0][0x2a8] ;  /* 0x0000aa00ff087b82 */ /* 0x000e220000000a00 */
[----:B------:R-:W-:Y:S01]  /*1900*/  SHF.R.S32.HI R6, RZ, 0x1f, R5 ;  /* 0x0000001fff067819 */ /* 0x000fe20000011405 */
[----:B------:R-:W-:Y:S01]  /*1910*/  ULDC.64 UR8, c[0x0][0x2b0] ;  /* 0x0000ac0000087ab9 */ /* 0x000fe20000000a00 */
[--C-:B------:R-:W-:Y:S02]  /*1920*/  IADD3 R4, P0, P1, R10, R5, R3.reuse ;  /* 0x000000050a047210 */ /* 0x100fe4000791e003 */
[----:B------:R-:W-:Y:S02]  /*1930*/  SHF.R.S32.HI R14, RZ, 0x1f, R10 ;  /* 0x0000001fff0e7819 */ /* 0x000fe4000001140a */
[----:B------:R-:W-:-:S04]  /*1940*/  SHF.R.S32.HI R5, RZ, 0x1f, R3 ;  /* 0x0000001fff057819 */ /* 0x000fc80000011403 */
[----:B------:R-:W-:Y:S02]  /*1950*/  IADD3.X R5, R14, R6, R5, P0, P1 ;  /* 0x000000060e057210 */ /* 0x000fe400007e2405 */
[----:B-----5:R-:W-:Y:S01]  /*1960*/  FSETP.NEU.FTZ.AND P0, PT, R40, -INF , PT ;  /* 0xff8000002800780b */ /* 0x020fe20003f1d000 */
[C---:B0-----:R-:W-:Y:S02]  /*1970*/  IMAD R6, R8.reuse, UR7, RZ ;  /* 0x0000000708067c24 */ /* 0x041fe4000f8e02ff */
[----:B------:R-:W-:-:S04]  /*1980*/  IMAD.WIDE.U32 R4, R8, UR6, R4 ;  /* 0x0000000608047c25 */ /* 0x000fc8000f8e0004 */
[----:B------:R-:W-:Y:S02]  /*1990*/  IMAD R9, R9, UR6, R6 ;  /* 0x0000000609097c24 */ /* 0x000fe4000f8e0206 */
[----:B------:R-:W-:-:S03]  /*19a0*/  IMAD R6, R41, UR8, RZ ;  /* 0x0000000829067c24 */ /* 0x000fc6000f8e02ff */
[----:B------:R-:W-:Y:S01]  /*19b0*/  IADD3 R5, R5, R9, RZ ;  /* 0x0000000905057210 */ /* 0x000fe20007ffe0ff */
[C---:B------:R-:W-:Y:S02]  /*19c0*/  IMAD R9, R7.reuse, UR9, R6 ;  /* 0x0000000907097c24 */ /* 0x040fe4000f8e0206 */
[----:B------:R-:W-:Y:S01]  /*19d0*/  FMUL.FTZ R6, R40, 1.4426950216293334961 ;  /* 0x3fb8aa3b28067820 */ /* 0x000fe20000410000 */
[----:B------:R-:W-:Y:S01]  /*19e0*/  IMAD.WIDE.U32 R4, R7, UR8, R4 ;  /* 0x0000000807047c25 */ /* 0x000fe2000f8e0004 */
[----:B------:R-:W-:-:S04]  /*19f0*/  ULDC.64 UR8, c[0x0][0x2a0] ;  /* 0x0000a80000087ab9 */ /* 0x000fc80000000a00 */
[----:B------:R-:W-:Y:S02]  /*1a00*/  IADD3 R5, R5, R9, RZ ;  /* 0x0000000905057210 */ /* 0x000fe40007ffe0ff */
[----:B------:R-:W-:-:S04]  /*1a10*/  LEA R8, P1, R4, UR8, 0x2 ;  /* 0x0000000804087c11 */ /* 0x000fc8000f8210ff */
[----:B------:R-:W-:Y:S02]  /*1a20*/  LEA.HI.X R9, R4, UR9, R5, 0x2, P1 ;  /* 0x0000000904097c11 */ /* 0x000fe400088f1405 */
[----:B------:R-:W-:-:S05]  /*1a30*/  FSEL R5, R6, RZ, P0 ;  /* 0x000000ff06057208 */ /* 0x000fca0000000000 */
[----:B------:R0:W-:Y:S02]  /*1a40*/  STG.E desc[UR4][R8.64], R5 ;  /* 0x0000000508007986 */ /* 0x0001e4000c101904 */
.L_x_3680:
[----:B------:R-:W-:Y:S05]  /*1a50*/  BSYNC B0 ;  /* 0x0000000000007941 */ /* 0x000fea0003800000 */
.L_x_3679:
[----:B------:R-:W-:Y:S01]  /*1a60*/  ULDC.64 UR10, c[0x0][0x2e8] ;  /* 0x0000ba00000a7ab9 */ /* 0x000fe20000000a00 */
[----:B------:R-:W-:Y:S01]  /*1a70*/  ULDC.64 UR8, c[0x0][0x2d8] ;  /* 0x0000b60000087ab9 */ /* 0x000fe20000000a00 */
[----:B------:R-:W-:Y:S01]  /*1a80*/  MOV R10, R12 ;  /* 0x0000000c000a7202 */ /* 0x000fe20000000f00 */
[----:B------:R-:W-:Y:S01]  /*1a90*/  IMAD R6, R41, UR8, RZ ;  /* 0x0000000829067c24 */ /* 0x000fe2000f8e02ff */
[----:B------:R-:W-:-:S03]  /*1aa0*/  ISETP.NE.U32.AND P0, PT, RZ, UR10, PT ;  /* 0x0000000aff007c0c */ /* 0x000fc6000bf05070 */
[----:B0-----:R-:W-:Y:S01]  /*1ab0*/  IMAD.WIDE.U32 R4, R7, UR8, R10 ;  /* 0x0000000807047c25 */ /* 0x001fe2000f8e000a */
[----:B------:R-:W-:-:S03]  /*1ac0*/  ISETP.NE.AND.EX P0, PT, RZ, UR11, PT, P0 ;  /* 0x0000000bff007c0c */ /* 0x000fc6000bf05300 */
[----:B------:R-:W-:Y:S01]  /*1ad0*/  IMAD R7, R7, UR9, R6 ;  /* 0x0000000907077c24 */ /* 0x000fe2000f8e0206 */
[----:B------:R-:W-:Y:S01]  /*1ae0*/  ISETP.NE.OR P0, PT, R3, RZ, !P0 ;  /* 0x000000ff0300720c */ /* 0x000fe20004705670 */
[----:B------:R-:W-:Y:S02]  /*1af0*/  ULDC.64 UR8, c[0x0][0x2b8] ;  /* 0x0000ae0000087ab9 */ /* 0x000fe40000000a00 */
        /* <DEDUP_REMOVED lines=20> */
.L_x_3681:
        /* <DEDUP_REMOVED lines=12> */
.L_x_3712:


//--------------------- .nv.global.init           --------------------------
	.section	.nv.global.init,"aw",@progbits
.nv.global.init:
	.type		$str$23,@object
	.size		$str$23,($str$24 - $str$23)
$str$23:
        /*0000*/ 	.byte	0x28, 0x61, 0x64, 0x64, 0x72, 0x65, 0x73, 0x73, 0x20, 0x26, 0x20, 0x6d, 0x61, 0x73, 0x6b, 0x29
        /*0010*/ 	.byte	0x20, 0x3d, 0x3d, 0x20, 0x30, 0x00
	.type		$str$24,@object
	.size		$str$24,(__unnamed_4 - $str$24)
$str$24:
        /*0016*/ 	.byte	0x2f, 0x74, 0x6d, 0x70, 0x2f, 0x6f, 0x73, 0x73, 0x5f, 0x6b, 0x65, 0x72, 0x6e, 0x65, 0x6c, 0x73
        /*0026*/ 	.byte	0x5f, 0x73, 0x72, 0x63, 0x2f, 0x66, 0x6c, 0x61, 0x73, 0x68, 0x5f, 0x61, 0x74, 0x74, 0x65, 0x6e
        /*0036*/ 	.byte	0x74, 0x69, 0x6f, 0x6e, 0x2f, 0x63, 0x73, 0x72, 0x63, 0x2f, 0x63, 0x75, 0x74, 0x6c, 0x61, 0x73
        /*0046*/ 	.byte	0x73, 0x2f, 0x69, 0x6e, 0x63, 0x6c, 0x75, 0x64, 0x65, 0x2f, 0x63, 0x75, 0x74, 0x65, 0x2f, 0x70
        /*0056*/ 	.byte	0x6f, 0x69, 0x6e, 0x74, 0x65, 0x72, 0x5f, 0x66, 0x6c, 0x61, 0x67, 0x67, 0x65, 0x64, 0x2e, 0x68
        /*0066*/ 	.byte	0x70, 0x70, 0x00
	.type		__unnamed_4,@object
	.size		__unnamed_4,(__unnamed_2 - __unnamed_4)
__unnamed_4:
        /* <DEDUP_REMOVED lines=20> */
        /*01a9*/ 	.byte	0x3a, 0x43, 0x3c, 0x36, 0x34, 0x3e, 0x3e, 0x3e, 0x3e, 0x5d, 0x00
	.type		__unnamed_2,@object
	.size		__unnamed_2,(__unnamed_6 - __unnamed_2)
__unnamed_2:
        /* <DEDUP_REMOVED lines=22> */
        /*0314*/ 	.byte	0x3e, 0x3e, 0x3e, 0x20, 0x26, 0x5d, 0x00
	.type		__unnamed_6,@object
	.size		__unnamed_6,(__unnamed_3 - __unnamed_6)
__unnamed_6:
        /* <DEDUP_REMOVED lines=22> */
        /*047b*/ 	.byte	0x3e, 0x3e, 0x3e, 0x3e, 0x20, 0x26, 0x5d, 0x00
	.type		__unnamed_3,@object
	.size		__unnamed_3,(__unnamed_1 - __unnamed_3)
__unnamed_3:
        /* <DEDUP_REMOVED lines=23> */
        /*05f3*/ 	.byte	0x3a, 0x43, 0x3c, 0x38, 0x31, 0x39, 0x32, 0x3e, 0x3e, 0x3e, 0x3e, 0x3e, 0x5d, 0x00
	.type		__unnamed_1,@object
	.size		__unnamed_1,(__unnamed_5 - __unnamed_1)
__unnamed_1:
        /* <DEDUP_REMOVED lines=29> */
	.type		__unnamed_5,@object
	.size		__unnamed_5,(.L_4 - __unnamed_5)
__unnamed_5:
        /* <DEDUP_REMOVED lines=29> */
.L_4:


//--------------------- .nv.shared._ZN7cutlass13device_kernelIN5flash11enable_sm90INS1_16FlashAttnBwdSm90INS1_25CollectiveMainloopBwdSm90ILi2ELi2ELi2EN4cute5tupleIJNS5_1CILi1EEES8_S8_EEENS6_IJNS7_ILi80EEENS7_ILi128EEESB_EEENS_6half_tEfNS_4arch4Sm90ELb0ELb0ELb0ELb0ELb0ELb1ELb0ELb1ELi2ELi1ELi2ELi1ELb0EEENS1_21CollectiveEpilogueBwdISC_SD_SF_Li256ELb0ELb0ELi1EEENS1_19SingleTileSchedulerILb0ELb0ELb0ELi128EEEEEEEEEvNT_6ParamsE --------------------------
	.section	.nv.shared._ZN7cutlass13device_kernelIN5flash11enable_sm90INS1_16FlashAttnBwdSm90INS1_25CollectiveMainloopBwdSm90ILi2ELi2ELi2EN4cute5tupleIJNS5_1CILi1EEES8_S8_EEENS6_IJNS7_ILi80EEENS7_ILi128EEESB_EEENS_6half_tEfNS_4arch4Sm90ELb0ELb0ELb0ELb0ELb0ELb1ELb0ELb1ELi2ELi1ELi2ELi1ELb0EEENS1_21CollectiveEpilogueBwdISC_SD_SF_Li256ELb0ELb0ELi1EEENS1_19SingleTileSchedulerILb0ELb0ELb0ELi128EEEEEEEEEvNT_6ParamsE,"aw",@nobits
	.sectionflags	@""
	.align	16
	.zero		1024


//--------------------- .nv.shared.reserved.0     --------------------------
	.section	.nv.shared.reserved.0,"aw",@nobits
	.weak		__nv_reservedSMEM_offset_0_alias
	.size		__nv_reservedSMEM_offset_0_alias, 0, 0
	.other		__nv_reservedSMEM_offset_0_alias,@"STO_CUDA_RESERVED_SHARED STV_DEFAULT"
__nv_reservedSMEM_offset_0_alias:
	.zero		0


//--------------------- .nv.global                --------------------------
	.section	.nv.global,"aw",@nobits
.nv.global:
	.type		_ZN66_INTERNAL_52d7cf32_30_flash_bwd_hdim128_fp16_sm90_cu_ef95aea4_36514cute1_E,@object
	.size		_ZN66_INTERNAL_52d7cf32_30_flash_bwd_hdim128_fp16_sm90_cu_ef95aea4_36514cute1_E,(_ZN66_INTERNAL_52d7cf32_30_flash_bwd_hdim128_fp16_sm90_cu_ef95aea4_36514cuda3std3__45__cpo6cbeginE - _ZN66_INTERNAL_52d7cf32_30_flash_bwd_hdim128_fp16_sm90_cu_ef95aea4_36514cute1_E)
_ZN66_INTERNAL_52d7cf32_30_flash_bwd_hdim128_fp16_sm90_cu_ef95aea4_36514cute1_E:
	.zero		1
	.type		_ZN66_INTERNAL_52d7cf32_30_flash_bwd_hdim128_fp16_sm90_cu_ef95aea4_36514cuda3std3__45__cpo6cbeginE,@object
	.size		_ZN66_INTERNAL_52d7cf32_30_flash_bwd_hdim128_fp16_sm90_cu_ef95aea4_36514cuda3std3__45__cpo6cbeginE,(_ZN66_INTERNAL_52d7cf32_30_flash_bwd_hdim128_fp16_sm90_cu_ef95aea4_36514cuda3std3__48in_placeE - _ZN66_INTERNAL_52d7cf32_30_flash_bwd_hdim128_fp16_sm90_cu_ef95aea4_36514cuda3std3__45__cpo6cbeginE)
_ZN66_INTERNAL_52d7cf32_30_flash_bwd_hdim128_fp16_sm90_cu_ef95aea4_36514cuda3std3__45__cpo6cbeginE:
	.zero		1
	.type		_ZN66_INTERNAL_52d7cf32_30_flash_bwd_hdim128_fp16_sm90_cu_ef95aea4_36514cuda3std3__48in_placeE,@object
	.size		_ZN66_INTERNAL_52d7cf32_30_flash_bwd_hdim128_fp16_sm90_cu_ef95aea4_36514cuda3std3__48in_placeE,(_ZN66_INTERNAL_52d7cf32_30_flash_bwd_hdim128_fp16_sm90_cu_ef95aea4_36514cuda3std6ranges3__45__cpo9iter_moveE - _ZN66_INTERNAL_52d7cf32_30_flash_bwd_hdim128_fp16_sm90_cu_ef95aea4_36514cuda3std3__48in_placeE)
_ZN66_INTERNAL_52d7cf32_30_flash_bwd_hdim128_fp16_sm90_cu_ef95aea4_36514cuda3std3__48in_placeE:
	.zero		1
	.type		_ZN66_INTERNAL_52d7cf32_30_flash_bwd_hdim128_fp16_sm90_cu_ef95aea4_36514cuda3std6ranges3__45__cpo9iter_moveE,@object
	.size		_ZN66_INTERNAL_52d7cf32_30_flash_bwd_hdim128_fp16_sm90_cu_ef95aea4_36514cuda3std6ranges3__45__cpo9iter_moveE,(_ZN66_INTERNAL_52d7cf32_30_flash_bwd_hdim128_fp16_sm90_cu_ef95aea4_36514cuda3std3__45__cpo5beginE - _ZN66_INTERNAL_52d7cf32_30_flash_bwd_hdim128_fp16_sm90_cu_ef95aea4_36514cuda3std6ranges3__45__cpo9iter_moveE)
_ZN66_INTERNAL_52d7cf32_30_flash_bwd_hdim128_fp16_sm90_cu_ef95aea4_36514cuda3std6ranges3__45__cpo9iter_moveE:
	.zero		1
	.type		_ZN66_INTERNAL_52d7cf32_30_flash_bwd_hdim128_fp16_sm90_cu_ef95aea4_36514cuda3std3__45__cpo5beginE,@object
	.size		_ZN66_INTERNAL_52d7cf32_30_flash_bwd_hdim128_fp16_sm90_cu_ef95aea4_36514cuda3std3__45__cpo5beginE,(_ZN66_INTERNAL_52d7cf32_30_flash_bwd_hdim128_fp16_sm90_cu_ef95aea4_36514cuda3std3__468_GLOBAL__N__52d7cf32_30_flash_bwd_hdim128_fp16_sm90_cu_ef95aea4_36516ignoreE - _ZN66_INTERNAL_52d7cf32_30_flash_bwd_hdim128_fp16_sm90_cu_ef95aea4_36514cuda3std3__45__cpo5beginE)
_ZN66_INTERNAL_52d7cf32_30_flash_bwd_hdim128_fp16_sm90_cu_ef95aea4_36514cuda3std3__45__cpo5beginE:
	.zero		1
	.type		_ZN66_INTERNAL_52d7cf32_30_flash_bwd_hdim128_fp16_sm90_cu_ef95aea4_36514cuda3std3__468_GLOBAL__N__52d7cf32_30_flash_bwd_hdim128_fp16_sm90_cu_ef95aea4_36516ignoreE,@object
	.size		_ZN66_INTERNAL_52d7cf32_30_flash_bwd_hdim128_fp16_sm90_cu_ef95aea4_36514cuda3std3__468_GLOBAL__N__52d7cf32_30_flash_bwd_hdim128_fp16_sm90_cu_ef95aea4_36516ignoreE,(_ZN66_INTERNAL_52d7cf32_30_flash_bwd_hdim128_fp16_sm90_cu_ef95aea4_36514cute7productE - _ZN66_INTERNAL_52d7cf32_30_flash_bwd_hdim128_fp16_sm90_cu_ef95aea4_36514cuda3std3__468_GLOBAL__N__52d7cf32_30_flash_bwd_hdim128_fp16_sm90_cu_ef95aea4_36516ignoreE)
_ZN66_INTERNAL_52d7cf32_30_flash_bwd_hdim128_fp16_sm90_cu_ef95aea4_36514cuda3std3__468_GLOBAL__N__52d7cf32_30_flash_bwd_hdim128_fp16_sm90_cu_ef95aea4_36516ignoreE:
	.zero		1
	.type		_ZN66_INTERNAL_52d7cf32_30_flash_bwd_hdim128_fp16_sm90_cu_ef95aea4_36514cute7productE,@object
	.size		_ZN66_INTERNAL_52d7cf32_30_flash_bwd_hdim128_fp16_sm90_cu_ef95aea4_36514cute7productE,(_ZN66_INTERNAL_52d7cf32_30_flash_bwd_hdim128_fp16_sm90_cu_ef95aea4_36514cuda3std3__45__cpo3endE - _ZN66_INTERNAL_52d7cf32_30_flash_bwd_hdim128_fp16_sm90_cu_ef95aea4_36514cute7productE)
_ZN66_INTERNAL_52d7cf32_30_flash_bwd_hdim128_fp16_sm90_cu_ef95aea4_36514cute7productE:
	.zero		1
	.type		_ZN66_INTERNAL_52d7cf32_30_flash_bwd_hdim128_fp16_sm90_cu_ef95aea4_36514cuda3std3__45__cpo3endE,@object
	.size		_ZN66_INTERNAL_52d7cf32_30_flash_bwd_hdim128_fp16_sm90_cu_ef95aea4_36514cuda3std3__45__cpo3endE,(_ZN66_INTERNAL_52d7cf32_30_flash_bwd_hdim128_fp16_sm90_cu_ef95aea4_36514cuda3std3__419piecewise_constructE - _ZN66_INTERNAL_52d7cf32_30_flash_bwd_hdim128_fp16_sm90_cu_ef95aea4_36514cuda3std3__45__cpo3endE)
_ZN66_INTERNAL_52d7cf32_30_flash_bwd_hdim128_fp16_sm90_cu_ef95aea4_36514cuda3std3__45__cpo3endE:
	.zero		1
	.type		_ZN66_INTERNAL_52d7cf32_30_flash_bwd_hdim128_fp16_sm90_cu_ef95aea4_36514cuda3std3__419piecewise_constructE,@object
	.size		_ZN66_INTERNAL_52d7cf32_30_flash_bwd_hdim128_fp16_sm90_cu_ef95aea4_36514cuda3std3__419piecewise_constructE,(_ZN66_INTERNAL_52d7cf32_30_flash_bwd_hdim128_fp16_sm90_cu_ef95aea4_36514cuda3std3__45__cpo4cendE - _ZN66_INTERNAL_52d7cf32_30_flash_bwd_hdim128_fp16_sm90_cu_ef95aea4_36514cuda3std3__419piecewise_constructE)
_ZN66_INTERNAL_52d7cf32_30_flash_bwd_hdim128_fp16_sm90_cu_ef95aea4_36514cuda3std3__419piecewise_constructE:
	.zero		1
	.type		_ZN66_INTERNAL_52d7cf32_30_flash_bwd_hdim128_fp16_sm90_cu_ef95aea4_36514cuda3std3__45__cpo4cendE,@object
	.size		_ZN66_INTERNAL_52d7cf32_30_flash_bwd_hdim128_fp16_sm90_cu_ef95aea4_36514cuda3std3__45__cpo4cendE,(_ZN66_INTERNAL_52d7cf32_30_flash_bwd_hdim128_fp16_sm90_cu_ef95aea4_36514cuda3std6ranges3__45__cpo4swapE - _ZN66_INTERNAL_52d7cf32_30_flash_bwd_hdim128_fp16_sm90_cu_ef95aea4_36514cuda3std3__45__cpo4cendE)
_ZN66_INTERNAL_52d7cf32_30_flash_bwd_hdim128_fp16_sm90_cu_ef95aea4_36514cuda3std3__45__cpo4cendE:
	.zero		1
	.type		_ZN66_INTERNAL_52d7cf32_30_flash_bwd_hdim128_fp16_sm90_cu_ef95aea4_36514cuda3std6ranges3__45__cpo4swapE,@object
	.size		_ZN66_INTERNAL_52d7cf32_30_flash_bwd_hdim128_fp16_sm90_cu_ef95aea4_36514cuda3std6ranges3__45__cpo4swapE,(.L_13 - _ZN66_INTERNAL_52d7cf32_30_flash_bwd_hdim128_fp16_sm90_cu_ef95aea4_36514cuda3std6ranges3__45__cpo4swapE)
_ZN66_INTERNAL_52d7cf32_30_flash_bwd_hdim128_fp16_sm90_cu_ef95aea4_36514cuda3std6ranges3__45__cpo4swapE:
	.zero		1
.L_13:


//--------------------- .nv.shared._ZN7cutlass13device_kernelIN5flash11enable_sm90INS1_16FlashAttnBwdSm90INS1_25CollectiveMainloopBwdSm90ILi2ELi2ELi2EN4cute5tupleIJNS5_1CILi1EEES8_S8_EEENS6_IJNS7_ILi80EEENS7_ILi128EEESB_EEENS_6half_tEfNS_4arch4Sm90ELb0ELb0ELb0ELb0ELb1ELb1ELb0ELb1ELi2ELi1ELi2ELi1ELb0EEENS1_21CollectiveEpilogueBwdISC_SD_SF_Li256ELb0ELb0ELi1EEENS1_19SingleTileSchedulerILb0ELb0ELb0ELi128EEEEEEEEEvNT_6ParamsE --------------------------
	.section	.nv.shared._ZN7cutlass13device_kernelIN5flash11enable_sm90INS1_16FlashAttnBwdSm90INS1_25CollectiveMainloopBwdSm90ILi2ELi2ELi2EN4cute5tupleIJNS5_1CILi1EEES8_S8_EEENS6_IJNS7_ILi80EEENS7_ILi128EEESB_EEENS_6half_tEfNS_4arch4Sm90ELb0ELb0ELb0ELb0ELb1ELb1ELb0ELb1ELi2ELi1ELi2ELi1ELb0EEENS1_21CollectiveEpilogueBwdISC_SD_SF_Li256ELb0ELb0ELi1EEENS1_19SingleTileSchedulerILb0ELb0ELb0ELi128EEEEEEEEEvNT_6ParamsE,"aw",@nobits
	.sectionflags	@""
	.align	16
	.zero		1024


//--------------------- .nv.shared._ZN7cutlass13device_kernelIN5flash11enable_sm90INS1_16FlashAttnBwdSm90INS1_25CollectiveMainloopBwdSm90ILi2ELi2ELi2EN4cute5tupleIJNS5_1CILi1EEES8_S8_EEENS6_IJNS7_ILi80EEENS7_ILi128EEESB_EEENS_6half_tEfNS_4arch4Sm90ELb0ELb0ELb0ELb0ELb0ELb1ELb0ELb1ELi2ELi1ELi2ELi1ELb0EEENS1_24CollectiveEpilogueBwdGQAISC_fSF_Li256ELb0ELb0EEENS1_19SingleTileSchedulerILb0ELb0ELb0ELi128EEEEEEEEEvNT_6ParamsE --------------------------
	.section	.nv.shared._ZN7cutlass13device_kernelIN5flash11enable_sm90INS1_16FlashAttnBwdSm90INS1_25CollectiveMainloopBwdSm90ILi2ELi2ELi2EN4cute5tupleIJNS5_1CILi1EEES8_S8_EEENS6_IJNS7_ILi80EEENS7_ILi128EEESB_EEENS_6half_tEfNS_4arch4Sm90ELb0ELb0ELb0ELb0ELb0ELb1ELb0ELb1ELi2ELi1ELi2ELi1ELb0EEENS1_24CollectiveEpilogueBwdGQAISC_fSF_Li256ELb0ELb0EEENS1_19SingleTileSchedulerILb0ELb0ELb0ELi128EEEEEEEEEvNT_6ParamsE,"aw",@nobits
	.sectionflags	@""
	.align	16
	.zero		1024


//--------------------- .nv.shared._ZN7cutlass13device_kernelIN5flash11enable_sm90INS1_16FlashAttnBwdSm90INS1_25CollectiveMainloopBwdSm90ILi2ELi2ELi2EN4cute5tupleIJNS5_1CILi1EEES8_S8_EEENS6_IJNS7_ILi80EEENS7_ILi128EEESB_EEENS_6half_tEfNS_4arch4Sm90ELb0ELb0ELb0ELb0ELb1ELb1ELb0ELb1ELi2ELi1ELi2ELi1ELb0EEENS1_24CollectiveEpilogueBwdGQAISC_fSF_Li256ELb0ELb1EEENS1_19SingleTileSchedulerILb0ELb0ELb0ELi128EEEEEEEEEvNT_6ParamsE --------------------------
	.section	.nv.shared._ZN7cutlass13device_kernelIN5flash11enable_sm90INS1_16FlashAttnBwdSm90INS1_25CollectiveMainloopBwdSm90ILi2ELi2ELi2EN4cute5tupleIJNS5_1CILi1EEES8_S8_EEENS6_IJNS7_ILi80EEENS7_ILi128EEESB_EEENS_6half_tEfNS_4arch4Sm90ELb0ELb0ELb0ELb0ELb1ELb1ELb0ELb1ELi2ELi1ELi2ELi1ELb0EEENS1_24CollectiveEpilogueBwdGQAISC_fSF_Li256ELb0ELb1EEENS1_19SingleTileSchedulerILb0ELb0ELb0ELi128EEEEEEEEEvNT_6ParamsE,"aw",@nobits
	.sectionflags	@""
	.align	16
	.zero		1024


//--------------------- .nv.shared._ZN7cutlass13device_kernelIN5flash22FlashAttnBwdPreprocessIN4cute5tupleIJNS3_1CILi80EEENS5_ILi128EEEEEENS_6half_tEfNS_4arch4Sm90ELb1ELb0EEEEEvNT_6ParamsE --------------------------
	.section	.nv.shared._ZN7cutlass13device_kernelIN5flash22FlashAttnBwdPreprocessIN4cute5tupleIJNS3_1CILi80EEENS5_ILi128EEEEEENS_6half_tEfNS_4arch4Sm90ELb1ELb0EEEEEvNT_6ParamsE,"aw",@nobits
	.sectionflags	@""
	.align	16
	.zero		1024


//--------------------- .nv.shared._ZN7cutlass13device_kernelIN5flash11enable_sm90INS1_16FlashAttnBwdSm90INS1_25CollectiveMainloopBwdSm90ILi2ELi2ELi2EN4cute5tupleIJNS5_1CILi1EEES8_S8_EEENS6_IJNS7_ILi80EEENS7_ILi128EEESB_EEENS_6half_tEfNS_4arch4Sm90ELb0ELb0ELb0ELb1ELb0ELb1ELb0ELb1ELi2ELi1ELi2ELi1ELb0EEENS1_21CollectiveEpilogueBwdISC_SD_SF_Li256ELb1ELb0ELi1EEENS1_19SingleTileSchedulerILb1ELb0ELb0ELi128EEEEEEEEEvNT_6ParamsE --------------------------
	.section	.nv.shared._ZN7cutlass13device_kernelIN5flash11enable_sm90INS1_16FlashAttnBwdSm90INS1_25CollectiveMainloopBwdSm90ILi2ELi2ELi2EN4cute5tupleIJNS5_1CILi1EEES8_S8_EEENS6_IJNS7_ILi80EEENS7_ILi128EEESB_EEENS_6half_tEfNS_4arch4Sm90ELb0ELb0ELb0ELb1ELb0ELb1ELb0ELb1ELi2ELi1ELi2ELi1ELb0EEENS1_21CollectiveEpilogueBwdISC_SD_SF_Li256ELb1ELb0ELi1EEENS1_19SingleTileSchedulerILb1ELb0ELb0ELi128EEEEEEEEEvNT_6ParamsE,"aw",@nobits
	.sectionflags	@""
	.align	16
	.zero		1024


//--------------------- .nv.shared._ZN7cutlass13device_kernelIN5flash11enable_sm90INS1_16FlashAttnBwdSm90INS1_25CollectiveMainloopBwdSm90ILi2ELi2ELi2EN4cute5tupleIJNS5_1CILi1EEES8_S8_EEENS6_IJNS7_ILi80EEENS7_ILi128EEESB_EEENS_6half_tEfNS_4arch4Sm90ELb0ELb0ELb0ELb1ELb1ELb1ELb0ELb1ELi2ELi1ELi2ELi1ELb0EEENS1_21CollectiveEpilogueBwdISC_SD_SF_Li256ELb1ELb0ELi1EEENS1_19SingleTileSchedulerILb1ELb0ELb0ELi128EEEEEEEEEvNT_6ParamsE --------------------------
	.section	.nv.shared._ZN7cutlass13device_kernelIN5flash11enable_sm90INS1_16FlashAttnBwdSm90INS1_25CollectiveMainloopBwdSm90ILi2ELi2ELi2EN4cute5tupleIJNS5_1CILi1EEES8_S8_EEENS6_IJNS7_ILi80EEENS7_ILi128EEESB_EEENS_6half_tEfNS_4arch4Sm90ELb0ELb0ELb0ELb1ELb1ELb1ELb0ELb1ELi2ELi1ELi2ELi1ELb0EEENS1_21CollectiveEpilogueBwdISC_SD_SF_Li256ELb1ELb0ELi1EEENS1_19SingleTileSchedulerILb1ELb0ELb0ELi128EEEEEEEEEvNT_6ParamsE,"aw",@nobits
	.sectionflags	@""
	.align	16
	.zero		1024


//--------------------- .nv.shared._ZN7cutlass13device_kernelIN5flash11enable_sm90INS1_16FlashAttnBwdSm90INS1_25CollectiveMainloopBwdSm90ILi2ELi2ELi2EN4cute5tupleIJNS5_1CILi1EEES8_S8_EEENS6_IJNS7_ILi80EEENS7_ILi128EEESB_EEENS_6half_tEfNS_4arch4Sm90ELb0ELb0ELb0ELb1ELb0ELb1ELb0ELb1ELi2ELi1ELi2ELi1ELb0EEENS1_24CollectiveEpilogueBwdGQAISC_fSF_Li256ELb1ELb0EEENS1_19SingleTileSchedulerILb1ELb0ELb0ELi128EEEEEEEEEvNT_6ParamsE --------------------------
	.section	.nv.shared._ZN7cutlass13device_kernelIN5flash11enable_sm90INS1_16FlashAttnBwdSm90INS1_25CollectiveMainloopBwdSm90ILi2ELi2ELi2EN4cute5tupleIJNS5_1CILi1EEES8_S8_EEENS6_IJNS7_ILi80EEENS7_ILi128EEESB_EEENS_6half_tEfNS_4arch4Sm90ELb0ELb0ELb0ELb1ELb0ELb1ELb0ELb1ELi2ELi1ELi2ELi1ELb0EEENS1_24CollectiveEpilogueBwdGQAISC_fSF_Li256ELb1ELb0EEENS1_19SingleTileSchedulerILb1ELb0ELb0ELi128EEEEEEEEEvNT_6ParamsE,"aw",@nobits
	.sectionflags	@""
	.align	16
	.zero		1024


//--------------------- .nv.shared._ZN7cutlass13device_kernelIN5flash32FlashAttnBwdPostprocessConvertdQIN4cute5tupleIJNS3_1CILi80EEENS5_ILi128EEEEEENS_6half_tEfNS_4arch4Sm90ELi256ENS3_8TiledMMAINS3_8MMA_AtomIJNS3_4SM904GMMA25MMA_64x16x16_F32F16F16_SSILNSF_5MajorE1ELSH_0ELNSF_7ScaleInE1ELSI_1EEEEEENS3_6LayoutINS4_IJNS5_ILi2EEENS5_ILi1EEESN_EEENS4_IJSN_NS5_ILi0EEESP_EEEEENS4_IJNS3_10UnderscoreESS_SS_EEEEELb1EEEEEvNT_6ParamsE --------------------------
	.section	.nv.shared._ZN7cutlass13device_kernelIN5flash32FlashAttnBwdPostprocessConvertdQIN4cute5tupleIJNS3_1CILi80EEENS5_ILi128EEEEEENS_6half_tEfNS_4arch4Sm90ELi256ENS3_8TiledMMAINS3_8MMA_AtomIJNS3_4SM904GMMA25MMA_64x16x16_F32F16F16_SSILNSF_5MajorE1ELSH_0ELNSF_7ScaleInE1ELSI_1EEEEEENS3_6LayoutINS4_IJNS5_ILi2EEENS5_ILi1EEESN_EEENS4_IJSN_NS5_ILi0EEESP_EEEEENS4_IJNS3_10UnderscoreESS_SS_EEEEELb1EEEEEvNT_6ParamsE,"aw",@nobits
	.sectionflags	@""
	.align	16
	.zero		1024


//--------------------- .nv.shared._ZN7cutlass13device_kernelIN5flash11enable_sm90INS1_16FlashAttnBwdSm90INS1_25CollectiveMainloopBwdSm90ILi2ELi2ELi2EN4cute5tupleIJNS5_1CILi1EEES8_S8_EEENS6_IJNS7_ILi80EEENS7_ILi128EEESB_EEENS_6half_tEfNS_4arch4Sm90ELb0ELb0ELb0ELb1ELb1ELb1ELb0ELb1ELi2ELi1ELi2ELi1ELb0EEENS1_24CollectiveEpilogueBwdGQAISC_fSF_Li256ELb1ELb1EEENS1_19SingleTileSchedulerILb1ELb0ELb0ELi128EEEEEEEEEvNT_6ParamsE --------------------------
	.section	.nv.shared._ZN7cutlass13device_kernelIN5flash11enable_sm90INS1_16FlashAttnBwdSm90INS1_25CollectiveMainloopBwdSm90ILi2ELi2ELi2EN4cute5tupleIJNS5_1CILi1EEES8_S8_EEENS6_IJNS7_ILi80EEENS7_ILi128EEESB_EEENS_6half_tEfNS_4arch4Sm90ELb0ELb0ELb0ELb1ELb1ELb1ELb0ELb1ELi2ELi1ELi2ELi1ELb0EEENS1_24CollectiveEpilogueBwdGQAISC_fSF_Li256ELb1ELb1EEENS1_19SingleTileSchedulerILb1ELb0ELb0ELi128EEEEEEEEEvNT_6ParamsE,"aw",@nobits
	.sectionflags	@""
	.align	16
	.zero		1024


//--------------------- .nv.shared._ZN7cutlass13device_kernelIN5flash22FlashAttnBwdPreprocessIN4cute5tupleIJNS3_1CILi80EEENS5_ILi128EEEEEENS_6half_tEfNS_4arch4Sm90ELb1ELb1EEEEEvNT_6ParamsE --------------------------
	.section	.nv.shared._ZN7cutlass13device_kernelIN5flash22FlashAttnBwdPreprocessIN4cute5tupleIJNS3_1CILi80EEENS5_ILi128EEEEEENS_6half_tEfNS_4arch4Sm90ELb1ELb1EEEEEvNT_6ParamsE,"aw",@nobits
	.sectionflags	@""
	.align	16
	.zero		1024


//--------------------- .nv.shared._ZN7cutlass13device_kernelIN5flash11enable_sm90INS1_16FlashAttnBwdSm90INS1_25CollectiveMainloopBwdSm90ILi2ELi2ELi2EN4cute5tupleIJNS5_1CILi1EEES8_S8_EEENS6_IJNS7_ILi64EEENS7_ILi128EEESB_EEENS_6half_tEfNS_4arch4Sm90ELb0ELb1ELb0ELb0ELb0ELb1ELb0ELb0ELi2ELi1ELi2ELi1ELb0EEENS1_21CollectiveEpilogueBwdISC_SD_SF_Li256ELb0ELb0ELi1EEENS1_19SingleTileSchedulerILb0ELb0ELb0ELi128EEEEEEEEEvNT_6ParamsE --------------------------
	.section	.nv.shared._ZN7cutlass13device_kernelIN5flash11enable_sm90INS1_16FlashAttnBwdSm90INS1_25CollectiveMainloopBwdSm90ILi2ELi2ELi2EN4cute5tupleIJNS5_1CILi1EEES8_S8_EEENS6_IJNS7_ILi64EEENS7_ILi128EEESB_EEENS_6half_tEfNS_4arch4Sm90ELb0ELb1ELb0ELb0ELb0ELb1ELb0ELb0ELi2ELi1ELi2ELi1ELb0EEENS1_21CollectiveEpilogueBwdISC_SD_SF_Li256ELb0ELb0ELi1EEENS1_19SingleTileSchedulerILb0ELb0ELb0ELi128EEEEEEEEEvNT_6ParamsE,"aw",@nobits
	.sectionflags	@""
	.align	16
	.zero		1024


//--------------------- .nv.shared._ZN7cutlass13device_kernelIN5flash11enable_sm90INS1_16FlashAttnBwdSm90INS1_25CollectiveMainloopBwdSm90ILi2ELi2ELi2EN4cute5tupleIJNS5_1CILi1EEES8_S8_EEENS6_IJNS7_ILi64EEENS7_ILi128EEESB_EEENS_6half_tEfNS_4arch4Sm90ELb0ELb1ELb0ELb0ELb1ELb1ELb0ELb0ELi2ELi1ELi2ELi1ELb0EEENS1_21CollectiveEpilogueBwdISC_SD_SF_Li256ELb0ELb0ELi1EEENS1_19SingleTileSchedulerILb0ELb0ELb0ELi128EEEEEEEEEvNT_6ParamsE --------------------------
	.section	.nv.shared._ZN7cutlass13device_kernelIN5flash11enable_sm90INS1_16FlashAttnBwdSm90INS1_25CollectiveMainloopBwdSm90ILi2ELi2ELi2EN4cute5tupleIJNS5_1CILi1EEES8_S8_EEENS6_IJNS7_ILi64EEENS7_ILi128EEESB_EEENS_6half_tEfNS_4arch4Sm90ELb0ELb1ELb0ELb0ELb1ELb1ELb0ELb0ELi2ELi1ELi2ELi1ELb0EEENS1_21CollectiveEpilogueBwdISC_SD_SF_Li256ELb0ELb0ELi1EEENS1_19SingleTileSchedulerILb0ELb0ELb0ELi128EEEEEEEEEvNT_6ParamsE,"aw",@nobits
	.sectionflags	@""
	.align	16
	.zero		1024


//--------------------- .nv.shared._ZN7cutlass13device_kernelIN5flash11enable_sm90INS1_16FlashAttnBwdSm90INS1_25CollectiveMainloopBwdSm90ILi2ELi2ELi2EN4cute5tupleIJNS5_1CILi1EEES8_S8_EEENS6_IJNS7_ILi64EEENS7_ILi128EEESB_EEENS_6half_tEfNS_4arch4Sm90ELb0ELb1ELb0ELb0ELb0ELb1ELb0ELb0ELi2ELi1ELi2ELi1ELb0EEENS1_24CollectiveEpilogueBwdGQAISC_fSF_Li256ELb0ELb0EEENS1_19SingleTileSchedulerILb0ELb0ELb0ELi128EEEEEEEEEvNT_6ParamsE --------------------------
	.section	.nv.shared._ZN7cutlass13device_kernelIN5flash11enable_sm90INS1_16FlashAttnBwdSm90INS1_25CollectiveMainloopBwdSm90ILi2ELi2ELi2EN4cute5tupleIJNS5_1CILi1EEES8_S8_EEENS6_IJNS7_ILi64EEENS7_ILi128EEESB_EEENS_6half_tEfNS_4arch4Sm90ELb0ELb1ELb0ELb0ELb0ELb1ELb0ELb0ELi2ELi1ELi2ELi1ELb0EEENS1_24CollectiveEpilogueBwdGQAISC_fSF_Li256ELb0ELb0EEENS1_19SingleTileSchedulerILb0ELb0ELb0ELi128EEEEEEEEEvNT_6ParamsE,"aw",@nobits
	.sectionflags	@""
	.align	16
	.zero		1024


//--------------------- .nv.shared._ZN7cutlass13device_kernelIN5flash11enable_sm90INS1_16FlashAttnBwdSm90INS1_25CollectiveMainloopBwdSm90ILi2ELi2ELi2EN4cute5tupleIJNS5_1CILi1EEES8_S8_EEENS6_IJNS7_ILi64EEENS7_ILi128EEESB_EEENS_6half_tEfNS_4arch4Sm90ELb0ELb1ELb0ELb0ELb1ELb1ELb0ELb0ELi2ELi1ELi2ELi1ELb0EEENS1_24CollectiveEpilogueBwdGQAISC_fSF_Li256ELb0ELb1EEENS1_19SingleTileSchedulerILb0ELb0ELb0ELi128EEEEEEEEEvNT_6ParamsE --------------------------
	.section	.nv.shared._ZN7cutlass13device_kernelIN5flash11enable_sm90INS1_16FlashAttnBwdSm90INS1_25CollectiveMainloopBwdSm90ILi2ELi2ELi2EN4cute5tupleIJNS5_1CILi1EEES8_S8_EEENS6_IJNS7_ILi64EEENS7_ILi128EEESB_EEENS_6half_tEfNS_4arch4Sm90ELb0ELb1ELb0ELb0ELb1ELb1ELb0ELb0ELi2ELi1ELi2ELi1ELb0EEENS1_24CollectiveEpilogueBwdGQAISC_fSF_Li256ELb0ELb1EEENS1_19SingleTileSchedulerILb0ELb0ELb0ELi128EEEEEEEEEvNT_6ParamsE,"aw",@nobits
	.sectionflags	@""
	.align	16
	.zero		1024


//--------------------- .nv.shared._ZN7cutlass13device_kernelIN5flash11enable_sm90INS1_16FlashAttnBwdSm90INS1_25CollectiveMainloopBwdSm90ILi2ELi2ELi2EN4cute5tupleIJNS5_1CILi1EEES8_S8_EEENS6_IJNS7_ILi64EEENS7_ILi128EEESB_EEENS_6half_tEfNS_4arch4Sm90ELb0ELb1ELb0ELb1ELb0ELb1ELb0ELb0ELi2ELi1ELi2ELi1ELb0EEENS1_21CollectiveEpilogueBwdISC_SD_SF_Li256ELb1ELb0ELi1EEENS1_19SingleTileSchedulerILb1ELb0ELb0ELi128EEEEEEEEEvNT_6ParamsE --------------------------
	.section	.nv.shared._ZN7cutlass13device_kernelIN5flash11enable_sm90INS1_16FlashAttnBwdSm90INS1_25CollectiveMainloopBwdSm90ILi2ELi2ELi2EN4cute5tupleIJNS5_1CILi1EEES8_S8_EEENS6_IJNS7_ILi64EEENS7_ILi128EEESB_EEENS_6half_tEfNS_4arch4Sm90ELb0ELb1ELb0ELb1ELb0ELb1ELb0ELb0ELi2ELi1ELi2ELi1ELb0EEENS1_21CollectiveEpilogueBwdISC_SD_SF_Li256ELb1ELb0ELi1EEENS1_19SingleTileSchedulerILb1ELb0ELb0ELi128EEEEEEEEEvNT_6ParamsE,"aw",@nobits
	.sectionflags	@""
	.align	16
	.zero		1024


//--------------------- .nv.shared._ZN7cutlass13device_kernelIN5flash11enable_sm90INS1_16FlashAttnBwdSm90INS1_25CollectiveMainloopBwdSm90ILi2ELi2ELi2EN4cute5tupleIJNS5_1CILi1EEES8_S8_EEENS6_IJNS7_ILi64EEENS7_ILi128EEESB_EEENS_6half_tEfNS_4arch4Sm90ELb0ELb1ELb0ELb1ELb1ELb1ELb0ELb0ELi2ELi1ELi2ELi1ELb0EEENS1_21CollectiveEpilogueBwdISC_SD_SF_Li256ELb1ELb0ELi1EEENS1_19SingleTileSchedulerILb1ELb0ELb0ELi128EEEEEEEEEvNT_6ParamsE --------------------------
	.section	.nv.shared._ZN7cutlass13device_kernelIN5flash11enable_sm90INS1_16FlashAttnBwdSm90INS1_25CollectiveMainloopBwdSm90ILi2ELi2ELi2EN4cute5tupleIJNS5_1CILi1EEES8_S8_EEENS6_IJNS7_ILi64EEENS7_ILi128EEESB_EEENS_6half_tEfNS_4arch4Sm90ELb0ELb1ELb0ELb1ELb1ELb1ELb0ELb0ELi2ELi1ELi2ELi1ELb0EEENS1_21CollectiveEpilogueBwdISC_SD_SF_Li256ELb1ELb0ELi1EEENS1_19SingleTileSchedulerILb1ELb0ELb0ELi128EEEEEEEEEvNT_6ParamsE,"aw",@nobits
	.sectionflags	@""
	.align	16
	.zero		1024


//--------------------- .nv.shared._ZN7cutlass13device_kernelIN5flash11enable_sm90INS1_16FlashAttnBwdSm90INS1_25CollectiveMainloopBwdSm90ILi2ELi2ELi2EN4cute5tupleIJNS5_1CILi1EEES8_S8_EEENS6_IJNS7_ILi64EEENS7_ILi128EEESB_EEENS_6half_tEfNS_4arch4Sm90ELb0ELb1ELb0ELb1ELb0ELb1ELb0ELb0ELi2ELi1ELi2ELi1ELb0EEENS1_24CollectiveEpilogueBwdGQAISC_fSF_Li256ELb1ELb0EEENS1_19SingleTileSchedulerILb1ELb0ELb0ELi128EEEEEEEEEvNT_6ParamsE --------------------------
	.section	.nv.shared._ZN7cutlass13device_kernelIN5flash11enable_sm90INS1_16FlashAttnBwdSm90INS1_25CollectiveMainloopBwdSm90ILi2ELi2ELi2EN4cute5tupleIJNS5_1CILi1EEES8_S8_EEENS6_IJNS7_ILi64EEENS7_ILi128EEESB_EEENS_6half_tEfNS_4arch4Sm90ELb0ELb1ELb0ELb1ELb0ELb1ELb0ELb0ELi2ELi1ELi2ELi1ELb0EEENS1_24CollectiveEpilogueBwdGQAISC_fSF_Li256ELb1ELb0EEENS1_19SingleTileSchedulerILb1ELb0ELb0ELi128EEEEEEEEEvNT_6ParamsE,"aw",@nobits
	.sectionflags	@""
	.align	16
	.zero		1024


//--------------------- .nv.shared._ZN7cutlass13device_kernelIN5flash11enable_sm90INS1_16FlashAttnBwdSm90INS1_25CollectiveMainloopBwdSm90ILi2ELi2ELi2EN4cute5tupleIJNS5_1CILi1EEES8_S8_EEENS6_IJNS7_ILi64EEENS7_ILi128EEESB_EEENS_6half_tEfNS_4arch4Sm90ELb0ELb1ELb0ELb1ELb1ELb1ELb0ELb0ELi2ELi1ELi2ELi1ELb0EEENS1_24CollectiveEpilogueBwdGQAISC_fSF_Li256ELb1ELb1EEENS1_19SingleTileSchedulerILb1ELb0ELb0ELi128EEEEEEEEEvNT_6ParamsE --------------------------
	.section	.nv.shared._ZN7cutlass13device_kernelIN5flash11enable_sm90INS1_16FlashAttnBwdSm90INS1_25CollectiveMainloopBwdSm90ILi2ELi2ELi2EN4cute5tupleIJNS5_1CILi1EEES8_S8_EEENS6_IJNS7_ILi64EEENS7_ILi128EEESB_EEENS_6half_tEfNS_4arch4Sm90ELb0ELb1ELb0ELb1ELb1ELb1ELb0ELb0ELi2ELi1ELi2ELi1ELb0EEENS1_24CollectiveEpilogueBwdGQAISC_fSF_Li256ELb1ELb1EEENS1_19SingleTileSchedulerILb1ELb0ELb0ELi128EEEEEEEEEvNT_6ParamsE,"aw",@nobits
	.sectionflags	@""
	.align	16
	.zero		1024


//--------------------- .nv.shared._ZN7cutlass13device_kernelIN5flash11enable_sm90INS1_16FlashAttnBwdSm90INS1_25CollectiveMainloopBwdSm90ILi2ELi2ELi2EN4cute5tupleIJNS5_1CILi1EEES8_S8_EEENS6_IJNS7_ILi64EEENS7_ILi128EEESB_EEENS_6half_tEfNS_4arch4Sm90ELb1ELb0ELb0ELb0ELb0ELb1ELb0ELb0ELi2ELi1ELi2ELi1ELb0EEENS1_21CollectiveEpilogueBwdISC_SD_SF_Li256ELb0ELb0ELi1EEENS1_25SingleTileBwdLPTSchedulerILb0ELi128ELb0EEEEEEEEEvNT_6ParamsE --------------------------
	.section	.nv.shared._ZN7cutlass13device_kernelIN5flash11enable_sm90INS1_16FlashAttnBwdSm90INS1_25CollectiveMainloopBwdSm90ILi2ELi2ELi2EN4cute5tupleIJNS5_1CILi1EEES8_S8_EEENS6_IJNS7_ILi64EEENS7_ILi128EEESB_EEENS_6half_tEfNS_4arch4Sm90ELb1ELb0ELb0ELb0ELb0ELb1ELb0ELb0ELi2ELi1ELi2ELi1ELb0EEENS1_21CollectiveEpilogueBwdISC_SD_SF_Li256ELb0ELb0ELi1EEENS1_25SingleTileBwdLPTSchedulerILb0ELi128ELb0EEEEEEEEEvNT_6ParamsE,"aw",@nobits
	.sectionflags	@""
	.align	16
	.zero		1024


//--------------------- .nv.shared._ZN7cutlass13device_kernelIN5flash11enable_sm90INS1_16FlashAttnBwdSm90INS1_25CollectiveMainloopBwdSm90ILi2ELi2ELi2EN4cute5tupleIJNS5_1CILi1EEES8_S8_EEENS6_IJNS7_ILi64EEENS7_ILi128EEESB_EEENS_6half_tEfNS_4arch4Sm90ELb1ELb0ELb0ELb0ELb1ELb1ELb0ELb0ELi2ELi1ELi2ELi1ELb0EEENS1_21CollectiveEpilogueBwdISC_SD_SF_Li256ELb0ELb0ELi1EEENS1_25SingleTileBwdLPTSchedulerILb0ELi128ELb1EEEEEEEEEvNT_6ParamsE --------------------------
	.section	.nv.shared._ZN7cutlass13device_kernelIN5flash11enable_sm90INS1_16FlashAttnBwdSm90INS1_25CollectiveMainloopBwdSm90ILi2ELi2ELi2EN4cute5tupleIJNS5_1CILi1EEES8_S8_EEENS6_IJNS7_ILi64EEENS7_ILi128EEESB_EEENS_6half_tEfNS_4arch4Sm90ELb1ELb0ELb0ELb0ELb1ELb1ELb0ELb0ELi2ELi1ELi2ELi1ELb0EEENS1_21CollectiveEpilogueBwdISC_SD_SF_Li256ELb0ELb0ELi1EEENS1_25SingleTileBwdLPTSchedulerILb0ELi128ELb1EEEEEEEEEvNT_6ParamsE,"aw",@nobits
	.sectionflags	@""
	.align	16
	.zero		1024


//--------------------- .nv.shared._ZN7cutlass13device_kernelIN5flash11enable_sm90INS1_16FlashAttnBwdSm90INS1_25CollectiveMainloopBwdSm90ILi2ELi2ELi2EN4cute5tupleIJNS5_1CILi1EEES8_S8_EEENS6_IJNS7_ILi64EEENS7_ILi128EEESB_EEENS_6half_tEfNS_4arch4Sm90ELb1ELb0ELb0ELb0ELb0ELb1ELb0ELb0ELi2ELi1ELi2ELi1ELb0EEENS1_24CollectiveEpilogueBwdGQAISC_fSF_Li256ELb0ELb0EEENS1_25SingleTileBwdLPTSchedulerILb0ELi128ELb0EEEEEEEEEvNT_6ParamsE --------------------------
	.section	.nv.shared._ZN7cutlass13device_kernelIN5flash11enable_sm90INS1_16FlashAttnBwdSm90INS1_25CollectiveMainloopBwdSm90ILi2ELi2ELi2EN4cute5tupleIJNS5_1CILi1EEES8_S8_EEENS6_IJNS7_ILi64EEENS7_ILi128EEESB_EEENS_6half_tEfNS_4arch4Sm90ELb1ELb0ELb0ELb0ELb0ELb1ELb0ELb0ELi2ELi1ELi2ELi1ELb0EEENS1_24CollectiveEpilogueBwdGQAISC_fSF_Li256ELb0ELb0EEENS1_25SingleTileBwdLPTSchedulerILb0ELi128ELb0EEEEEEEEEvNT_6ParamsE,"aw",@nobits
	.sectionflags	@""
	.align	16
	.zero		1024


//--------------------- .nv.shared._ZN7cutlass13device_kernelIN5flash11enable_sm90INS1_16FlashAttnBwdSm90INS1_25CollectiveMainloopBwdSm90ILi2ELi2ELi2EN4cute5tupleIJNS5_1CILi1EEES8_S8_EEENS6_IJNS7_ILi64EEENS7_ILi128EEESB_EEENS_6half_tEfNS_4arch4Sm90ELb1ELb0ELb0ELb0ELb1ELb1ELb0ELb0ELi2ELi1ELi2ELi1ELb0EEENS1_24CollectiveEpilogueBwdGQAISC_fSF_Li256ELb0ELb1EEENS1_25SingleTileBwdLPTSchedulerILb0ELi128ELb1EEEEEEEEEvNT_6ParamsE --------------------------
	.section	.nv.shared._ZN7cutlass13device_kernelIN5flash11enable_sm90INS1_16FlashAttnBwdSm90INS1_25CollectiveMainloopBwdSm90ILi2ELi2ELi2EN4cute5tupleIJNS5_1CILi1EEES8_S8_EEENS6_IJNS7_ILi64EEENS7_ILi128EEESB_EEENS_6half_tEfNS_4arch4Sm90ELb1ELb0ELb0ELb0ELb1ELb1ELb0ELb0ELi2ELi1ELi2ELi1ELb0EEENS1_24CollectiveEpilogueBwdGQAISC_fSF_Li256ELb0ELb1EEENS1_25SingleTileBwdLPTSchedulerILb0ELi128ELb1EEEEEEEEEvNT_6ParamsE,"aw",@nobits
	.sectionflags	@""
	.align	16
	.zero		1024


//--------------------- .nv.shared._ZN7cutlass13device_kernelIN5flash22FlashAttnBwdPreprocessIN4cute5tupleIJNS3_1CILi64EEENS5_ILi128EEEEEENS_6half_tEfNS_4arch4Sm90ELb1ELb0EEEEEvNT_6ParamsE --------------------------
	.section	.nv.shared._ZN7cutlass13device_kernelIN5flash22FlashAttnBwdPreprocessIN4cute5tupleIJNS3_1CILi64EEENS5_ILi128EEEEEENS_6half_tEfNS_4arch4Sm90ELb1ELb0EEEEEvNT_6ParamsE,"aw",@nobits
	.sectionflags	@""
	.align	16
	.zero		1024


//--------------------- .nv.shared._ZN7cutlass13device_kernelIN5flash11enable_sm90INS1_16FlashAttnBwdSm90INS1_25CollectiveMainloopBwdSm90ILi2ELi2ELi2EN4cute5tupleIJNS5_1CILi1EEES8_S8_EEENS6_IJNS7_ILi64EEENS7_ILi128EEESB_EEENS_6half_tEfNS_4arch4Sm90ELb1ELb0ELb0ELb1ELb0ELb1ELb0ELb0ELi2ELi1ELi2ELi1ELb0EEENS1_21CollectiveEpilogueBwdISC_SD_SF_Li256ELb1ELb0ELi1EEENS1_25SingleTileBwdLPTSchedulerILb1ELi128ELb0EEEEEEEEEvNT_6ParamsE --------------------------
	.section	.nv.shared._ZN7cutlass13device_kernelIN5flash11enable_sm90INS1_16FlashAttnBwdSm90INS1_25CollectiveMainloopBwdSm90ILi2ELi2ELi2EN4cute5tupleIJNS5_1CILi1EEES8_S8_EEENS6_IJNS7_ILi64EEENS7_ILi128EEESB_EEENS_6half_tEfNS_4arch4Sm90ELb1ELb0ELb0ELb1ELb0ELb1ELb0ELb0ELi2ELi1ELi2ELi1ELb0EEENS1_21CollectiveEpilogueBwdISC_SD_SF_Li256ELb1ELb0ELi1EEENS1_25SingleTileBwdLPTSchedulerILb1ELi128ELb0EEEEEEEEEvNT_6ParamsE,"aw",@nobits
	.sectionflags	@""
	.align	16
	.zero		1024


//--------------------- .nv.shared._ZN7cutlass13device_kernelIN5flash11enable_sm90INS1_16FlashAttnBwdSm90INS1_25CollectiveMainloopBwdSm90ILi2ELi2ELi2EN4cute5tupleIJNS5_1CILi1EEES8_S8_EEENS6_IJNS7_ILi64EEENS7_ILi128EEESB_EEENS_6half_tEfNS_4arch4Sm90ELb1ELb0ELb0ELb1ELb1ELb1ELb0ELb0ELi2ELi1ELi2ELi1ELb0EEENS1_21CollectiveEpilogueBwdISC_SD_SF_Li256ELb1ELb0ELi1EEENS1_25SingleTileBwdLPTSchedulerILb1ELi128ELb1EEEEEEEEEvNT_6ParamsE --------------------------
	.section	.nv.shared._ZN7cutlass13device_kernelIN5flash11enable_sm90INS1_16FlashAttnBwdSm90INS1_25CollectiveMainloopBwdSm90ILi2ELi2ELi2EN4cute5tupleIJNS5_1CILi1EEES8_S8_EEENS6_IJNS7_ILi64EEENS7_ILi128EEESB_EEENS_6half_tEfNS_4arch4Sm90ELb1ELb0ELb0ELb1ELb1ELb1ELb0ELb0ELi2ELi1ELi2ELi1ELb0EEENS1_21CollectiveEpilogueBwdISC_SD_SF_Li256ELb1ELb0ELi1EEENS1_25SingleTileBwdLPTSchedulerILb1ELi128ELb1EEEEEEEEEvNT_6ParamsE,"aw",@nobits
	.sectionflags	@""
	.align	16
	.zero		1024


//--------------------- .nv.shared._ZN7cutlass13device_kernelIN5flash11enable_sm90INS1_16FlashAttnBwdSm90INS1_25CollectiveMainloopBwdSm90ILi2ELi2ELi2EN4cute5tupleIJNS5_1CILi1EEES8_S8_EEENS6_IJNS7_ILi64EEENS7_ILi128EEESB_EEENS_6half_tEfNS_4arch4Sm90ELb1ELb0ELb0ELb1ELb0ELb1ELb0ELb0ELi2ELi1ELi2ELi1ELb0EEENS1_24CollectiveEpilogueBwdGQAISC_fSF_Li256ELb1ELb0EEENS1_25SingleTileBwdLPTSchedulerILb1ELi128ELb0EEEEEEEEEvNT_6ParamsE --------------------------
	.section	.nv.shared._ZN7cutlass13device_kernelIN5flash11enable_sm90INS1_16FlashAttnBwdSm90INS1_25CollectiveMainloopBwdSm90ILi2ELi2ELi2EN4cute5tupleIJNS5_1CILi1EEES8_S8_EEENS6_IJNS7_ILi64EEENS7_ILi128EEESB_EEENS_6half_tEfNS_4arch4Sm90ELb1ELb0ELb0ELb1ELb0ELb1ELb0ELb0ELi2ELi1ELi2ELi1ELb0EEENS1_24CollectiveEpilogueBwdGQAISC_fSF_Li256ELb1ELb0EEENS1_25SingleTileBwdLPTSchedulerILb1ELi128ELb0EEEEEEEEEvNT_6ParamsE,"aw",@nobits
	.sectionflags	@""
	.align	16
	.zero		1024


//--------------------- .nv.shared._ZN7cutlass13device_kernelIN5flash32FlashAttnBwdPostprocessConvertdQIN4cute5tupleIJNS3_1CILi128EEES6_EEENS_6half_tEfNS_4arch4Sm90ELi256ENS3_8TiledMMAINS3_8MMA_AtomIJNS3_4SM904GMMA26MMA_64x128x16_F32F16F16_RSILNSE_5MajorE0ELSG_1ELNSE_7ScaleInE1ELSH_1EEEEEENS3_6LayoutINS4_IJNS5_ILi2EEENS5_ILi1EEESM_EEENS4_IJSM_NS5_ILi0EEESO_EEEEENS4_IJNS3_10UnderscoreESR_SR_EEEEELb0EEEEEvNT_6ParamsE --------------------------
	.section	.nv.shared._ZN7cutlass13device_kernelIN5flash32FlashAttnBwdPostprocessConvertdQIN4cute5tupleIJNS3_1CILi128EEES6_EEENS_6half_tEfNS_4arch4Sm90ELi256ENS3_8TiledMMAINS3_8MMA_AtomIJNS3_4SM904GMMA26MMA_64x128x16_F32F16F16_RSILNSE_5MajorE0ELSG_1ELNSE_7ScaleInE1ELSH_1EEEEEENS3_6LayoutINS4_IJNS5_ILi2EEENS5_ILi1EEESM_EEENS4_IJSM_NS5_ILi0EEESO_EEEEENS4_IJNS3_10UnderscoreESR_SR_EEEEELb0EEEEEvNT_6ParamsE,"aw",@nobits
	.sectionflags	@""
	.align	16
	.zero		1024


//--------------------- .nv.shared._ZN7cutlass13device_kernelIN5flash32FlashAttnBwdPostprocessConvertdQIN4cute5tupleIJNS3_1CILi64EEENS5_ILi128EEEEEENS_6half_tEfNS_4arch4Sm90ELi256ENS3_8TiledMMAINS3_8MMA_AtomIJNS3_4SM904GMMA25MMA_64x64x16_F32F16F16_SSILNSF_5MajorE0ELSH_1ELNSF_7ScaleInE1ELSI_1EEEEEENS3_6LayoutINS4_IJNS5_ILi1EEENS5_ILi2EEESM_EEENS4_IJNS5_ILi0EEESM_SP_EEEEENS4_IJNS3_10UnderscoreESS_SS_EEEEELb0EEEEEvNT_6ParamsE --------------------------
	.section	.nv.shared._ZN7cutlass13device_kernelIN5flash32FlashAttnBwdPostprocessConvertdQIN4cute5tupleIJNS3_1CILi64EEENS5_ILi128EEEEEENS_6half_tEfNS_4arch4Sm90ELi256ENS3_8TiledMMAINS3_8MMA_AtomIJNS3_4SM904GMMA25MMA_64x64x16_F32F16F16_SSILNSF_5MajorE0ELSH_1ELNSF_7ScaleInE1ELSI_1EEEEEENS3_6LayoutINS4_IJNS5_ILi1EEENS5_ILi2EEESM_EEENS4_IJNS5_ILi0EEESM_SP_EEEEENS4_IJNS3_10UnderscoreESS_SS_EEEEELb0EEEEEvNT_6ParamsE,"aw",@nobits
	.sectionflags	@""
	.align	16
	.zero		1024


//--------------------- .nv.shared._ZN7cutlass13device_kernelIN5flash11enable_sm90INS1_16FlashAttnBwdSm90INS1_25CollectiveMainloopBwdSm90ILi2ELi2ELi2EN4cute5tupleIJNS5_1CILi1EEES8_S8_EEENS6_IJNS7_ILi64EEENS7_ILi128EEESB_EEENS_6half_tEfNS_4arch4Sm90ELb1ELb0ELb0ELb1ELb1ELb1ELb0ELb0ELi2ELi1ELi2ELi1ELb0EEENS1_24CollectiveEpilogueBwdGQAISC_fSF_Li256ELb1ELb1EEENS1_25SingleTileBwdLPTSchedulerILb1ELi128ELb1EEEEEEEEEvNT_6ParamsE --------------------------
	.section	.nv.shared._ZN7cutlass13device_kernelIN5flash11enable_sm90INS1_16FlashAttnBwdSm90INS1_25CollectiveMainloopBwdSm90ILi2ELi2ELi2EN4cute5tupleIJNS5_1CILi1EEES8_S8_EEENS6_IJNS7_ILi64EEENS7_ILi128EEESB_EEENS_6half_tEfNS_4arch4Sm90ELb1ELb0ELb0ELb1ELb1ELb1ELb0ELb0ELi2ELi1ELi2ELi1ELb0EEENS1_24CollectiveEpilogueBwdGQAISC_fSF_Li256ELb1ELb1EEENS1_25SingleTileBwdLPTSchedulerILb1ELi128ELb1EEEEEEEEEvNT_6ParamsE,"aw",@nobits
	.sectionflags	@""
	.align	16
	.zero		1024


//--------------------- .nv.shared._ZN7cutlass13device_kernelIN5flash22FlashAttnBwdPreprocessIN4cute5tupleIJNS3_1CILi64EEENS5_ILi128EEEEEENS_6half_tEfNS_4arch4Sm90ELb1ELb1EEEEEvNT_6ParamsE --------------------------
	.section	.nv.shared._ZN7cutlass13device_kernelIN5flash22FlashAttnBwdPreprocessIN4cute5tupleIJNS3_1CILi64EEENS5_ILi128EEEEEENS_6half_tEfNS_4arch4Sm90ELb1ELb1EEEEEvNT_6ParamsE,"aw",@nobits
	.sectionflags	@""
	.align	16
	.zero		1024


//--------------------- .nv.constant0._ZN7cutlass13device_kernelIN5flash11enable_sm90INS1_16FlashAttnBwdSm90INS1_25CollectiveMainloopBwdSm90ILi2ELi2ELi2EN4cute5tupleIJNS5_1CILi1EEES8_S8_EEENS6_IJNS7_ILi80EEENS7_ILi128EEESB_EEENS_6half_tEfNS_4arch4Sm90ELb0ELb0ELb0ELb0ELb0ELb1ELb0ELb1ELi2ELi1ELi2ELi1ELb0EEENS1_21CollectiveEpilogueBwdISC_SD_SF_Li256ELb0ELb0ELi1EEENS1_19SingleTileSchedulerILb0ELb0ELb0ELi128EEEEEEEEEvNT_6ParamsE --------------------------
	.section	.nv.constant0._ZN7cutlass13device_kernelIN5flash11enable_sm90INS1_16FlashAttnBwdSm90INS1_25CollectiveMainloopBwdSm90ILi2ELi2ELi2EN4cute5tupleIJNS5_1CILi1EEES8_S8_EEENS6_IJNS7_ILi80EEENS7_ILi128EEESB_EEENS_6half_tEfNS_4arch4Sm90ELb0ELb0ELb0ELb0ELb0ELb1ELb0ELb1ELi2ELi1ELi2ELi1ELb0EEENS1_21CollectiveEpilogueBwdISC_SD_SF_Li256ELb0ELb0ELi1EEENS1_19SingleTileSchedulerILb0ELb0ELb0ELi128EEEEEEEEEvNT_6ParamsE,"a",@progbits
	.sectionflags	@""
	.align	4
.nv.constant0._ZN7cutlass13device_kernelIN5flash11enable_sm90INS1_16FlashAttnBwdSm90INS1_25CollectiveMainloopBwdSm90ILi2ELi2ELi2EN4cute5tupleIJNS5_1CILi1EEES8_S8_EEENS6_IJNS7_ILi80EEENS7_ILi128EEESB_EEENS_6half_tEfNS_4arch4Sm90ELb0ELb0ELb0ELb0ELb0ELb1ELb0ELb1ELi2ELi1ELi2ELi1ELb0EEENS1_21CollectiveEpilogueBwdISC_SD_SF_Li256ELb0ELb0ELi1EEENS1_19SingleTileSchedulerILb0ELb0ELb0ELi128EEEEEEEEEvNT_6ParamsE:
	.zero		2944


//--------------------- .nv.constant0._ZN7cutlass13device_kernelIN5flash11enable_sm90INS1_16FlashAttnBwdSm90INS1_25CollectiveMainloopBwdSm90ILi2ELi2ELi2EN4cute5tupleIJNS5_1CILi1EEES8_S8_EEENS6_IJNS7_ILi80EEENS7_ILi128EEESB_EEENS_6half_tEfNS_4arch4Sm90ELb0ELb0ELb0ELb0ELb1ELb1ELb0ELb1ELi2ELi1ELi2ELi1ELb0EEENS1_21CollectiveEpilogueBwdISC_SD_SF_Li256ELb0ELb0ELi1EEENS1_19SingleTileSchedulerILb0ELb0ELb0ELi128EEEEEEEEEvNT_6ParamsE --------------------------
	.section	.nv.constant0._ZN7cutlass13device_kernelIN5flash11enable_sm90INS1_16FlashAttnBwdSm90INS1_25CollectiveMainloopBwdSm90ILi2ELi2ELi2EN4cute5tupleIJNS5_1CILi1EEES8_S8_EEENS6_IJNS7_ILi80EEENS7_ILi128EEESB_EEENS_6half_tEfNS_4arch4Sm90ELb0ELb0ELb0ELb0ELb1ELb1ELb0ELb1ELi2ELi1ELi2ELi1ELb0EEENS1_21CollectiveEpilogueBwdISC_SD_SF_Li256ELb0ELb0ELi1EEENS1_19SingleTileSchedulerILb0ELb0ELb0ELi128EEEEEEEEEvNT_6ParamsE,"a",@progbits
	.sectionflags	@""
	.align	4
.nv.constant0._ZN7cutlass13device_kernelIN5flash11enable_sm90INS1_16FlashAttnBwdSm90INS1_25CollectiveMainloopBwdSm90ILi2ELi2ELi2EN4cute5tupleIJNS5_1CILi1EEES8_S8_EEENS6_IJNS7_ILi80EEENS7_ILi128EEESB_EEENS_6half_tEfNS_4arch4Sm90ELb0ELb0ELb0ELb0ELb1ELb1ELb0ELb1ELi2ELi1ELi2ELi1ELb0EEENS1_21CollectiveEpilogueBwdISC_SD_SF_Li256ELb0ELb0ELi1EEENS1_19SingleTileSchedulerILb0ELb0ELb0ELi128EEEEEEEEEvNT_6ParamsE:
	.zero		2944


//--------------------- .nv.constant0._ZN7cutlass13device_kernelIN5flash11enable_sm90INS1_16FlashAttnBwdSm90INS1_25CollectiveMainloopBwdSm90ILi2ELi2ELi2EN4cute5tupleIJNS5_1CILi1EEES8_S8_EEENS6_IJNS7_ILi80EEENS7_ILi128EEESB_EEENS_6half_tEfNS_4arch4Sm90ELb0ELb0ELb0ELb0ELb0ELb1ELb0ELb1ELi2ELi1ELi2ELi1ELb0EEENS1_24CollectiveEpilogueBwdGQAISC_fSF_Li256ELb0ELb0EEENS1_19SingleTileSchedulerILb0ELb0ELb0ELi128EEEEEEEEEvNT_6ParamsE --------------------------
	.section	.nv.constant0._ZN7cutlass13device_kernelIN5flash11enable_sm90INS1_16FlashAttnBwdSm90INS1_25CollectiveMainloopBwdSm90ILi2ELi2ELi2EN4cute5tupleIJNS5_1CILi1EEES8_S8_EEENS6_IJNS7_ILi80EEENS7_ILi128EEESB_EEENS_6half_tEfNS_4arch4Sm90ELb0ELb0ELb0ELb0ELb0ELb1ELb0ELb1ELi2ELi1ELi2ELi1ELb0EEENS1_24CollectiveEpilogueBwdGQAISC_fSF_Li256ELb0ELb0EEENS1_19SingleTileSchedulerILb0ELb0ELb0ELi128EEEEEEEEEvNT_6ParamsE,"a",@progbits
	.sectionflags	@""
	.align	4
.nv.constant0._ZN7cutlass13device_kernelIN5flash11enable_sm90INS1_16FlashAttnBwdSm90INS1_25CollectiveMainloopBwdSm90ILi2ELi2ELi2EN4cute5tupleIJNS5_1CILi1EEES8_S8_EEENS6_IJNS7_ILi80EEENS7_ILi128EEESB_EEENS_6half_tEfNS_4arch4Sm90ELb0ELb0ELb0ELb0ELb0ELb1ELb0ELb1ELi2ELi1ELi2ELi1ELb0EEENS1_24CollectiveEpilogueBwdGQAISC_fSF_Li256ELb0ELb0EEENS1_19SingleTileSchedulerILb0ELb0ELb0ELi128EEEEEEEEEvNT_6ParamsE:
	.zero		2304


//--------------------- .nv.constant0._ZN7cutlass13device_kernelIN5flash11enable_sm90INS1_16FlashAttnBwdSm90INS1_25CollectiveMainloopBwdSm90ILi2ELi2ELi2EN4cute5tupleIJNS5_1CILi1EEES8_S8_EEENS6_IJNS7_ILi80EEENS7_ILi128EEESB_EEENS_6half_tEfNS_4arch4Sm90ELb0ELb0ELb0ELb0ELb1ELb1ELb0ELb1ELi2ELi1ELi2ELi1ELb0EEENS1_24CollectiveEpilogueBwdGQAISC_fSF_Li256ELb0ELb1EEENS1_19SingleTileSchedulerILb0ELb0ELb0ELi128EEEEEEEEEvNT_6ParamsE --------------------------
	.section	.nv.constant0._ZN7cutlass13device_kernelIN5flash11enable_sm90INS1_16FlashAttnBwdSm90INS1_25CollectiveMainloopBwdSm90ILi2ELi2ELi2EN4cute5tupleIJNS5_1CILi1EEES8_S8_EEENS6_IJNS7_ILi80EEENS7_ILi128EEESB_EEENS_6half_tEfNS_4arch4Sm90ELb0ELb0ELb0ELb0ELb1ELb1ELb0ELb1ELi2ELi1ELi2ELi1ELb0EEENS1_24CollectiveEpilogueBwdGQAISC_fSF_Li256ELb0ELb1EEENS1_19SingleTileSchedulerILb0ELb0ELb0ELi128EEEEEEEEEvNT_6ParamsE,"a",@progbits
	.sectionflags	@""
	.align	4
.nv.constant0._ZN7cutlass13device_kernelIN5flash11enable_sm90INS1_16FlashAttnBwdSm90INS1_25CollectiveMainloopBwdSm90ILi2ELi2ELi2EN4cute5tupleIJNS5_1CILi1EEES8_S8_EEENS6_IJNS7_ILi80EEENS7_ILi128EEESB_EEENS_6half_tEfNS_4arch4Sm90ELb0ELb0ELb0ELb0ELb1ELb1ELb0ELb1ELi2ELi1ELi2ELi1ELb0EEENS1_24CollectiveEpilogueBwdGQAISC_fSF_Li256ELb0ELb1EEENS1_19SingleTileSchedulerILb0ELb0ELb0ELi128EEEEEEEEEvNT_6ParamsE:
	.zero		2304


//--------------------- .nv.constant0._ZN7cutlass13device_kernelIN5flash22FlashAttnBwdPreprocessIN4cute5tupleIJNS3_1CILi80EEENS5_ILi128EEEEEENS_6half_tEfNS_4arch4Sm90ELb1ELb0EEEEEvNT_6ParamsE --------------------------
	.section	.nv.constant0._ZN7cutlass13device_kernelIN5flash22FlashAttnBwdPreprocessIN4cute5tupleIJNS3_1CILi80EEENS5_ILi128EEEEEENS_6half_tEfNS_4arch4Sm90ELb1ELb0EEEEEvNT_6ParamsE,"a",@progbits
	.sectionflags	@""
	.align	4
.nv.constant0._ZN7cutlass13device_kernelIN5flash22FlashAttnBwdPreprocessIN4cute5tupleIJNS3_1CILi80EEENS5_ILi128EEEEEENS_6half_tEfNS_4arch4Sm90ELb1ELb0EEEEEvNT_6ParamsE:
	.zero		768


//--------------------- .nv.constant0._ZN7cutlass13device_kernelIN5flash11enable_sm90INS1_16FlashAttnBwdSm90INS1_25CollectiveMainloopBwdSm90ILi2ELi2ELi2EN4cute5tupleIJNS5_1CILi1EEES8_S8_EEENS6_IJNS7_ILi80EEENS7_ILi128EEESB_EEENS_6half_tEfNS_4arch4Sm90ELb0ELb0ELb0ELb1ELb0ELb1ELb0ELb1ELi2ELi1ELi2ELi1ELb0EEENS1_21CollectiveEpilogueBwdISC_SD_SF_Li256ELb1ELb0ELi1EEENS1_19SingleTileSchedulerILb1ELb0ELb0ELi128EEEEEEEEEvNT_6ParamsE --------------------------
	.section	.nv.constant0._ZN7cutlass13device_kernelIN5flash11enable_sm90INS1_16FlashAttnBwdSm90INS1_25CollectiveMainloopBwdSm90ILi2ELi2ELi2EN4cute5tupleIJNS5_1CILi1EEES8_S8_EEENS6_IJNS7_ILi80EEENS7_ILi128EEESB_EEENS_6half_tEfNS_4arch4Sm90ELb0ELb0ELb0ELb1ELb0ELb1ELb0ELb1ELi2ELi1ELi2ELi1ELb0EEENS1_21CollectiveEpilogueBwdISC_SD_SF_Li256ELb1ELb0ELi1EEENS1_19SingleTileSchedulerILb1ELb0ELb0ELi128EEEEEEEEEvNT_6ParamsE,"a",@progbits
	.sectionflags	@""
	.align	4
.nv.constant0._ZN7cutlass13device_kernelIN5flash11enable_sm90INS1_16FlashAttnBwdSm90INS1_25CollectiveMainloopBwdSm90ILi2ELi2ELi2EN4cute5tupleIJNS5_1CILi1EEES8_S8_EEENS6_IJNS7_ILi80EEENS7_ILi128EEESB_EEENS_6half_tEfNS_4arch4Sm90ELb0ELb0ELb0ELb1ELb0ELb1ELb0ELb1ELi2ELi1ELi2ELi1ELb0EEENS1_21CollectiveEpilogueBwdISC_SD_SF_Li256ELb1ELb0ELi1EEENS1_19SingleTileSchedulerILb1ELb0ELb0ELi128EEEEEEEEEvNT_6ParamsE:
	.zero		2304


//--------------------- .nv.constant0._ZN7cutlass13device_kernelIN5flash11enable_sm90INS1_16FlashAttnBwdSm90INS1_25CollectiveMainloopBwdSm90ILi2ELi2ELi2EN4cute5tupleIJNS5_1CILi1EEES8_S8_EEENS6_IJNS7_ILi80EEENS7_ILi128EEESB_EEENS_6half_tEfNS_4arch4Sm90ELb0ELb0ELb0ELb1ELb1ELb1ELb0ELb1ELi2ELi1ELi2ELi1ELb0EEENS1_21CollectiveEpilogueBwdISC_SD_SF_Li256ELb1ELb0ELi1EEENS1_19SingleTileSchedulerILb1ELb0ELb0ELi128EEEEEEEEEvNT_6ParamsE --------------------------
	.section	.nv.constant0._ZN7cutlass13device_kernelIN5flash11enable_sm90INS1_16FlashAttnBwdSm90INS1_25CollectiveMainloopBwdSm90ILi2ELi2ELi2EN4cute5tupleIJNS5_1CILi1EEES8_S8_EEENS6_IJNS7_ILi80EEENS7_ILi128EEESB_EEENS_6half_tEfNS_4arch4Sm90ELb0ELb0ELb0ELb1ELb1ELb1ELb0ELb1ELi2ELi1ELi2ELi1ELb0EEENS1_21CollectiveEpilogueBwdISC_SD_SF_Li256ELb1ELb0ELi1EEENS1_19SingleTileSchedulerILb1ELb0ELb0ELi128EEEEEEEEEvNT_6ParamsE,"a",@progbits
	.sectionflags	@""
	.align	4
.nv.constant0._ZN7cutlass13device_kernelIN5flash11enable_sm90INS1_16FlashAttnBwdSm90INS1_25CollectiveMainloopBwdSm90ILi2ELi2ELi2EN4cute5tupleIJNS5_1CILi1EEES8_S8_EEENS6_IJNS7_ILi80EEENS7_ILi128EEESB_EEENS_6half_tEfNS_4arch4Sm90ELb0ELb0ELb0ELb1ELb1ELb1ELb0ELb1ELi2ELi1ELi2ELi1ELb0EEENS1_21CollectiveEpilogueBwdISC_SD_SF_Li256ELb1ELb0ELi1EEENS1_19SingleTileSchedulerILb1ELb0ELb0ELi128EEEEEEEEEvNT_6ParamsE:
	.zero		2304


//--------------------- .nv.constant0._ZN7cutlass13device_kernelIN5flash11enable_sm90INS1_16FlashAttnBwdSm90INS1_25CollectiveMainloopBwdSm90ILi2ELi2ELi2EN4cute5tupleIJNS5_1CILi1EEES8_S8_EEENS6_IJNS7_ILi80EEENS7_ILi128EEESB_EEENS_6half_tEfNS_4arch4Sm90ELb0ELb0ELb0ELb1ELb0ELb1ELb0ELb1ELi2ELi1ELi2ELi1ELb0EEENS1_24CollectiveEpilogueBwdGQAISC_fSF_Li256ELb1ELb0EEENS1_19SingleTileSchedulerILb1ELb0ELb0ELi128EEEEEEEEEvNT_6ParamsE --------------------------
	.section	.nv.constant0._ZN7cutlass13device_kernelIN5flash11enable_sm90INS1_16FlashAttnBwdSm90INS1_25CollectiveMainloopBwdSm90ILi2ELi2ELi2EN4cute5tupleIJNS5_1CILi1EEES8_S8_EEENS6_IJNS7_ILi80EEENS7_ILi128EEESB_EEENS_6half_tEfNS_4arch4Sm90ELb0ELb0ELb0ELb1ELb0ELb1ELb0ELb1ELi2ELi1ELi2ELi1ELb0EEENS1_24CollectiveEpilogueBwdGQAISC_fSF_Li256ELb1ELb0EEENS1_19SingleTileSchedulerILb1ELb0ELb0ELi128EEEEEEEEEvNT_6ParamsE,"a",@progbits
	.sectionflags	@""
	.align	4
.nv.constant0._ZN7cutlass13device_kernelIN5flash11enable_sm90INS1_16FlashAttnBwdSm90INS1_25CollectiveMainloopBwdSm90ILi2ELi2ELi2EN4cute5tupleIJNS5_1CILi1EEES8_S8_EEENS6_IJNS7_ILi80EEENS7_ILi128EEESB_EEENS_6half_tEfNS_4arch4Sm90ELb0ELb0ELb0ELb1ELb0ELb1ELb0ELb1ELi2ELi1ELi2ELi1ELb0EEENS1_24CollectiveEpilogueBwdGQAISC_fSF_Li256ELb1ELb0EEENS1_19SingleTileSchedulerILb1ELb0ELb0ELi128EEEEEEEEEvNT_6ParamsE:
	.zero		2304


//--------------------- .nv.constant0._ZN7cutlass13device_kernelIN5flash32FlashAttnBwdPostprocessConvertdQIN4cute5tupleIJNS3_1CILi80EEENS5_ILi128EEEEEENS_6half_tEfNS_4arch4Sm90ELi256ENS3_8TiledMMAINS3_8MMA_AtomIJNS3_4SM904GMMA25MMA_64x16x16_F32F16F16_SSILNSF_5MajorE1ELSH_0ELNSF_7ScaleInE1ELSI_1EEEEEENS3_6LayoutINS4_IJNS5_ILi2EEENS5_ILi1EEESN_EEENS4_IJSN_NS5_ILi0EEESP_EEEEENS4_IJNS3_10UnderscoreESS_SS_EEEEELb1EEEEEvNT_6ParamsE --------------------------
	.section	.nv.constant0._ZN7cutlass13device_kernelIN5flash32FlashAttnBwdPostprocessConvertdQIN4cute5tupleIJNS3_1CILi80EEENS5_ILi128EEEEEENS_6half_tEfNS_4arch4Sm90ELi256ENS3_8TiledMMAINS3_8MMA_AtomIJNS3_4SM904GMMA25MMA_64x16x16_F32F16F16_SSILNSF_5MajorE1ELSH_0ELNSF_7ScaleInE1ELSI_1EEEEEENS3_6LayoutINS4_IJNS5_ILi2EEENS5_ILi1EEESN_EEENS4_IJSN_NS5_ILi0EEESP_EEEEENS4_IJNS3_10UnderscoreESS_SS_EEEEELb1EEEEEvNT_6ParamsE,"a",@progbits
	.sectionflags	@""
	.align	4
.nv.constant0._ZN7cutlass13device_kernelIN5flash32FlashAttnBwdPostprocessConvertdQIN4cute5tupleIJNS3_1CILi80EEENS5_ILi128EEEEEENS_6half_tEfNS_4arch4Sm90ELi256ENS3_8TiledMMAINS3_8MMA_AtomIJNS3_4SM904GMMA25MMA_64x16x16_F32F16F16_SSILNSF_5MajorE1ELSH_0ELNSF_7ScaleInE1ELSI_1EEEEEENS3_6LayoutINS4_IJNS5_ILi2EEENS5_ILi1EEESN_EEENS4_IJSN_NS5_ILi0EEESP_EEEEENS4_IJNS3_10UnderscoreESS_SS_EEEEELb1EEEEEvNT_6ParamsE:
	.zero		640


//--------------------- .nv.constant0._ZN7cutlass13device_kernelIN5flash11enable_sm90INS1_16FlashAttnBwdSm90INS1_25CollectiveMainloopBwdSm90ILi2ELi2ELi2EN4cute5tupleIJNS5_1CILi1EEES8_S8_EEENS6_IJNS7_ILi80EEENS7_ILi128EEESB_EEENS_6half_tEfNS_4arch4Sm90ELb0ELb0ELb0ELb1ELb1ELb1ELb0ELb1ELi2ELi1ELi2ELi1ELb0EEENS1_24CollectiveEpilogueBwdGQAISC_fSF_Li256ELb1ELb1EEENS1_19SingleTileSchedulerILb1ELb0ELb0ELi128EEEEEEEEEvNT_6ParamsE --------------------------
	.section	.nv.constant0._ZN7cutlass13device_kernelIN5flash11enable_sm90INS1_16FlashAttnBwdSm90INS1_25CollectiveMainloopBwdSm90ILi2ELi2ELi2EN4cute5tupleIJNS5_1CILi1EEES8_S8_EEENS6_IJNS7_ILi80EEENS7_ILi128EEESB_EEENS_6half_tEfNS_4arch4Sm90ELb0ELb0ELb0ELb1ELb1ELb1ELb0ELb1ELi2ELi1ELi2ELi1ELb0EEENS1_24CollectiveEpilogueBwdGQAISC_fSF_Li256ELb1ELb1EEENS1_19SingleTileSchedulerILb1ELb0ELb0ELi128EEEEEEEEEvNT_6ParamsE,"a",@progbits
	.sectionflags	@""
	.align	4
.nv.constant0._ZN7cutlass13device_kernelIN5flash11enable_sm90INS1_16FlashAttnBwdSm90INS1_25CollectiveMainloopBwdSm90ILi2ELi2ELi2EN4cute5tupleIJNS5_1CILi1EEES8_S8_EEENS6_IJNS7_ILi80EEENS7_ILi128EEESB_EEENS_6half_tEfNS_4arch4Sm90ELb0ELb0ELb0ELb1ELb1ELb1ELb0ELb1ELi2ELi1ELi2ELi1ELb0EEENS1_24CollectiveEpilogueBwdGQAISC_fSF_Li256ELb1ELb1EEENS1_19SingleTileSchedulerILb1ELb0ELb0ELi128EEEEEEEEEvNT_6ParamsE:
	.zero		2304


//--------------------- .nv.constant0._ZN7cutlass13device_kernelIN5flash22FlashAttnBwdPreprocessIN4cute5tupleIJNS3_1CILi80EEENS5_ILi128EEEEEENS_6half_tEfNS_4arch4Sm90ELb1ELb1EEEEEvNT_6ParamsE --------------------------
	.section	.nv.constant0._ZN7cutlass13device_kernelIN5flash22FlashAttnBwdPreprocessIN4cute5tupleIJNS3_1CILi80EEENS5_ILi128EEEEEENS_6half_tEfNS_4arch4Sm90ELb1ELb1EEEEEvNT_6ParamsE,"a",@progbits
	.sectionflags	@""
	.align	4
.nv.constant0._ZN7cutlass13device_kernelIN5flash22FlashAttnBwdPreprocessIN4cute5tupleIJNS3_1CILi80EEENS5_ILi128EEEEEENS_6half_tEfNS_4arch4Sm90ELb1ELb1EEEEEvNT_6ParamsE:
	.zero		768


//--------------------- .nv.constant0._ZN7cutlass13device_kernelIN5flash11enable_sm90INS1_16FlashAttnBwdSm90INS1_25CollectiveMainloopBwdSm90ILi2ELi2ELi2EN4cute5tupleIJNS5_1CILi1EEES8_S8_EEENS6_IJNS7_ILi64EEENS7_ILi128EEESB_EEENS_6half_tEfNS_4arch4Sm90ELb0ELb1ELb0ELb0ELb0ELb1ELb0ELb0ELi2ELi1ELi2ELi1ELb0EEENS1_21CollectiveEpilogueBwdISC_SD_SF_Li256ELb0ELb0ELi1EEENS1_19SingleTileSchedulerILb0ELb0ELb0ELi128EEEEEEEEEvNT_6ParamsE --------------------------
	.section	.nv.constant0._ZN7cutlass13device_kernelIN5flash11enable_sm90INS1_16FlashAttnBwdSm90INS1_25CollectiveMainloopBwdSm90ILi2ELi2ELi2EN4cute5tupleIJNS5_1CILi1EEES8_S8_EEENS6_IJNS7_ILi64EEENS7_ILi128EEESB_EEENS_6half_tEfNS_4arch4Sm90ELb0ELb1ELb0ELb0ELb0ELb1ELb0ELb0ELi2ELi1ELi2ELi1ELb0EEENS1_21CollectiveEpilogueBwdISC_SD_SF_Li256ELb0ELb0ELi1EEENS1_19SingleTileSchedulerILb0ELb0ELb0ELi128EEEEEEEEEvNT_6ParamsE,"a",@progbits
	.sectionflags	@""
	.align	4
.nv.constant0._ZN7cutlass13device_kernelIN5flash11enable_sm90INS1_16FlashAttnBwdSm90INS1_25CollectiveMainloopBwdSm90ILi2ELi2ELi2EN4cute5tupleIJNS5_1CILi1EEES8_S8_EEENS6_IJNS7_ILi64EEENS7_ILi128EEESB_EEENS_6half_tEfNS_4arch4Sm90ELb0ELb1ELb0ELb0ELb0ELb1ELb0ELb0ELi2ELi1ELi2ELi1ELb0EEENS1_21CollectiveEpilogueBwdISC_SD_SF_Li256ELb0ELb0ELi1EEENS1_19SingleTileSchedulerILb0ELb0ELb0ELi128EEEEEEEEEvNT_6ParamsE:
	.zero		2944


//--------------------- .nv.constant0._ZN7cutlass13device_kernelIN5flash11enable_sm90INS1_16FlashAttnBwdSm90INS1_25CollectiveMainloopBwdSm90ILi2ELi2ELi2EN4cute5tupleIJNS5_1CILi1EEES8_S8_EEENS6_IJNS7_ILi64EEENS7_ILi128EEESB_EEENS_6half_tEfNS_4arch4Sm90ELb0ELb1ELb0ELb0ELb1ELb1ELb0ELb0ELi2ELi1ELi2ELi1ELb0EEENS1_21CollectiveEpilogueBwdISC_SD_SF_Li256ELb0ELb0ELi1EEENS1_19SingleTileSchedulerILb0ELb0ELb0ELi128EEEEEEEEEvNT_6ParamsE --------------------------
	.section	.nv.constant0._ZN7cutlass13device_kernelIN5flash11enable_sm90INS1_16FlashAttnBwdSm90INS1_25CollectiveMainloopBwdSm90ILi2ELi2ELi2EN4cute5tupleIJNS5_1CILi1EEES8_S8_EEENS6_IJNS7_ILi64EEENS7_ILi128EEESB_EEENS_6half_tEfNS_4arch4Sm90ELb0ELb1ELb0ELb0ELb1ELb1ELb0ELb0ELi2ELi1ELi2ELi1ELb0EEENS1_21CollectiveEpilogueBwdISC_SD_SF_Li256ELb0ELb0ELi1EEENS1_19SingleTileSchedulerILb0ELb0ELb0ELi128EEEEEEEEEvNT_6ParamsE,"a",@progbits
	.sectionflags	@""
	.align	4
.nv.constant0._ZN7cutlass13device_kernelIN5flash11enable_sm90INS1_16FlashAttnBwdSm90INS1_25CollectiveMainloopBwdSm90ILi2ELi2ELi2EN4cute5tupleIJNS5_1CILi1EEES8_S8_EEENS6_IJNS7_ILi64EEENS7_ILi128EEESB_EEENS_6half_tEfNS_4arch4Sm90ELb0ELb1ELb0ELb0ELb1ELb1ELb0ELb0ELi2ELi1ELi2ELi1ELb0EEENS1_21CollectiveEpilogueBwdISC_SD_SF_Li256ELb0ELb0ELi1EEENS1_19SingleTileSchedulerILb0ELb0ELb0ELi128EEEEEEEEEvNT_6ParamsE:
	.zero		2944


//--------------------- .nv.constant0._ZN7cutlass13device_kernelIN5flash11enable_sm90INS1_16FlashAttnBwdSm90INS1_25CollectiveMainloopBwdSm90ILi2ELi2ELi2EN4cute5tupleIJNS5_1CILi1EEES8_S8_EEENS6_IJNS7_ILi64EEENS7_ILi128EEESB_EEENS_6half_tEfNS_4arch4Sm90ELb0ELb1ELb0ELb0ELb0ELb1ELb0ELb0ELi2ELi1ELi2ELi1ELb0EEENS1_24CollectiveEpilogueBwdGQAISC_fSF_Li256ELb0ELb0EEENS1_19SingleTileSchedulerILb0ELb0ELb0ELi128EEEEEEEEEvNT_6ParamsE --------------------------
	.section	.nv.constant0._ZN7cutlass13device_kernelIN5flash11enable_sm90INS1_16FlashAttnBwdSm90INS1_25CollectiveMainloopBwdSm90ILi2ELi2ELi2EN4cute5tupleIJNS5_1CILi1EEES8_S8_EEENS6_IJNS7_ILi64EEENS7_ILi128EEESB_EEENS_6half_tEfNS_4arch4Sm90ELb0ELb1ELb0ELb0ELb0ELb1ELb0ELb0ELi2ELi1ELi2ELi1ELb0EEENS1_24CollectiveEpilogueBwdGQAISC_fSF_Li256ELb0ELb0EEENS1_19SingleTileSchedulerILb0ELb0ELb0ELi128EEEEEEEEEvNT_6ParamsE,"a",@progbits
	.sectionflags	@""
	.align	4
.nv.constant0._ZN7cutlass13device_kernelIN5flash11enable_sm90INS1_16FlashAttnBwdSm90INS1_25CollectiveMainloopBwdSm90ILi2ELi2ELi2EN4cute5tupleIJNS5_1CILi1EEES8_S8_EEENS6_IJNS7_ILi64EEENS7_ILi128EEESB_EEENS_6half_tEfNS_4arch4Sm90ELb0ELb1ELb0ELb0ELb0ELb1ELb0ELb0ELi2ELi1ELi2ELi1ELb0EEENS1_24CollectiveEpilogueBwdGQAISC_fSF_Li256ELb0ELb0EEENS1_19SingleTileSchedulerILb0ELb0ELb0ELi128EEEEEEEEEvNT_6ParamsE:
	.zero		2304


//--------------------- .nv.constant0._ZN7cutlass13device_kernelIN5flash11enable_sm90INS1_16FlashAttnBwdSm90INS1_25CollectiveMainloopBwdSm90ILi2ELi2ELi2EN4cute5tupleIJNS5_1CILi1EEES8_S8_EEENS6_IJNS7_ILi64EEENS7_ILi128EEESB_EEENS_6half_tEfNS_4arch4Sm90ELb0ELb1ELb0ELb0ELb1ELb1ELb0ELb0ELi2ELi1ELi2ELi1ELb0EEENS1_24CollectiveEpilogueBwdGQAISC_fSF_Li256ELb0ELb1EEENS1_19SingleTileSchedulerILb0ELb0ELb0ELi128EEEEEEEEEvNT_6ParamsE --------------------------
	.section	.nv.constant0._ZN7cutlass13device_kernelIN5flash11enable_sm90INS1_16FlashAttnBwdSm90INS1_25CollectiveMainloopBwdSm90ILi2ELi2ELi2EN4cute5tupleIJNS5_1CILi1EEES8_S8_EEENS6_IJNS7_ILi64EEENS7_ILi128EEESB_EEENS_6half_tEfNS_4arch4Sm90ELb0ELb1ELb0ELb0ELb1ELb1ELb0ELb0ELi2ELi1ELi2ELi1ELb0EEENS1_24CollectiveEpilogueBwdGQAISC_fSF_Li256ELb0ELb1EEENS1_19SingleTileSchedulerILb0ELb0ELb0ELi128EEEEEEEEEvNT_6ParamsE,"a",@progbits
	.sectionflags	@""
	.align	4
.nv.constant0._ZN7cutlass13device_kernelIN5flash11enable_sm90INS1_16FlashAttnBwdSm90INS1_25CollectiveMainloopBwdSm90ILi2ELi2ELi2EN4cute5tupleIJNS5_1CILi1EEES8_S8_EEENS6_IJNS7_ILi64EEENS7_ILi128EEESB_EEENS_6half_tEfNS_4arch4Sm90ELb0ELb1ELb0ELb0ELb1ELb1ELb0ELb0ELi2ELi1ELi2ELi1ELb0EEENS1_24CollectiveEpilogueBwdGQAISC_fSF_Li256ELb0ELb1EEENS1_19SingleTileSchedulerILb0ELb0ELb0ELi128EEEEEEEEEvNT_6ParamsE:
	.zero		2304


//--------------------- .nv.constant0._ZN7cutlass13device_kernelIN5flash11enable_sm90INS1_16FlashAttnBwdSm90INS1_25CollectiveMainloopBwdSm90ILi2ELi2ELi2EN4cute5tupleIJNS5_1CILi1EEES8_S8_EEENS6_IJNS7_ILi64EEENS7_ILi128EEESB_EEENS_6half_tEfNS_4arch4Sm90ELb0ELb1ELb0ELb1ELb0ELb1ELb0ELb0ELi2ELi1ELi2ELi1ELb0EEENS1_21CollectiveEpilogueBwdISC_SD_SF_Li256ELb1ELb0ELi1EEENS1_19SingleTileSchedulerILb1ELb0ELb0ELi128EEEEEEEEEvNT_6ParamsE --------------------------
	.section	.nv.constant0._ZN7cutlass13device_kernelIN5flash11enable_sm90INS1_16FlashAttnBwdSm90INS1_25CollectiveMainloopBwdSm90ILi2ELi2ELi2EN4cute5tupleIJNS5_1CILi1EEES8_S8_EEENS6_IJNS7_ILi64EEENS7_ILi128EEESB_EEENS_6half_tEfNS_4arch4Sm90ELb0ELb1ELb0ELb1ELb0ELb1ELb0ELb0ELi2ELi1ELi2ELi1ELb0EEENS1_21CollectiveEpilogueBwdISC_SD_SF_Li256ELb1ELb0ELi1EEENS1_19SingleTileSchedulerILb1ELb0ELb0ELi128EEEEEEEEEvNT_6ParamsE,"a",@progbits
	.sectionflags	@""
	.align	4
.nv.constant0._ZN7cutlass13device_kernelIN5flash11enable_sm90INS1_16FlashAttnBwdSm90INS1_25CollectiveMainloopBwdSm90ILi2ELi2ELi2EN4cute5tupleIJNS5_1CILi1EEES8_S8_EEENS6_IJNS7_ILi64EEENS7_ILi128EEESB_EEENS_6half_tEfNS_4arch4Sm90ELb0ELb1ELb0ELb1ELb0ELb1ELb0ELb0ELi2ELi1ELi2ELi1ELb0EEENS1_21CollectiveEpilogueBwdISC_SD_SF_Li256ELb1ELb0ELi1EEENS1_19SingleTileSchedulerILb1ELb0ELb0ELi128EEEEEEEEEvNT_6ParamsE:
	.zero		2304


//--------------------- .nv.constant0._ZN7cutlass13device_kernelIN5flash11enable_sm90INS1_16FlashAttnBwdSm90INS1_25CollectiveMainloopBwdSm90ILi2ELi2ELi2EN4cute5tupleIJNS5_1CILi1EEES8_S8_EEENS6_IJNS7_ILi64EEENS7_ILi128EEESB_EEENS_6half_tEfNS_4arch4Sm90ELb0ELb1ELb0ELb1ELb1ELb1ELb0ELb0ELi2ELi1ELi2ELi1ELb0EEENS1_21CollectiveEpilogueBwdISC_SD_SF_Li256ELb1ELb0ELi1EEENS1_19SingleTileSchedulerILb1ELb0ELb0ELi128EEEEEEEEEvNT_6ParamsE --------------------------
	.section	.nv.constant0._ZN7cutlass13device_kernelIN5flash11enable_sm90INS1_16FlashAttnBwdSm90INS1_25CollectiveMainloopBwdSm90ILi2ELi2ELi2EN4cute5tupleIJNS5_1CILi1EEES8_S8_EEENS6_IJNS7_ILi64EEENS7_ILi128EEESB_EEENS_6half_tEfNS_4arch4Sm90ELb0ELb1ELb0ELb1ELb1ELb1ELb0ELb0ELi2ELi1ELi2ELi1ELb0EEENS1_21CollectiveEpilogueBwdISC_SD_SF_Li256ELb1ELb0ELi1EEENS1_19SingleTileSchedulerILb1ELb0ELb0ELi128EEEEEEEEEvNT_6ParamsE,"a",@progbits
	.sectionflags	@""
	.align	4
.nv.constant0._ZN7cutlass13device_kernelIN5flash11enable_sm90INS1_16FlashAttnBwdSm90INS1_25CollectiveMainloopBwdSm90ILi2ELi2ELi2EN4cute5tupleIJNS5_1CILi1EEES8_S8_EEENS6_IJNS7_ILi64EEENS7_ILi128EEESB_EEENS_6half_tEfNS_4arch4Sm90ELb0ELb1ELb0ELb1ELb1ELb1ELb0ELb0ELi2ELi1ELi2ELi1ELb0EEENS1_21CollectiveEpilogueBwdISC_SD_SF_Li256ELb1ELb0ELi1EEENS1_19SingleTileSchedulerILb1ELb0ELb0ELi128EEEEEEEEEvNT_6ParamsE:
	.zero		2304


//--------------------- .nv.constant0._ZN7cutlass13device_kernelIN5flash11enable_sm90INS1_16FlashAttnBwdSm90INS1_25CollectiveMainloopBwdSm90ILi2ELi2ELi2EN4cute5tupleIJNS5_1CILi1EEES8_S8_EEENS6_IJNS7_ILi64EEENS7_ILi128EEESB_EEENS_6half_tEfNS_4arch4Sm90ELb0ELb1ELb0ELb1ELb0ELb1ELb0ELb0ELi2ELi1ELi2ELi1ELb0EEENS1_24CollectiveEpilogueBwdGQAISC_fSF_Li256ELb1ELb0EEENS1_19SingleTileSchedulerILb1ELb0ELb0ELi128EEEEEEEEEvNT_6ParamsE --------------------------
	.section	.nv.constant0._ZN7cutlass13device_kernelIN5flash11enable_sm90INS1_16FlashAttnBwdSm90INS1_25CollectiveMainloopBwdSm90ILi2ELi2ELi2EN4cute5tupleIJNS5_1CILi1EEES8_S8_EEENS6_IJNS7_ILi64EEENS7_ILi128EEESB_EEENS_6half_tEfNS_4arch4Sm90ELb0ELb1ELb0ELb1ELb0ELb1ELb0ELb0ELi2ELi1ELi2ELi1ELb0EEENS1_24CollectiveEpilogueBwdGQAISC_fSF_Li256ELb1ELb0EEENS1_19SingleTileSchedulerILb1ELb0ELb0ELi128EEEEEEEEEvNT_6ParamsE,"a",@progbits
	.sectionflags	@""
	.align	4
.nv.constant0._ZN7cutlass13device_kernelIN5flash11enable_sm90INS1_16FlashAttnBwdSm90INS1_25CollectiveMainloopBwdSm90ILi2ELi2ELi2EN4cute5tupleIJNS5_1CILi1EEES8_S8_EEENS6_IJNS7_ILi64EEENS7_ILi128EEESB_EEENS_6half_tEfNS_4arch4Sm90ELb0ELb1ELb0ELb1ELb0ELb1ELb0ELb0ELi2ELi1ELi2ELi1ELb0EEENS1_24CollectiveEpilogueBwdGQAISC_fSF_Li256ELb1ELb0EEENS1_19SingleTileSchedulerILb1ELb0ELb0ELi128EEEEEEEEEvNT_6ParamsE:
	.zero		2304


//--------------------- .nv.constant0._ZN7cutlass13device_kernelIN5flash11enable_sm90INS1_16FlashAttnBwdSm90INS1_25CollectiveMainloopBwdSm90ILi2ELi2ELi2EN4cute5tupleIJNS5_1CILi1EEES8_S8_EEENS6_IJNS7_ILi64EEENS7_ILi128EEESB_EEENS_6half_tEfNS_4arch4Sm90ELb0ELb1ELb0ELb1ELb1ELb1ELb0ELb0ELi2ELi1ELi2ELi1ELb0EEENS1_24CollectiveEpilogueBwdGQAISC_fSF_Li256ELb1ELb1EEENS1_19SingleTileSchedulerILb1ELb0ELb0ELi128EEEEEEEEEvNT_6ParamsE --------------------------
	.section	.nv.constant0._ZN7cutlass13device_kernelIN5flash11enable_sm90INS1_16FlashAttnBwdSm90INS1_25CollectiveMainloopBwdSm90ILi2ELi2ELi2EN4cute5tupleIJNS5_1CILi1EEES8_S8_EEENS6_IJNS7_ILi64EEENS7_ILi128EEESB_EEENS_6half_tEfNS_4arch4Sm90ELb0ELb1ELb0ELb1ELb1ELb1ELb0ELb0ELi2ELi1ELi2ELi1ELb0EEENS1_24CollectiveEpilogueBwdGQAISC_fSF_Li256ELb1ELb1EEENS1_19SingleTileSchedulerILb1ELb0ELb0ELi128EEEEEEEEEvNT_6ParamsE,"a",@progbits
	.sectionflags	@""
	.align	4
.nv.constant0._ZN7cutlass13device_kernelIN5flash11enable_sm90INS1_16FlashAttnBwdSm90INS1_25CollectiveMainloopBwdSm90ILi2ELi2ELi2EN4cute5tupleIJNS5_1CILi1EEES8_S8_EEENS6_IJNS7_ILi64EEENS7_ILi128EEESB_EEENS_6half_tEfNS_4arch4Sm90ELb0ELb1ELb0ELb1ELb1ELb1ELb0ELb0ELi2ELi1ELi2ELi1ELb0EEENS1_24CollectiveEpilogueBwdGQAISC_fSF_Li256ELb1ELb1EEENS1_19SingleTileSchedulerILb1ELb0ELb0ELi128EEEEEEEEEvNT_6ParamsE:
	.zero		2304


//--------------------- .nv.constant0._ZN7cutlass13device_kernelIN5flash11enable_sm90INS1_16FlashAttnBwdSm90INS1_25CollectiveMainloopBwdSm90ILi2ELi2ELi2EN4cute5tupleIJNS5_1CILi1EEES8_S8_EEENS6_IJNS7_ILi64EEENS7_ILi128EEESB_EEENS_6half_tEfNS_4arch4Sm90ELb1ELb0ELb0ELb0ELb0ELb1ELb0ELb0ELi2ELi1ELi2ELi1ELb0EEENS1_21CollectiveEpilogueBwdISC_SD_SF_Li256ELb0ELb0ELi1EEENS1_25SingleTileBwdLPTSchedulerILb0ELi128ELb0EEEEEEEEEvNT_6ParamsE --------------------------
	.section	.nv.constant0._ZN7cutlass13device_kernelIN5flash11enable_sm90INS1_16FlashAttnBwdSm90INS1_25CollectiveMainloopBwdSm90ILi2ELi2ELi2EN4cute5tupleIJNS5_1CILi1EEES8_S8_EEENS6_IJNS7_ILi64EEENS7_ILi128EEESB_EEENS_6half_tEfNS_4arch4Sm90ELb1ELb0ELb0ELb0ELb0ELb1ELb0ELb0ELi2ELi1ELi2ELi1ELb0EEENS1_21CollectiveEpilogueBwdISC_SD_SF_Li256ELb0ELb0ELi1EEENS1_25SingleTileBwdLPTSchedulerILb0ELi128ELb0EEEEEEEEEvNT_6ParamsE,"a",@progbits
	.sectionflags	@""
	.align	4
.nv.constant0._ZN7cutlass13device_kernelIN5flash11enable_sm90INS1_16FlashAttnBwdSm90INS1_25CollectiveMainloopBwdSm90ILi2ELi2ELi2EN4cute5tupleIJNS5_1CILi1EEES8_S8_EEENS6_IJNS7_ILi64EEENS7_ILi128EEESB_EEENS_6half_tEfNS_4arch4Sm90ELb1ELb0ELb0ELb0ELb0ELb1ELb0ELb0ELi2ELi1ELi2ELi1ELb0EEENS1_21CollectiveEpilogueBwdISC_SD_SF_Li256ELb0ELb0ELi1EEENS1_25SingleTileBwdLPTSchedulerILb0ELi128ELb0EEEEEEEEEvNT_6ParamsE:
	.zero		2944


//--------------------- .nv.constant0._ZN7cutlass13device_kernelIN5flash11enable_sm90INS1_16FlashAttnBwdSm90INS1_25CollectiveMainloopBwdSm90ILi2ELi2ELi2EN4cute5tupleIJNS5_1CILi1EEES8_S8_EEENS6_IJNS7_ILi64EEENS7_ILi128EEESB_EEENS_6half_tEfNS_4arch4Sm90ELb1ELb0ELb0ELb0ELb1ELb1ELb0ELb0ELi2ELi1ELi2ELi1ELb0EEENS1_21CollectiveEpilogueBwdISC_SD_SF_Li256ELb0ELb0ELi1EEENS1_25SingleTileBwdLPTSchedulerILb0ELi128ELb1EEEEEEEEEvNT_6ParamsE --------------------------
	.section	.nv.constant0._ZN7cutlass13device_kernelIN5flash11enable_sm90INS1_16FlashAttnBwdSm90INS1_25CollectiveMainloopBwdSm90ILi2ELi2ELi2EN4cute5tupleIJNS5_1CILi1EEES8_S8_EEENS6_IJNS7_ILi64EEENS7_ILi128EEESB_EEENS_6half_tEfNS_4arch4Sm90ELb1ELb0ELb0ELb0ELb1ELb1ELb0ELb0ELi2ELi1ELi2ELi1ELb0EEENS1_21CollectiveEpilogueBwdISC_SD_SF_Li256ELb0ELb0ELi1EEENS1_25SingleTileBwdLPTSchedulerILb0ELi128ELb1EEEEEEEEEvNT_6ParamsE,"a",@progbits
	.sectionflags	@""
	.align	4
.nv.constant0._ZN7cutlass13device_kernelIN5flash11enable_sm90INS1_16FlashAttnBwdSm90INS1_25CollectiveMainloopBwdSm90ILi2ELi2ELi2EN4cute5tupleIJNS5_1CILi1EEES8_S8_EEENS6_IJNS7_ILi64EEENS7_ILi128EEESB_EEENS_6half_tEfNS_4arch4Sm90ELb1ELb0ELb0ELb0ELb1ELb1ELb0ELb0ELi2ELi1ELi2ELi1ELb0EEENS1_21CollectiveEpilogueBwdISC_SD_SF_Li256ELb0ELb0ELi1EEENS1_25SingleTileBwdLPTSchedulerILb0ELi128ELb1EEEEEEEEEvNT_6ParamsE:
	.zero		2944


//--------------------- .nv.constant0._ZN7cutlass13device_kernelIN5flash11enable_sm90INS1_16FlashAttnBwdSm90INS1_25CollectiveMainloopBwdSm90ILi2ELi2ELi2EN4cute5tupleIJNS5_1CILi1EEES8_S8_EEENS6_IJNS7_ILi64EEENS7_ILi128EEESB_EEENS_6half_tEfNS_4arch4Sm90ELb1ELb0ELb0ELb0ELb0ELb1ELb0ELb0ELi2ELi1ELi2ELi1ELb0EEENS1_24CollectiveEpilogueBwdGQAISC_fSF_Li256ELb0ELb0EEENS1_25SingleTileBwdLPTSchedulerILb0ELi128ELb0EEEEEEEEEvNT_6ParamsE --------------------------
	.section	.nv.constant0._ZN7cutlass13device_kernelIN5flash11enable_sm90INS1_16FlashAttnBwdSm90INS1_25CollectiveMainloopBwdSm90ILi2ELi2ELi2EN4cute5tupleIJNS5_1CILi1EEES8_S8_EEENS6_IJNS7_ILi64EEENS7_ILi128EEESB_EEENS_6half_tEfNS_4arch4Sm90ELb1ELb0ELb0ELb0ELb0ELb1ELb0ELb0ELi2ELi1ELi2ELi1ELb0EEENS1_24CollectiveEpilogueBwdGQAISC_fSF_Li256ELb0ELb0EEENS1_25SingleTileBwdLPTSchedulerILb0ELi128ELb0EEEEEEEEEvNT_6ParamsE,"a",@progbits
	.sectionflags	@""
	.align	4
.nv.constant0._ZN7cutlass13device_kernelIN5flash11enable_sm90INS1_16FlashAttnBwdSm90INS1_25CollectiveMainloopBwdSm90ILi2ELi2ELi2EN4cute5tupleIJNS5_1CILi1EEES8_S8_EEENS6_IJNS7_ILi64EEENS7_ILi128EEESB_EEENS_6half_tEfNS_4arch4Sm90ELb1ELb0ELb0ELb0ELb0ELb1ELb0ELb0ELi2ELi1ELi2ELi1ELb0EEENS1_24CollectiveEpilogueBwdGQAISC_fSF_Li256ELb0ELb0EEENS1_25SingleTileBwdLPTSchedulerILb0ELi128ELb0EEEEEEEEEvNT_6ParamsE:
	.zero		2432


//--------------------- .nv.constant0._ZN7cutlass13device_kernelIN5flash11enable_sm90INS1_16FlashAttnBwdSm90INS1_25CollectiveMainloopBwdSm90ILi2ELi2ELi2EN4cute5tupleIJNS5_1CILi1EEES8_S8_EEENS6_IJNS7_ILi64EEENS7_ILi128EEESB_EEENS_6half_tEfNS_4arch4Sm90ELb1ELb0ELb0ELb0ELb1ELb1ELb0ELb0ELi2ELi1ELi2ELi1ELb0EEENS1_24CollectiveEpilogueBwdGQAISC_fSF_Li256ELb0ELb1EEENS1_25SingleTileBwdLPTSchedulerILb0ELi128ELb1EEEEEEEEEvNT_6ParamsE --------------------------
	.section	.nv.constant0._ZN7cutlass13device_kernelIN5flash11enable_sm90INS1_16FlashAttnBwdSm90INS1_25CollectiveMainloopBwdSm90ILi2ELi2ELi2EN4cute5tupleIJNS5_1CILi1EEES8_S8_EEENS6_IJNS7_ILi64EEENS7_ILi128EEESB_EEENS_6half_tEfNS_4arch4Sm90ELb1ELb0ELb0ELb0ELb1ELb1ELb0ELb0ELi2ELi1ELi2ELi1ELb0EEENS1_24CollectiveEpilogueBwdGQAISC_fSF_Li256ELb0ELb1EEENS1_25SingleTileBwdLPTSchedulerILb0ELi128ELb1EEEEEEEEEvNT_6ParamsE,"a",@progbits
	.sectionflags	@""
	.align	4
.nv.constant0._ZN7cutlass13device_kernelIN5flash11enable_sm90INS1_16FlashAttnBwdSm90INS1_25CollectiveMainloopBwdSm90ILi2ELi2ELi2EN4cute5tupleIJNS5_1CILi1EEES8_S8_EEENS6_IJNS7_ILi64EEENS7_ILi128EEESB_EEENS_6half_tEfNS_4arch4Sm90ELb1ELb0ELb0ELb0ELb1ELb1ELb0ELb0ELi2ELi1ELi2ELi1ELb0EEENS1_24CollectiveEpilogueBwdGQAISC_fSF_Li256ELb0ELb1EEENS1_25SingleTileBwdLPTSchedulerILb0ELi128ELb1EEEEEEEEEvNT_6ParamsE:
	.zero		2432


//--------------------- .nv.constant0._ZN7cutlass13device_kernelIN5flash22FlashAttnBwdPreprocessIN4cute5tupleIJNS3_1CILi64EEENS5_ILi128EEEEEENS_6half_tEfNS_4arch4Sm90ELb1ELb0EEEEEvNT_6ParamsE --------------------------
	.section	.nv.constant0._ZN7cutlass13device_kernelIN5flash22FlashAttnBwdPreprocessIN4cute5tupleIJNS3_1CILi64EEENS5_ILi128EEEEEENS_6half_tEfNS_4arch4Sm90ELb1ELb0EEEEEvNT_6ParamsE,"a",@progbits
	.sectionflags	@""
	.align	4
.nv.constant0._ZN7cutlass13device_kernelIN5flash22FlashAttnBwdPreprocessIN4cute5tupleIJNS3_1CILi64EEENS5_ILi128EEEEEENS_6half_tEfNS_4arch4Sm90ELb1ELb0EEEEEvNT_6ParamsE:
	.zero		768


//--------------------- .nv.constant0._ZN7cutlass13device_kernelIN5flash11enable_sm90INS1_16FlashAttnBwdSm90INS1_25CollectiveMainloopBwdSm90ILi2ELi2ELi2EN4cute5tupleIJNS5_1CILi1EEES8_S8_EEENS6_IJNS7_ILi64EEENS7_ILi128EEESB_EEENS_6half_tEfNS_4arch4Sm90ELb1ELb0ELb0ELb1ELb0ELb1ELb0ELb0ELi2ELi1ELi2ELi1ELb0EEENS1_21CollectiveEpilogueBwdISC_SD_SF_Li256ELb1ELb0ELi1EEENS1_25SingleTileBwdLPTSchedulerILb1ELi128ELb0EEEEEEEEEvNT_6ParamsE --------------------------
	.section	.nv.constant0._ZN7cutlass13device_kernelIN5flash11enable_sm90INS1_16FlashAttnBwdSm90INS1_25CollectiveMainloopBwdSm90ILi2ELi2ELi2EN4cute5tupleIJNS5_1CILi1EEES8_S8_EEENS6_IJNS7_ILi64EEENS7_ILi128EEESB_EEENS_6half_tEfNS_4arch4Sm90ELb1ELb0ELb0ELb1ELb0ELb1ELb0ELb0ELi2ELi1ELi2ELi1ELb0EEENS1_21CollectiveEpilogueBwdISC_SD_SF_Li256ELb1ELb0ELi1EEENS1_25SingleTileBwdLPTSchedulerILb1ELi128ELb0EEEEEEEEEvNT_6ParamsE,"a",@progbits
	.sectionflags	@""
	.align	4
.nv.constant0._ZN7cutlass13device_kernelIN5flash11enable_sm90INS1_16FlashAttnBwdSm90INS1_25CollectiveMainloopBwdSm90ILi2ELi2ELi2EN4cute5tupleIJNS5_1CILi1EEES8_S8_EEENS6_IJNS7_ILi64EEENS7_ILi128EEESB_EEENS_6half_tEfNS_4arch4Sm90ELb1ELb0ELb0ELb1ELb0ELb1ELb0ELb0ELi2ELi1ELi2ELi1ELb0EEENS1_21CollectiveEpilogueBwdISC_SD_SF_Li256ELb1ELb0ELi1EEENS1_25SingleTileBwdLPTSchedulerILb1ELi128ELb0EEEEEEEEEvNT_6ParamsE:
	.zero		2304


//--------------------- .nv.constant0._ZN7cutlass13device_kernelIN5flash11enable_sm90INS1_16FlashAttnBwdSm90INS1_25CollectiveMainloopBwdSm90ILi2ELi2ELi2EN4cute5tupleIJNS5_1CILi1EEES8_S8_EEENS6_IJNS7_ILi64EEENS7_ILi128EEESB_EEENS_6half_tEfNS_4arch4Sm90ELb1ELb0ELb0ELb1ELb1ELb1ELb0ELb0ELi2ELi1ELi2ELi1ELb0EEENS1_21CollectiveEpilogueBwdISC_SD_SF_Li256ELb1ELb0ELi1EEENS1_25SingleTileBwdLPTSchedulerILb1ELi128ELb1EEEEEEEEEvNT_6ParamsE --------------------------
	.section	.nv.constant0._ZN7cutlass13device_kernelIN5flash11enable_sm90INS1_16FlashAttnBwdSm90INS1_25CollectiveMainloopBwdSm90ILi2ELi2ELi2EN4cute5tupleIJNS5_1CILi1EEES8_S8_EEENS6_IJNS7_ILi64EEENS7_ILi128EEESB_EEENS_6half_tEfNS_4arch4Sm90ELb1ELb0ELb0ELb1ELb1ELb1ELb0ELb0ELi2ELi1ELi2ELi1ELb0EEENS1_21CollectiveEpilogueBwdISC_SD_SF_Li256ELb1ELb0ELi1EEENS1_25SingleTileBwdLPTSchedulerILb1ELi128ELb1EEEEEEEEEvNT_6ParamsE,"a",@progbits
	.sectionflags	@""
	.align	4
.nv.constant0._ZN7cutlass13device_kernelIN5flash11enable_sm90INS1_16FlashAttnBwdSm90INS1_25CollectiveMainloopBwdSm90ILi2ELi2ELi2EN4cute5tupleIJNS5_1CILi1EEES8_S8_EEENS6_IJNS7_ILi64EEENS7_ILi128EEESB_EEENS_6half_tEfNS_4arch4Sm90ELb1ELb0ELb0ELb1ELb1ELb1ELb0ELb0ELi2ELi1ELi2ELi1ELb0EEENS1_21CollectiveEpilogueBwdISC_SD_SF_Li256ELb1ELb0ELi1EEENS1_25SingleTileBwdLPTSchedulerILb1ELi128ELb1EEEEEEEEEvNT_6ParamsE:
	.zero		2304


//--------------------- .nv.constant0._ZN7cutlass13device_kernelIN5flash11enable_sm90INS1_16FlashAttnBwdSm90INS1_25CollectiveMainloopBwdSm90ILi2ELi2ELi2EN4cute5tupleIJNS5_1CILi1EEES8_S8_EEENS6_IJNS7_ILi64EEENS7_ILi128EEESB_EEENS_6half_tEfNS_4arch4Sm90ELb1ELb0ELb0ELb1ELb0ELb1ELb0ELb0ELi2ELi1ELi2ELi1ELb0EEENS1_24CollectiveEpilogueBwdGQAISC_fSF_Li256ELb1ELb0EEENS1_25SingleTileBwdLPTSchedulerILb1ELi128ELb0EEEEEEEEEvNT_6ParamsE --------------------------
	.section	.nv.constant0._ZN7cutlass13device_kernelIN5flash11enable_sm90INS1_16FlashAttnBwdSm90INS1_25CollectiveMainloopBwdSm90ILi2ELi2ELi2EN4cute5tupleIJNS5_1CILi1EEES8_S8_EEENS6_IJNS7_ILi64EEENS7_ILi128EEESB_EEENS_6half_tEfNS_4arch4Sm90ELb1ELb0ELb0ELb1ELb0ELb1ELb0ELb0ELi2ELi1ELi2ELi1ELb0EEENS1_24CollectiveEpilogueBwdGQAISC_fSF_Li256ELb1ELb0EEENS1_25SingleTileBwdLPTSchedulerILb1ELi128ELb0EEEEEEEEEvNT_6ParamsE,"a",@progbits
	.sectionflags	@""
	.align	4
.nv.constant0._ZN7cutlass13device_kernelIN5flash11enable_sm90INS1_16FlashAttnBwdSm90INS1_25CollectiveMainloopBwdSm90ILi2ELi2ELi2EN4cute5tupleIJNS5_1CILi1EEES8_S8_EEENS6_IJNS7_ILi64EEENS7_ILi128EEESB_EEENS_6half_tEfNS_4arch4Sm90ELb1ELb0ELb0ELb1ELb0ELb1ELb0ELb0ELi2ELi1ELi2ELi1ELb0EEENS1_24CollectiveEpilogueBwdGQAISC_fSF_Li256ELb1ELb0EEENS1_25SingleTileBwdLPTSchedulerILb1ELi128ELb0EEEEEEEEEvNT_6ParamsE:
	.zero		2432


//--------------------- .nv.constant0._ZN7cutlass13device_kernelIN5flash32FlashAttnBwdPostprocessConvertdQIN4cute5tupleIJNS3_1CILi128EEES6_EEENS_6half_tEfNS_4arch4Sm90ELi256ENS3_8TiledMMAINS3_8MMA_AtomIJNS3_4SM904GMMA26MMA_64x128x16_F32F16F16_RSILNSE_5MajorE0ELSG_1ELNSE_7ScaleInE1ELSH_1EEEEEENS3_6LayoutINS4_IJNS5_ILi2EEENS5_ILi1EEESM_EEENS4_IJSM_NS5_ILi0EEESO_EEEEENS4_IJNS3_10UnderscoreESR_SR_EEEEELb0EEEEEvNT_6ParamsE --------------------------
	.section	.nv.constant0._ZN7cutlass13device_kernelIN5flash32FlashAttnBwdPostprocessConvertdQIN4cute5tupleIJNS3_1CILi128EEES6_EEENS_6half_tEfNS_4arch4Sm90ELi256ENS3_8TiledMMAINS3_8MMA_AtomIJNS3_4SM904GMMA26MMA_64x128x16_F32F16F16_RSILNSE_5MajorE0ELSG_1ELNSE_7ScaleInE1ELSH_1EEEEEENS3_6LayoutINS4_IJNS5_ILi2EEENS5_ILi1EEESM_EEENS4_IJSM_NS5_ILi0EEESO_EEEEENS4_IJNS3_10UnderscoreESR_SR_EEEEELb0EEEEEvNT_6ParamsE,"a",@progbits
	.sectionflags	@""
	.align	4
.nv.constant0._ZN7cutlass13device_kernelIN5flash32FlashAttnBwdPostprocessConvertdQIN4cute5tupleIJNS3_1CILi128EEES6_EEENS_6half_tEfNS_4arch4Sm90ELi256ENS3_8TiledMMAINS3_8MMA_AtomIJNS3_4SM904GMMA26MMA_64x128x16_F32F16F16_RSILNSE_5MajorE0ELSG_1ELNSE_7ScaleInE1ELSH_1EEEEEENS3_6LayoutINS4_IJNS5_ILi2EEENS5_ILi1EEESM_EEENS4_IJSM_NS5_ILi0EEESO_EEEEENS4_IJNS3_10UnderscoreESR_SR_EEEEELb0EEEEEvNT_6ParamsE:
	.zero		640


//--------------------- .nv.constant0._ZN7cutlass13device_kernelIN5flash32FlashAttnBwdPostprocessConvertdQIN4cute5tupleIJNS3_1CILi64EEENS5_ILi128EEEEEENS_6half_tEfNS_4arch4Sm90ELi256ENS3_8TiledMMAINS3_8MMA_AtomIJNS3_4SM904GMMA25MMA_64x64x16_F32F16F16_SSILNSF_5MajorE0ELSH_1ELNSF_7ScaleInE1ELSI_1EEEEEENS3_6LayoutINS4_IJNS5_ILi1EEENS5_ILi2EEESM_EEENS4_IJNS5_ILi0EEESM_SP_EEEEENS4_IJNS3_10UnderscoreESS_SS_EEEEELb0EEEEEvNT_6ParamsE --------------------------
	.section	.nv.constant0._ZN7cutlass13device_kernelIN5flash32FlashAttnBwdPostprocessConvertdQIN4cute5tupleIJNS3_1CILi64EEENS5_ILi128EEEEEENS_6half_tEfNS_4arch4Sm90ELi256ENS3_8TiledMMAINS3_8MMA_AtomIJNS3_4SM904GMMA25MMA_64x64x16_F32F16F16_SSILNSF_5MajorE0ELSH_1ELNSF_7ScaleInE1ELSI_1EEEEEENS3_6LayoutINS4_IJNS5_ILi1EEENS5_ILi2EEESM_EEENS4_IJNS5_ILi0EEESM_SP_EEEEENS4_IJNS3_10UnderscoreESS_SS_EEEEELb0EEEEEvNT_6ParamsE,"a",@progbits
	.sectionflags	@""
	.align	4
.nv.constant0._ZN7cutlass13device_kernelIN5flash32FlashAttnBwdPostprocessConvertdQIN4cute5tupleIJNS3_1CILi64EEENS5_ILi128EEEEEENS_6half_tEfNS_4arch4Sm90ELi256ENS3_8TiledMMAINS3_8MMA_AtomIJNS3_4SM904GMMA25MMA_64x64x16_F32F16F16_SSILNSF_5MajorE0ELSH_1ELNSF_7ScaleInE1ELSI_1EEEEEENS3_6LayoutINS4_IJNS5_ILi1EEENS5_ILi2EEESM_EEENS4_IJNS5_ILi0EEESM_SP_EEEEENS4_IJNS3_10UnderscoreESS_SS_EEEEELb0EEEEEvNT_6ParamsE:
	.zero		640


//--------------------- .nv.constant0._ZN7cutlass13device_kernelIN5flash11enable_sm90INS1_16FlashAttnBwdSm90INS1_25CollectiveMainloopBwdSm90ILi2ELi2ELi2EN4cute5tupleIJNS5_1CILi1EEES8_S8_EEENS6_IJNS7_ILi64EEENS7_ILi128EEESB_EEENS_6half_tEfNS_4arch4Sm90ELb1ELb0ELb0ELb1ELb1ELb1ELb0ELb0ELi2ELi1ELi2ELi1ELb0EEENS1_24CollectiveEpilogueBwdGQAISC_fSF_Li256ELb1ELb1EEENS1_25SingleTileBwdLPTSchedulerILb1ELi128ELb1EEEEEEEEEvNT_6ParamsE --------------------------
	.section	.nv.constant0._ZN7cutlass13device_kernelIN5flash11enable_sm90INS1_16FlashAttnBwdSm90INS1_25CollectiveMainloopBwdSm90ILi2ELi2ELi2EN4cute5tupleIJNS5_1CILi1EEES8_S8_EEENS6_IJNS7_ILi64EEENS7_ILi128EEESB_EEENS_6half_tEfNS_4arch4Sm90ELb1ELb0ELb0ELb1ELb1ELb1ELb0ELb0ELi2ELi1ELi2ELi1ELb0EEENS1_24CollectiveEpilogueBwdGQAISC_fSF_Li256ELb1ELb1EEENS1_25SingleTileBwdLPTSchedulerILb1ELi128ELb1EEEEEEEEEvNT_6ParamsE,"a",@progbits
	.sectionflags	@""
	.align	4
.nv.constant0._ZN7cutlass13device_kernelIN5flash11enable_sm90INS1_16FlashAttnBwdSm90INS1_25CollectiveMainloopBwdSm90ILi2ELi2ELi2EN4cute5tupleIJNS5_1CILi1EEES8_S8_EEENS6_IJNS7_ILi64EEENS7_ILi128EEESB_EEENS_6half_tEfNS_4arch4Sm90ELb1ELb0ELb0ELb1ELb1ELb1ELb0ELb0ELi2ELi1ELi2ELi1ELb0EEENS1_24CollectiveEpilogueBwdGQAISC_fSF_Li256ELb1ELb1EEENS1_25SingleTileBwdLPTSchedulerILb1ELi128ELb1EEEEEEEEEvNT_6ParamsE:
	.zero		2432


//--------------------- .nv.constant0._ZN7cutlass13device_kernelIN5flash22FlashAttnBwdPreprocessIN4cute5tupleIJNS3_1CILi64EEENS5_ILi128EEEEEENS_6half_tEfNS_4arch4Sm90ELb1ELb1EEEEEvNT_6ParamsE --------------------------
	.section	.nv.constant0._ZN7cutlass13device_kernelIN5flash22FlashAttnBwdPreprocessIN4cute5tupleIJNS3_1CILi64EEENS5_ILi128EEEEEENS_6half_tEfNS_4arch4Sm90ELb1ELb1EEEEEvNT_6ParamsE,"a",@progbits
	.sectionflags	@""
	.align	4
.nv.constant0._ZN7cutlass13device_kernelIN5flash22FlashAttnBwdPreprocessIN4cute5tupleIJNS3_1CILi64EEENS5_ILi128EEEEEENS_6half_tEfNS_4arch4Sm90ELb1ELb1EEEEEvNT_6ParamsE:
	.zero		768


//--------------------- SYMBOLS --------------------------

	.type		.nv.reservedSmem.offset0,@object
	.size		.nv.reservedSmem.offset0,0x4
	.type		__assertfail,@function
